def matmul_kernel(
    a_ptr,
    b_ptr,
    c_ptr,
    M,
    N,
    K,
    stride_am,
    stride_ak,
    stride_bk,
    stride_bn,
    stride_cm,
    stride_cn,
    BLOCK_M: tl.constexpr,
    BLOCK_N: tl.constexpr,
    BLOCK_K: tl.constexpr,
    GROUP_M: tl.constexpr,
):
    pid = tl.program_id(axis=0)
    num_pid_m = tl.cdiv(M, BLOCK_M)
    num_pid_n = tl.cdiv(N, BLOCK_N)
    num_pid_in_group = GROUP_M * num_pid_n
    group_id = pid // num_pid_in_group
    first_pid_m = group_id * GROUP_M
    group_size_m = min(num_pid_m - first_pid_m, GROUP_M)
    pid_m = first_pid_m + ((pid % num_pid_in_group) % group_size_m)
    pid_n = (pid % num_pid_in_group) // group_size_m

    offs_am = (pid_m * BLOCK_M + tl.arange(0, BLOCK_M)) % M
    offs_bn = (pid_n * BLOCK_N + tl.arange(0, BLOCK_N)) % N
    offs_k = tl.arange(0, BLOCK_K)
    a_ptrs = a_ptr + offs_am[:, None] * stride_am + offs_k[None, :] * stride_ak
    b_ptrs = b_ptr + offs_k[:, None] * stride_bk + offs_bn[None, :] * stride_bn

    acc = tl.zeros((BLOCK_M, BLOCK_N), dtype=tl.float32)
    for kk in range(0, tl.cdiv(K, BLOCK_K)):
        a = tl.load(a_ptrs, mask=offs_k[None, :] < K - kk * BLOCK_K, other=0.0)
        b = tl.load(b_ptrs, mask=offs_k[:, None] < K - kk * BLOCK_K, other=0.0)
        acc = tl.dot(a, b, acc)
        a_ptrs += BLOCK_K * stride_ak
        b_ptrs += BLOCK_K * stride_bk

    c = acc.to(c_ptr.dtype.element_ty)
    offs_cm = pid_m * BLOCK_M + tl.arange(0, BLOCK_M)
    offs_cn = pid_n * BLOCK_N + tl.arange(0, BLOCK_N)
    c_ptrs = c_ptr + offs_cm[:, None] * stride_cm + offs_cn[None, :] * stride_cn
    mask = (offs_cm[:, None] < M) & (offs_cn[None, :] < N)
    tl.store(c_ptrs, c, mask=mask)

# config = {"BLOCK_K": 128, "BLOCK_M": 256, "BLOCK_N": 512, "GROUP_M": 8, "arch": "sm_90", "dtype": "fp8e5m2", "num_ctas": 4, "num_stages": 3, "num_warps": 4}
# arch = sm_90


// ===== COMPILED SASS (sm_90a) =====

	.target	sm_90a

	.elftype	@"ET_EXEC"


//--------------------- .note.nv.tkinfo           --------------------------
	.section	.note.nv.tkinfo,"",@"SHT_NOTE"
	.sectionflags	@"SHF_NOTE_NV_TKINFO"
	.tkinfo
        /*0018*/ 	.word	0x00000002
        /*0030*/ 	.string	""
        /*0030*/ 	.string	"ptxas"
        /*0030*/ 	.string	"Cuda compilation tools, release 13.0, V13.0.88"
        /*0030*/ 	.string	"Build cuda_13.0.r13.0/compiler.36424714_0"
        /*0030*/ 	.string	"-v  -suppress-debug-info  -lineinfo  -arch sm_90a "



//--------------------- .note.nv.cuinfo           --------------------------
	.section	.note.nv.cuinfo,"",@"SHT_NOTE"
	.sectionflags	@"SHF_NOTE_NV_CUINFO"
        /*0018*/ 	.short	0x0002
        /*001a*/ 	.short	0x005a
        /*001c*/ 	.short	0x0082
	.zero		2


//--------------------- .nv.info                  --------------------------
	.section	.nv.info,"",@"SHT_CUDA_INFO"
	.align	4


	//----- nvinfo : EIATTR_REGCOUNT
	.align		4
        /*0000*/ 	.byte	0x04, 0x2f
        /*0002*/ 	.short	(.L_1 - .L_0)
	.align		4
.L_0:
        /*0004*/ 	.word	index@(matmul_kernel)
        /*0008*/ 	.word	0x000000ff


	//----- nvinfo : EIATTR_FRAME_SIZE
	.align		4
.L_1:
        /*000c*/ 	.byte	0x04, 0x11
        /*000e*/ 	.short	(.L_3 - .L_2)
	.align		4
.L_2:
        /*0010*/ 	.word	index@(matmul_kernel)
        /*0014*/ 	.word	0x000010b0


	//----- nvinfo : EIATTR_MIN_STACK_SIZE
	.align		4
.L_3:
        /*0018*/ 	.byte	0x04, 0x12
        /*001a*/ 	.short	(.L_5 - .L_4)
	.align		4
.L_4:
        /*001c*/ 	.word	index@(matmul_kernel)
        /*0020*/ 	.word	0x000010b0
.L_5:


//--------------------- .nv.compat                --------------------------
	.section	.nv.compat,"",@"SHT_CUDA_COMPAT_INFO"
	.align	4
        /*0000*/ 	.byte	0x02, 0x09, 0x01, 0x00, 0x02, 0x02, 0x04, 0x00, 0x02, 0x05, 0x05, 0x00, 0x03, 0x07, 0x01, 0x01
        /*0010*/ 	.byte	0x02, 0x03, 0x00, 0x00, 0x02, 0x06, 0x01, 0x00, 0x04, 0x0b, 0x08, 0x00, 0x00, 0x00, 0x00, 0x00
        /*0020*/ 	.byte	0x00, 0x00, 0x00, 0x00


//--------------------- .nv.info.matmul_kernel    --------------------------
	.section	.nv.info.matmul_kernel,"",@"SHT_CUDA_INFO"
	.sectionflags	@""
	.align	4


	//----- nvinfo : EIATTR_CUDA_API_VERSION
	.align		4
        /*0000*/ 	.byte	0x04, 0x37
        /*0002*/ 	.short	(.L_7 - .L_6)
.L_6:
        /*0004*/ 	.word	0x00000082


	//----- nvinfo : EIATTR_KPARAM_INFO
	.align		4
.L_7:
        /*0008*/ 	.byte	0x04, 0x17
        /*000a*/ 	.short	(.L_9 - .L_8)
.L_8:
        /*000c*/ 	.word	0x00000000
        /*0010*/ 	.short	0x000d
        /*0012*/ 	.short	0x0048
        /*0014*/ 	.byte	0x00, 0xf4, 0x21, 0x00


	//----- nvinfo : EIATTR_KPARAM_INFO
	.align		4
.L_9:
        /*0018*/ 	.byte	0x04, 0x17
        /*001a*/ 	.short	(.L_11 - .L_10)
.L_10:
        /*001c*/ 	.word	0x00000000
        /*0020*/ 	.short	0x000c
        /*0022*/ 	.short	0x0040
        /*0024*/ 	.byte	0x00, 0xf4, 0x21, 0x00


	//----- nvinfo : EIATTR_KPARAM_INFO
	.align		4
.L_11:
        /*0028*/ 	.byte	0x04, 0x17
        /*002a*/ 	.short	(.L_13 - .L_12)
.L_12:
        /*002c*/ 	.word	0x00000000
        /*0030*/ 	.short	0x000b
        /*0032*/ 	.short	0x0038
        /*0034*/ 	.byte	0x00, 0xf0, 0x11, 0x00


	//----- nvinfo : EIATTR_KPARAM_INFO
	.align		4
.L_13:
        /*0038*/ 	.byte	0x04, 0x17
        /*003a*/ 	.short	(.L_15 - .L_14)
.L_14:
        /*003c*/ 	.word	0x00000000
        /*0040*/ 	.short	0x000a
        /*0042*/ 	.short	0x0034
        /*0044*/ 	.byte	0x00, 0xf0, 0x11, 0x00


	//----- nvinfo : EIATTR_KPARAM_INFO
	.align		4
.L_15:
        /*0048*/ 	.byte	0x04, 0x17
        /*004a*/ 	.short	(.L_17 - .L_16)
.L_16:
        /*004c*/ 	.word	0x00000000
        /*0050*/ 	.short	0x0009
        /*0052*/ 	.short	0x0030
        /*0054*/ 	.byte	0x00, 0xf0, 0x11, 0x00


	//----- nvinfo : EIATTR_KPARAM_INFO
	.align		4
.L_17:
        /*0058*/ 	.byte	0x04, 0x17
        /*005a*/ 	.short	(.L_19 - .L_18)
.L_18:
        /*005c*/ 	.word	0x00000000
        /*0060*/ 	.short	0x0008
        /*0062*/ 	.short	0x002c
        /*0064*/ 	.byte	0x00, 0xf0, 0x11, 0x00


	//----- nvinfo : EIATTR_KPARAM_INFO
	.align		4
.L_19:
        /*0068*/ 	.byte	0x04, 0x17
        /*006a*/ 	.short	(.L_21 - .L_20)
.L_20:
        /*006c*/ 	.word	0x00000000
        /*0070*/ 	.short	0x0007
        /*0072*/ 	.short	0x0028
        /*0074*/ 	.byte	0x00, 0xf0, 0x11, 0x00


	//----- nvinfo : EIATTR_KPARAM_INFO
	.align		4
.L_21:
        /*0078*/ 	.byte	0x04, 0x17
        /*007a*/ 	.short	(.L_23 - .L_22)
.L_22:
        /*007c*/ 	.word	0x00000000
        /*0080*/ 	.short	0x0006
        /*0082*/ 	.short	0x0024
        /*0084*/ 	.byte	0x00, 0xf0, 0x11, 0x00


	//----- nvinfo : EIATTR_KPARAM_INFO
	.align		4
.L_23:
        /*0088*/ 	.byte	0x04, 0x17
        /*008a*/ 	.short	(.L_25 - .L_24)
.L_24:
        /*008c*/ 	.word	0x00000000
        /*0090*/ 	.short	0x0005
        /*0092*/ 	.short	0x0020
        /*0094*/ 	.byte	0x00, 0xf0, 0x11, 0x00


	//----- nvinfo : EIATTR_KPARAM_INFO
	.align		4
.L_25:
        /*0098*/ 	.byte	0x04, 0x17
        /*009a*/ 	.short	(.L_27 - .L_26)
.L_26:
        /*009c*/ 	.word	0x00000000
        /*00a0*/ 	.short	0x0004
        /*00a2*/ 	.short	0x001c
        /*00a4*/ 	.byte	0x00, 0xf0, 0x11, 0x00


	//----- nvinfo : EIATTR_KPARAM_INFO
	.align		4
.L_27:
        /*00a8*/ 	.byte	0x04, 0x17
        /*00aa*/ 	.short	(.L_29 - .L_28)
.L_28:
        /*00ac*/ 	.word	0x00000000
        /*00b0*/ 	.short	0x0003
        /*00b2*/ 	.short	0x0018
        /*00b4*/ 	.byte	0x00, 0xf0, 0x11, 0x00


	//----- nvinfo : EIATTR_KPARAM_INFO
	.align		4
.L_29:
        /*00b8*/ 	.byte	0x04, 0x17
        /*00ba*/ 	.short	(.L_31 - .L_30)
.L_30:
        /*00bc*/ 	.word	0x00000000
        /*00c0*/ 	.short	0x0002
        /*00c2*/ 	.short	0x0010
        /*00c4*/ 	.byte	0x00, 0xf4, 0x21, 0x00


	//----- nvinfo : EIATTR_KPARAM_INFO
	.align		4
.L_31:
        /*00c8*/ 	.byte	0x04, 0x17
        /*00ca*/ 	.short	(.L_33 - .L_32)
.L_32:
        /*00cc*/ 	.word	0x00000000
        /*00d0*/ 	.short	0x0001
        /*00d2*/ 	.short	0x0008
        /*00d4*/ 	.byte	0x00, 0xf4, 0x21, 0x00


	//----- nvinfo : EIATTR_KPARAM_INFO
	.align		4
.L_33:
        /*00d8*/ 	.byte	0x04, 0x17
        /*00da*/ 	.short	(.L_35 - .L_34)
.L_34:
        /*00dc*/ 	.word	0x00000000
        /*00e0*/ 	.short	0x0000
        /*00e2*/ 	.short	0x0000
        /*00e4*/ 	.byte	0x00, 0xf4, 0x21, 0x00


	//----- nvinfo : EIATTR_EXPLICIT_CLUSTER
	.align		4
.L_35:
        /*00e8*/ 	.byte	0x01, 0x3e
	.zero		2


	//----- nvinfo : EIATTR_CTA_PER_CLUSTER
	.align		4
        /*00ec*/ 	.byte	0x04, 0x3d
        /*00ee*/ 	.short	(.L_37 - .L_36)
.L_36:
        /*00f0*/ 	.word	0x00000004
        /*00f4*/ 	.word	0x00000001
        /*00f8*/ 	.word	0x00000001


	//----- nvinfo : EIATTR_SPARSE_MMA_MASK
	.align		4
.L_37:
        /*00fc*/ 	.byte	0x03, 0x50
        /*00fe*/ 	.short	0x0000


	//----- nvinfo : EIATTR_MAXREG_COUNT
	.align		4
        /*0100*/ 	.byte	0x03, 0x1b
        /*0102*/ 	.short	0x00ff


	//----- nvinfo : EIATTR_NUM_BARRIERS
	.align		4
        /*0104*/ 	.byte	0x02, 0x4c
        /*0106*/ 	.byte	0x01
	.zero		1


	//----- nvinfo : EIATTR_ANNOTATIONS
	.align		4
        /*0108*/ 	.byte	0x04, 0x55
        /*010a*/ 	.short	(.L_39 - .L_38)


	//   ....[0]....
.L_38:
        /*010c*/ 	.word	0x00000001
        /*0110*/ 	.byte	0xb0, 0x05, 0x00, 0x00, 0x01, 0x00, 0x00, 0x00, 0xe0, 0x05, 0x00, 0x00, 0x01, 0x00, 0x00, 0x00
        /* <DEDUP_REMOVED lines=1957> */
        /*7b70*/ 	.byte	0x70, 0xe4, 0x02, 0x00


	//----- nvinfo : EIATTR_MERCURY_ISA_VERSION
	.align		4
.L_39:
        /*7b74*/ 	.byte	0x03, 0x5f
        /*7b76*/ 	.short	0x0101


	//----- nvinfo : EIATTR_EXIT_INSTR_OFFSETS
	.align		4
        /*7b78*/ 	.byte	0x04, 0x1c
        /*7b7a*/ 	.short	(.L_41 - .L_40)


	//   ....[0]....
.L_40:
        /*7b7c*/ 	.word	0x000374c0


	//   ....[1]....
        /*7b80*/ 	.word	0x000374e0


	//----- nvinfo : EIATTR_REQNTID
	.align		4
.L_41:
        /*7b84*/ 	.byte	0x04, 0x10
        /*7b86*/ 	.short	(.L_43 - .L_42)
.L_42:
        /*7b88*/ 	.word	0x00000080
        /*7b8c*/ 	.word	0x00000001
        /*7b90*/ 	.word	0x00000001


	//----- nvinfo : EIATTR_CBANK_PARAM_SIZE
	.align		4
.L_43:
        /*7b94*/ 	.byte	0x03, 0x19
        /*7b96*/ 	.short	0x0050


	//----- nvinfo : EIATTR_PARAM_CBANK
	.align		4
        /*7b98*/ 	.byte	0x04, 0x0a
        /*7b9a*/ 	.short	(.L_45 - .L_44)
	.align		4
.L_44:
        /*7b9c*/ 	.word	index@(.nv.constant0.matmul_kernel)
        /*7ba0*/ 	.short	0x0210
        /*7ba2*/ 	.short	0x0050


	//----- nvinfo : EIATTR_SW_WAR
	.align		4
.L_45:
        /*7ba4*/ 	.byte	0x04, 0x36
        /*7ba6*/ 	.short	(.L_47 - .L_46)
.L_46:
        /*7ba8*/ 	.word	0x00000008
.L_47:


//--------------------- .nv.callgraph             --------------------------
	.section	.nv.callgraph,"",@"SHT_CUDA_CALLGRAPH"
	.align	4
	.sectionentsize	8
	.align		4
        /*0000*/ 	.word	0x00000000
	.align		4
        /*0004*/ 	.word	0xffffffff
	.align		4
        /*0008*/ 	.word	0x00000000
	.align		4
        /*000c*/ 	.word	0xfffffffe
	.align		4
        /*0010*/ 	.word	0x00000000
	.align		4
        /*0014*/ 	.word	0xfffffffd
	.align		4
        /*0018*/ 	.word	0x00000000
	.align		4
        /*001c*/ 	.word	0xfffffffc


//--------------------- .text.matmul_kernel       --------------------------
	.section	.text.matmul_kernel,"ax",@progbits
	.align	128
        .global         matmul_kernel
        .type           matmul_kernel,@function
        .size           matmul_kernel,(.L_x_4 - matmul_kernel)
        .other          matmul_kernel,@"STO_CUDA_ENTRY STV_DEFAULT"
matmul_kernel:
.text.matmul_kernel:
[----:B------:R-:W0:Y:S08]  /*0000*/  LDC R1, c[0x0][0x28] ;  /* 0x00000a00ff017b82 */ /* 0x000e300000000800 */
[----:B------:R-:W1:Y:S01]  /*0010*/  LDC.64 R124, c[0x0][0x228] ;  /* 0x00008a00ff7c7b82 */ /* 0x000e620000000a00 */
[----:B------:R-:W2:Y:S01]  /*0020*/  S2R R10, SR_TID.X ;  /* 0x00000000000a7919 */ /* 0x000ea20000002100 */
[----:B0-----:R-:W-:Y:S01]  /*0030*/  VIADD R1, R1, 0xffffef50 ;  /* 0xffffef5001017836 */ /* 0x001fe20000000000 */
[----:B------:R-:W-:Y:S01]  /*0040*/  UMOV UR8, 0x400 ;  /* 0x0000040000087882 */ /* 0x000fe20000000000 */
[----:B------:R-:W-:-:S04]  /*0050*/  ULDC.64 UR16, c[0x0][0x208] ;  /* 0x0000820000107ab9 */ /* 0x000fc80000000a00 */
[----:B------:R-:W0:Y:S08]  /*0060*/  S2UR UR4, SR_CTAID.X ;  /* 0x00000000000479c3 */ /* 0x000e300000002500 */
[----:B------:R-:W3:Y:S01]  /*0070*/  S2UR UR6, SR_CgaCtaId ;  /* 0x00000000000679c3 */ /* 0x000ee20000008800 */
[----:B-1----:R-:W-:-:S05]  /*0080*/  VIADD R0, R125, 0x1ff ;  /* 0x000001ff7d007836 */ /* 0x002fca0000000000 */
[----:B------:R-:W-:Y:S02]  /*0090*/  SHF.R.S32.HI R3, RZ, 0x1f, R0 ;  /* 0x0000001fff037819 */ /* 0x000fe40000011400 */
[----:B0-----:R-:W-:Y:S01]  /*00a0*/  I2FP.F32.U32 R5, UR4 ;  /* 0x0000000400057c45 */ /* 0x001fe20008201000 */
[----:B------:R-:W-:Y:S01]  /*00b0*/  ULDC UR4, c[0x0][0x150] ;  /* 0x0000540000047ab9 */ /* 0x000fe20000000800 */
[----:B------:R-:W-:Y:S02]  /*00c0*/  LEA.HI R3, R3, R0, RZ, 0x9 ;  /* 0x0000000003037211 */ /* 0x000fe400078f48ff */
[----:B--2---:R-:W-:Y:S01]  /*00d0*/  LOP3.LUT R12, R10, 0x7f, RZ, 0xc0, !PT ;  /* 0x0000007f0a0c7812 */ /* 0x004fe200078ec0ff */
[----:B------:R-:W-:Y:S01]  /*00e0*/  FMUL R5, R5, UR4 ;  /* 0x0000000405057c20 */ /* 0x000fe20008400000 */
[----:B------:R-:W-:Y:S01]  /*00f0*/  SHF.R.S32.HI R3, RZ, 0x9, R3 ;  /* 0x00000009ff037819 */ /* 0x000fe20000011403 */
[----:B---3--:R-:W-:Y:S02]  /*0100*/  USHF.L.U32 UR4, UR6, 0x8, URZ ;  /* 0x0000000806047899 */ /* 0x008fe4000800063f */
[----:B------:R-:W-:-:S02]  /*0110*/  ULEA UR8, UR6, UR8, 0x18 ;  /* 0x0000000806087291 */ /* 0x000fc4000f8ec03f */
[----:B------:R-:W-:Y:S01]  /*0120*/  IMAD.SHL.U32 R4, R3, 0x8, RZ ;  /* 0x0000000803047824 */ /* 0x000fe200078e00ff */
[----:B------:R-:W0:Y:S01]  /*0130*/  F2I.U32.TRUNC.NTZ R5, R5 ;  /* 0x0000000500057305 */ /* 0x000e22000020f000 */
[----:B------:R-:W-:Y:S02]  /*0140*/  ULOP3.LUT UR5, UR4, 0x100, URZ, 0xc0, !UPT ;  /* 0x0000010004057892 */ /* 0x000fe4000f8ec03f */
[----:B------:R-:W-:Y:S01]  /*0150*/  USHF.L.U32 UR4, UR6, 0x6, URZ ;  /* 0x0000000606047899 */ /* 0x000fe2000800063f */
[----:B------:R-:W-:-:S03]  /*0160*/  IABS R7, R4 ;  /* 0x0000000400077213 */ /* 0x000fc60000000000 */
[----:B------:R-:W-:Y:S01]  /*0170*/  ULOP3.LUT UR4, UR4, 0x80, URZ, 0xc0, !UPT ;  /* 0x0000008004047892 */ /* 0x000fe2000f8ec03f */
[----:B------:R-:W1:Y:S01]  /*0180*/  I2F.RP R0, R7 ;  /* 0x0000000700007306 */ /* 0x000e620000209400 */
[----:B0-----:R-:W-:-:S07]  /*0190*/  IABS R11, R5 ;  /* 0x00000005000b7213 */ /* 0x001fce0000000000 */
[----:B-1----:R-:W0:Y:S02]  /*01a0*/  MUFU.RCP R0, R0 ;  /* 0x0000000000007308 */ /* 0x002e240000001000 */
[----:B0-----:R-:W-:Y:S01]  /*01b0*/  VIADD R2, R0, 0xffffffe ;  /* 0x0ffffffe00027836 */ /* 0x001fe20000000000 */
[----:B------:R-:W-:-:S05]  /*01c0*/  IABS R0, R4 ;  /* 0x0000000400007213 */ /* 0x000fca0000000000 */
[----:B------:R0:W1:Y:S01]  /*01d0*/  F2I.FTZ.U32.TRUNC.NTZ R3, R2 ;  /* 0x0000000200037305 */ /* 0x000062000021f000 */
[----:B------:R-:W-:Y:S02]  /*01e0*/  IMAD.MOV R0, RZ, RZ, -R0 ;  /* 0x000000ffff007224 */ /* 0x000fe400078e0a00 */
[----:B0-----:R-:W-:Y:S02]  /*01f0*/  IMAD.MOV.U32 R2, RZ, RZ, RZ ;  /* 0x000000ffff027224 */ /* 0x001fe400078e00ff */
[----:B-1----:R-:W-:-:S04]  /*0200*/  IMAD.MOV R6, RZ, RZ, -R3 ;  /* 0x000000ffff067224 */ /* 0x002fc800078e0a03 */
[----:B------:R-:W-:-:S04]  /*0210*/  IMAD R9, R6, R7, RZ ;  /* 0x0000000706097224 */ /* 0x000fc800078e02ff */
[----:B------:R-:W-:-:S06]  /*0220*/  IMAD.HI.U32 R2, R3, R9, R2 ;  /* 0x0000000903027227 */ /* 0x000fcc00078e0002 */
[----:B------:R-:W-:-:S04]  /*0230*/  IMAD.HI.U32 R2, R2, R11, RZ ;  /* 0x0000000b02027227 */ /* 0x000fc800078e00ff */
[----:B------:R-:W-:-:S05]  /*0240*/  IMAD R0, R2, R0, R11 ;  /* 0x0000000002007224 */ /* 0x000fca00078e020b */
[----:B------:R-:W-:-:S13]  /*0250*/  ISETP.GT.U32.AND P1, PT, R7, R0, PT ;  /* 0x000000000700720c */ /* 0x000fda0003f24070 */
[----:B------:R-:W-:Y:S02]  /*0260*/  @!P1 IMAD.IADD R0, R0, 0x1, -R7 ;  /* 0x0000000100009824 */ /* 0x000fe400078e0a07 */
[----:B------:R-:W-:Y:S01]  /*0270*/  @!P1 VIADD R2, R2, 0x1 ;  /* 0x0000000102029836 */ /* 0x000fe20000000000 */
[----:B------:R-:W-:Y:S02]  /*0280*/  ISETP.NE.AND P1, PT, R4, RZ, PT ;  /* 0x000000ff0400720c */ /* 0x000fe40003f25270 */
[----:B------:R-:W-:Y:S02]  /*0290*/  ISETP.GE.U32.AND P0, PT, R0, R7, PT ;  /* 0x000000070000720c */ /* 0x000fe40003f06070 */
[----:B------:R-:W-:-:S04]  /*02a0*/  LOP3.LUT R0, R5, R4, RZ, 0x3c, !PT ;  /* 0x0000000405007212 */ /* 0x000fc800078e3cff */
[----:B------:R-:W-:Y:S01]  /*02b0*/  ISETP.GE.AND P2, PT, R0, RZ, PT ;  /* 0x000000ff0000720c */ /* 0x000fe20003f46270 */
[----:B------:R-:W-:-:S05]  /*02c0*/  VIADD R0, R124, 0xff ;  /* 0x000000ff7c007836 */ /* 0x000fca0000000000 */
[----:B------:R-:W-:Y:S01]  /*02d0*/  SHF.R.S32.HI R3, RZ, 0x1f, R0 ;  /* 0x0000001fff037819 */ /* 0x000fe20000011400 */
[----:B------:R-:W-:-:S03]  /*02e0*/  @P0 VIADD R2, R2, 0x1 ;  /* 0x0000000102020836 */ /* 0x000fc60000000000 */
[----:B------:R-:W-:-:S03]  /*02f0*/  LEA.HI R3, R3, R0, RZ, 0x8 ;  /* 0x0000000003037211 */ /* 0x000fc600078f40ff */
[----:B------:R-:W-:Y:S01]  /*0300*/  @!P2 IMAD.MOV R2, RZ, RZ, -R2 ;  /* 0x000000ffff02a224 */ /* 0x000fe200078e0a02 */
[----:B------:R-:W-:-:S05]  /*0310*/  @!P1 LOP3.LUT R2, RZ, R4, RZ, 0x33, !PT ;  /* 0x00000004ff029212 */ /* 0x000fca00078e33ff */
[----:B------:R-:W-:Y:S02]  /*0320*/  IMAD.SHL.U32 R6, R2, 0x8, RZ ;  /* 0x0000000802067824 */ /* 0x000fe400078e00ff */
[----:B------:R-:W-:-:S03]  /*0330*/  IMAD.MOV R2, RZ, RZ, -R2 ;  /* 0x000000ffff027224 */ /* 0x000fc600078e0a02 */
[----:B------:R-:W-:Y:S01]  /*0340*/  LEA.HI.SX32 R3, R3, -R6, 0x18 ;  /* 0x8000000603037211 */ /* 0x000fe200078fc2ff */
[----:B------:R-:W-:-:S03]  /*0350*/  IMAD R8, R4, R2, R5 ;  /* 0x0000000204087224 */ /* 0x000fc600078e0205 */
[----:B------:R-:W-:-:S04]  /*0360*/  VIMNMX R11, R3, 0x8, PT ;  /* 0x00000008030b7848 */ /* 0x000fc80003fe0100 */
[-C--:B------:R-:W-:Y:S02]  /*0370*/  IABS R7, R11.reuse ;  /* 0x0000000b00077213 */ /* 0x080fe40000000000 */
[----:B------:R-:W-:Y:S02]  /*0380*/  IABS R4, R11 ;  /* 0x0000000b00047213 */ /* 0x000fe40000000000 */
[----:B------:R-:W0:Y:S08]  /*0390*/  I2F.RP R0, R7 ;  /* 0x0000000700007306 */ /* 0x000e300000209400 */
[----:B0-----:R-:W0:Y:S02]  /*03a0*/  MUFU.RCP R0, R0 ;  /* 0x0000000000007308 */ /* 0x001e240000001000 */
[----:B0-----:R-:W-:-:S02]  /*03b0*/  VIADD R3, R0, 0xffffffe ;  /* 0x0ffffffe00037836 */ /* 0x001fc40000000000 */
[----:B------:R-:W-:Y:S02]  /*03c0*/  IMAD.MOV R0, RZ, RZ, -R4 ;  /* 0x000000ffff007224 */ /* 0x000fe400078e0a04 */
[----:B------:R-:W0:Y:S02]  /*03d0*/  LDC R4, c[0x0][0x230] ;  /* 0x00008c00ff047b82 */ /* 0x000e240000000800 */
[----:B------:R-:W1:Y:S02]  /*03e0*/  F2I.FTZ.U32.TRUNC.NTZ R3, R3 ;  /* 0x0000000300037305 */ /* 0x000e64000021f000 */
[----:B-1----:R-:W-:-:S04]  /*03f0*/  IMAD.MOV R9, RZ, RZ, -R3 ;  /* 0x000000ffff097224 */ /* 0x002fc800078e0a03 */
[----:B------:R-:W-:Y:S01]  /*0400*/  IMAD.MOV.U32 R2, RZ, RZ, R9 ;  /* 0x000000ffff027224 */ /* 0x000fe200078e0009 */
[----:B------:R-:W-:Y:S01]  /*0410*/  IABS R9, R8 ;  /* 0x0000000800097213 */ /* 0x000fe20000000000 */
[----:B0-----:R-:W-:Y:S02]  /*0420*/  VIADD R13, R4, 0x7f ;  /* 0x0000007f040d7836 */ /* 0x001fe40000000000 */
[----:B------:R-:W-:Y:S02]  /*0430*/  IMAD R5, R2, R7, RZ ;  /* 0x0000000702057224 */ /* 0x000fe400078e02ff */
[----:B------:R-:W-:-:S04]  /*0440*/  IMAD.MOV.U32 R2, RZ, RZ, RZ ;  /* 0x000000ffff027224 */ /* 0x000fc800078e00ff */
        /* <DEDUP_REMOVED lines=9> */
[----:B------:R-:W-:-:S07]  /*04e0*/  ISETP.GE.AND P2, PT, R0, RZ, PT ;  /* 0x000000ff0000720c */ /* 0x000fce0003f46270 */
[----:B------:R-:W-:Y:S01]  /*04f0*/  @P0 VIADD R2, R2, 0x1 ;  /* 0x0000000102020836 */ /* 0x000fe20000000000 */
[----:B------:R-:W-:-:S05]  /*0500*/  ISETP.GT.AND P0, PT, R13, 0x7f, PT ;  /* 0x0000007f0d00780c */ /* 0x000fca0003f04270 */
[----:B------:R-:W-:Y:S01]  /*0510*/  @!P2 IMAD.MOV R2, RZ, RZ, -R2 ;  /* 0x000000ffff02a224 */ /* 0x000fe200078e0a02 */
[----:B------:R-:W-:-:S05]  /*0520*/  @!P1 LOP3.LUT R2, RZ, R11, RZ, 0x33, !PT ;  /* 0x0000000bff029212 */ /* 0x000fca00078e33ff */
[----:B------:R-:W-:-:S04]  /*0530*/  IMAD.MOV R0, RZ, RZ, -R2 ;  /* 0x000000ffff007224 */ /* 0x000fc800078e0a02 */
[----:B------:R-:W-:-:S04]  /*0540*/  IMAD R0, R11, R0, R8 ;  /* 0x000000000b007224 */ /* 0x000fc800078e0208 */
[----:B------:R-:W-:Y:S01]  /*0550*/  IMAD.IADD R3, R6, 0x1, R0 ;  /* 0x0000000106037824 */ /* 0x000fe200078e0200 */
[----:B------:R-:W-:-:S04]  /*0560*/  LEA R0, R2, UR5, 0x9 ;  /* 0x0000000502007c11 */ /* 0x000fc8000f8e48ff */
[----:B------:R-:W-:Y:S01]  /*0570*/  LEA R3, R3, UR4, 0x8 ;  /* 0x0000000403037c11 */ /* 0x000fe2000f8e40ff */
[C---:B------:R-:W-:Y:S02]  /*0580*/  VIADD R4, R0.reuse, 0x1 ;  /* 0x0000000100047836 */ /* 0x040fe40000000000 */
[C---:B------:R-:W-:Y:S02]  /*0590*/  VIADD R2, R0.reuse, 0x2 ;  /* 0x0000000200027836 */ /* 0x040fe40000000000 */
[C---:B------:R-:W-:Y:S01]  /*05a0*/  VIADD R5, R0.reuse, 0x3 ;  /* 0x0000000300057836 */ /* 0x040fe20000000000 */
[----:B------:R0:W-:Y:S01]  /*05b0*/  STL [R1+0x64], R4 ;  /* 0x0000640401007387 */ /* 0x0001e20000100800 */
[C---:B------:R-:W-:Y:S02]  /*05c0*/  VIADD R252, R0.reuse, 0xf ;  /* 0x0000000f00fc7836 */ /* 0x040fe40000000000 */
[C---:B------:R-:W-:Y:S01]  /*05d0*/  VIADD R248, R0.reuse, 0x10 ;  /* 0x0000001000f87836 */ /* 0x040fe20000000000 */
[----:B------:R1:W-:Y:S01]  /*05e0*/  STL [R1+0x60], R2 ;  /* 0x0000600201007387 */ /* 0x0003e20000100800 */
[----:B------:R-:W-:-:S02]  /*05f0*/  VIADD R247, R0, 0x11 ;  /* 0x0000001100f77836 */ /* 0x000fc40000000000 */
[C---:B------:R-:W-:Y:S01]  /*0600*/  VIADD R249, R0.reuse, 0x12 ;  /* 0x0000001200f97836 */ /* 0x040fe20000000000 */
[----:B------:R2:W-:Y:S01]  /*0610*/  STL [R1+0x5c], R5 ;  /* 0x00005c0501007387 */ /* 0x0005e20000100800 */
[C---:B------:R-:W-:Y:S02]  /*0620*/  VIADD R246, R0.reuse, 0x13 ;  /* 0x0000001300f67836 */ /* 0x040fe40000000000 */
[C---:B0-----:R-:W-:Y:S02]  /*0630*/  VIADD R4, R0.reuse, 0x4 ;  /* 0x0000000400047836 */ /* 0x041fe40000000000 */
[C---:B------:R-:W-:Y:S02]  /*0640*/  VIADD R245, R0.reuse, 0x14 ;  /* 0x0000001400f57836 */ /* 0x040fe40000000000 */
[C---:B-1----:R-:W-:Y:S01]  /*0650*/  VIADD R2, R0.reuse, 0x5 ;  /* 0x0000000500027836 */ /* 0x042fe20000000000 */
[----:B------:R0:W-:Y:S01]  /*0660*/  STL [R1+0x58], R4 ;  /* 0x0000580401007387 */ /* 0x0001e20000100800 */
[----:B------:R-:W-:-:S02]  /*0670*/  VIADD R244, R0, 0x15 ;  /* 0x0000001500f47836 */ /* 0x000fc40000000000 */
[C---:B--2---:R-:W-:Y:S01]  /*0680*/  VIADD R5, R0.reuse, 0x6 ;  /* 0x0000000600057836 */ /* 0x044fe20000000000 */
[----:B------:R1:W-:Y:S01]  /*0690*/  STL [R1+0x54], R2 ;  /* 0x0000540201007387 */ /* 0x0003e20000100800 */
[C---:B------:R-:W-:Y:S02]  /*06a0*/  VIADD R6, R0.reuse, 0x17 ;  /* 0x0000001700067836 */ /* 0x040fe40000000000 */
[C---:B------:R-:W-:Y:S01]  /*06b0*/  VIADD R7, R0.reuse, 0x18 ;  /* 0x0000001800077836 */ /* 0x040fe20000000000 */
[----:B------:R2:W-:Y:S01]  /*06c0*/  STL [R1+0x50], R5 ;  /* 0x0000500501007387 */ /* 0x0005e20000100800 */
[C---:B------:R-:W-:Y:S02]  /*06d0*/  VIADD R8, R0.reuse, 0x19 ;  /* 0x0000001900087836 */ /* 0x040fe40000000000 */
[C---:B0-----:R-:W-:Y:S02]  /*06e0*/  VIADD R4, R0.reuse, 0x7 ;  /* 0x0000000700047836 */ /* 0x041fe40000000000 */
[----:B------:R-:W-:-:S02]  /*06f0*/  VIADD R228, R0, 0x1a ;  /* 0x0000001a00e47836 */ /* 0x000fc40000000000 */
[C---:B-1----:R-:W-:Y:S01]  /*0700*/  VIADD R2, R0.reuse, 0x8 ;  /* 0x0000000800027836 */ /* 0x042fe20000000000 */
[----:B------:R0:W-:Y:S01]  /*0710*/  STL [R1+0x4c], R4 ;  /* 0x00004c0401007387 */ /* 0x0001e20000100800 */
[C---:B------:R-:W-:Y:S02]  /*0720*/  VIADD R227, R0.reuse, 0x1b ;  /* 0x0000001b00e37836 */ /* 0x040fe40000000000 */
[C---:B--2---:R-:W-:Y:S01]  /*0730*/  VIADD R5, R0.reuse, 0x9 ;  /* 0x0000000900057836 */ /* 0x044fe20000000000 */
[----:B------:R1:W-:Y:S01]  /*0740*/  STL [R1+0x48], R2 ;  /* 0x0000480201007387 */ /* 0x0003e20000100800 */
[C---:B------:R-:W-:Y:S02]  /*0750*/  VIADD R226, R0.reuse, 0x1c ;  /* 0x0000001c00e27836 */ /* 0x040fe40000000000 */
[C---:B------:R-:W-:Y:S01]  /*0760*/  VIADD R224, R0.reuse, 0x1d ;  /* 0x0000001d00e07836 */ /* 0x040fe20000000000 */
[----:B------:R2:W-:Y:S01]  /*0770*/  STL [R1+0x44], R5 ;  /* 0x0000440501007387 */ /* 0x0005e20000100800 */
[----:B------:R-:W-:-:S02]  /*0780*/  VIADD R229, R0, 0x1e ;  /* 0x0000001e00e57836 */ /* 0x000fc40000000000 */
[C---:B0-----:R-:W-:Y:S02]  /*0790*/  VIADD R4, R0.reuse, 0xa ;  /* 0x0000000a00047836 */ /* 0x041fe40000000000 */
[C---:B------:R-:W-:Y:S02]  /*07a0*/  VIADD R225, R0.reuse, 0x1f ;  /* 0x0000001f00e17836 */ /* 0x040fe40000000000 */
[C---:B-1----:R-:W-:Y:S01]  /*07b0*/  VIADD R2, R0.reuse, 0xb ;  /* 0x0000000b00027836 */ /* 0x042fe20000000000 */
[----:B------:R0:W-:Y:S01]  /*07c0*/  STL [R1+0x40], R4 ;  /* 0x0000400401007387 */ /* 0x0001e20000100800 */
[C---:B------:R-:W-:Y:S02]  /*07d0*/  VIADD R223, R0.reuse, 0x20 ;  /* 0x0000002000df7836 */ /* 0x040fe40000000000 */
[C---:B--2---:R-:W-:Y:S01]  /*07e0*/  VIADD R5, R0.reuse, 0xc ;  /* 0x0000000c00057836 */ /* 0x044fe20000000000 */
        /* <DEDUP_REMOVED lines=8> */
[----:B------:R-:W-:Y:S01]  /*0870*/  STL [R1+0x24], R4 ;  /* 0x0000240401007387 */ /* 0x000fe20000100800 */
[----:B------:R-:W-:-:S02]  /*0880*/  VIADD R219, R0, 0x25 ;  /* 0x0000002500db7836 */ /* 0x000fc40000000000 */
[----:B--2---:R-:W-:Y:S01]  /*0890*/  IMAD.IADD R5, R12, 0x1, R3 ;  /* 0x000000010c057824 */ /* 0x004fe200078e0203 */
[----:B------:R0:W-:Y:S01]  /*08a0*/  STL [R1+0x20], R2 ;  /* 0x0000200201007387 */ /* 0x0001e20000100800 */
[C---:B------:R-:W-:Y:S02]  /*08b0*/  VIADD R216, R0.reuse, 0x26 ;  /* 0x0000002600d87836 */ /* 0x040fe40000000000 */
[C---:B------:R-:W-:Y:S01]  /*08c0*/  VIADD R215, R0.reuse, 0x27 ;  /* 0x0000002700d77836 */ /* 0x040fe20000000000 */
[----:B------:R1:W-:Y:S01]  /*08d0*/  STL [R1+0xe28], R5 ;  /* 0x000e280501007387 */ /* 0x0003e20000100800 */
[C---:B------:R-:W-:Y:S02]  /*08e0*/  VIADD R214, R0.reuse, 0x28 ;  /* 0x0000002800d67836 */ /* 0x040fe40000000000 */
[C---:B------:R-:W-:Y:S02]  /*08f0*/  VIADD R213, R0.reuse, 0x29 ;  /* 0x0000002900d57836 */ /* 0x040fe40000000000 */
[----:B------:R-:W-:-:S02]  /*0900*/  VIADD R211, R0, 0x2a ;  /* 0x0000002a00d37836 */ /* 0x000fc40000000000 */
[C---:B0-----:R-:W-:Y:S02]  /*0910*/  VIADD R2, R0.reuse, 0x16 ;  /* 0x0000001600027836 */ /* 0x041fe40000000000 */
[C---:B------:R-:W-:Y:S02]  /*0920*/  VIADD R212, R0.reuse, 0x2b ;  /* 0x0000002b00d47836 */ /* 0x040fe40000000000 */
[C---:B------:R-:W-:Y:S02]  /*0930*/  VIADD R210, R0.reuse, 0x2c ;  /* 0x0000002c00d27836 */ /* 0x040fe40000000000 */
[C---:B------:R-:W-:Y:S02]  /*0940*/  VIADD R208, R0.reuse, 0x2d ;  /* 0x0000002d00d07836 */ /* 0x040fe40000000000 */
[C---:B------:R-:W-:Y:S02]  /*0950*/  VIADD R209, R0.reuse, 0x2e ;  /* 0x0000002e00d17836 */ /* 0x040fe40000000000 */
[----:B------:R-:W-:-:S02]  /*0960*/  VIADD R207, R0, 0x2f ;  /* 0x0000002f00cf7836 */ /* 0x000fc40000000000 */
[C---:B------:R-:W-:Y:S02]  /*0970*/  VIADD R217, R0.reuse, 0x30 ;  /* 0x0000003000d97836 */ /* 0x040fe40000000000 */
        /* <DEDUP_REMOVED lines=206> */
[----:B------:R-:W-:Y:S01]  /*1660*/  VIADD R243, R0, 0xff ;  /* 0x000000ff00f37836 */ /* 0x000fe20000000000 */
[----:B-1----:R-:W-:Y:S06]  /*1670*/  @P0 BRA `(.L_x_0) ;  /* 0x0000000c000c0947 */ /* 0x002fec0003800000 */
[----:B------:R-:W-:Y:S01]  /*1680*/  IMAD.SHL.U32 R2, R10, 0x10, RZ ;  /* 0x000000100a027824 */ /* 0x000fe200078e00ff */
[----:B------:R1:W-:Y:S01]  /*1690*/  STL [R1], RZ ;  /* 0x000000ff01007387 */ /* 0x0003e20000100800 */
[----:B------:R-:W-:Y:S02]  /*16a0*/  CS2R R24, SRZ ;  /* 0x0000000000187805 */ /* 0x000fe4000001ff00 */
[----:B------:R-:W-:Y:S02]  /*16b0*/  CS2R R26, SRZ ;  /* 0x00000000001a7805 */ /* 0x000fe4000001ff00 */
[----:B------:R-:W-:Y:S01]  /*16c0*/  CS2R R28, SRZ ;  /* 0x00000000001c7805 */ /* 0x000fe2000001ff00 */
[----:B------:R1:W-:Y:S01]  /*16d0*/  STL [R1+0xe24], R2 ;  /* 0x000e240201007387 */ /* 0x0003e20000100800 */
[----:B------:R-:W-:Y:S02]  /*16e0*/  CS2R R30, SRZ ;  /* 0x00000000001e7805 */ /* 0x000fe4000001ff00 */
[----:B------:R-:W-:-:S02]  /*16f0*/  CS2R R32, SRZ ;  /* 0x0000000000207805 */ /* 0x000fc4000001ff00 */
[----:B------:R-:W-:Y:S01]  /*1700*/  CS2R R34, SRZ ;  /* 0x0000000000227805 */ /* 0x000fe2000001ff00 */
[----:B------:R1:W-:Y:S01]  /*1710*/  STL [R1+0x4], RZ ;  /* 0x000004ff01007387 */ /* 0x0003e20000100800 */
[----:B------:R-:W-:Y:S02]  /*1720*/  CS2R R36, SRZ ;  /* 0x0000000000247805 */ /* 0x000fe4000001ff00 */
[----:B------:R-:W-:Y:S02]  /*1730*/  CS2R R38, SRZ ;  /* 0x0000000000267805 */ /* 0x000fe4000001ff00 */
[----:B------:R-:W-:Y:S01]  /*1740*/  CS2R R40, SRZ ;  /* 0x0000000000287805 */ /* 0x000fe2000001ff00 */
[----:B------:R1:W-:Y:S01]  /*1750*/  STL [R1+0x8], RZ ;  /* 0x000008ff01007387 */ /* 0x0003e20000100800 */
        /* <DEDUP_REMOVED lines=72> */
[----:B------:R-:W-:-:S03]  /*1be0*/  CS2R R150, SRZ ;  /* 0x0000000000967805 */ /* 0x000fc6000001ff00 */
[----:B------:R1:W-:Y:S04]  /*1bf0*/  STL [R1+0x54], RZ ;  /* 0x000054ff01007387 */ /* 0x0003e80000100800 */
        /* <DEDUP_REMOVED lines=105> */
[----:B------:R1:W-:Y:S01]  /*2290*/  STL [R1+0x1fc], RZ ;  /* 0x0001fcff01007387 */ /* 0x0003e20000100800 */
[----:B------:R-:W-:Y:S05]  /*22a0*/  BRA `(.L_x_1) ;  /* 0x000002b000587947 */ /* 0x000fea0003800000 */
.L_x_0:
[----:B------:R-:W-:Y:S01]  /*22b0*/  IABS R240, R124 ;  /* 0x0000007c00f07213 */ /* 0x000fe20000000000 */
[----:B------:R0:W-:Y:S01]  /*22c0*/  STL [R1+0xe68], R125 ;  /* 0x000e687d01007387 */ /* 0x0001e20000100800 */
[----:B------:R-:W-:Y:S01]  /*22d0*/  IABS R3, R125 ;  /* 0x0000007d00037213 */ /* 0x000fe20000000000 */
[----:B------:R-:W-:Y:S01]  /*22e0*/  ULDC UR9, c[0x0][0x23c] ;  /* 0x00008f0000097ab9 */ /* 0x000fe20000000800 */
[----:B------:R-:W1:Y:S01]  /*22f0*/  I2F.RP R4, R240 ;  /* 0x000000f000047306 */ /* 0x000e620000209400 */
[----:B------:R-:W-:Y:S01]  /*2300*/  IABS R251, R242 ;  /* 0x000000f200fb7213 */ /* 0x000fe20000000000 */
[----:B------:R-:W-:Y:S01]  /*2310*/  ULDC.64 UR4, c[0x0][0x218] ;  /* 0x0000860000047ab9 */ /* 0x000fe20000000a00 */
[----:B------:R-:W-:Y:S01]  /*2320*/  ISETP.GE.AND P2, PT, R243, RZ, PT ;  /* 0x000000fff300720c */ /* 0x000fe20003f46270 */
[----:B------:R-:W-:Y:S01]  /*2330*/  ULDC.64 UR6, c[0x0][0x210] ;  /* 0x0000840000067ab9 */ /* 0x000fe20000000a00 */
[----:B------:R-:W-:Y:S01]  /*2340*/  ISETP.GE.AND P6, PT, R241, RZ, PT ;  /* 0x000000fff100720c */ /* 0x000fe20003fc6270 */
[----:B0-----:R-:W-:-:S02]  /*2350*/  IMAD.MOV.U32 R125, RZ, RZ, R5 ;  /* 0x000000ffff7d7224 */ /* 0x001fc400078e0005 */
[----:B------:R-:W0:Y:S01]  /*2360*/  I2F.RP R10, R3 ;  /* 0x00000003000a7306 */ /* 0x000e220000209400 */
[----:B------:R-:W-:-:S07]  /*2370*/  ISETP.GE.AND P3, PT, R242, RZ, PT ;  /* 0x000000fff200720c */ /* 0x000fce0003f66270 */
[----:B-1----:R-:W1:Y:S08]  /*2380*/  MUFU.RCP R4, R4 ;  /* 0x0000000400047308 */ /* 0x002e700000001000 */
[----:B0-----:R-:W0:Y:S01]  /*2390*/  MUFU.RCP R10, R10 ;  /* 0x0000000a000a7308 */ /* 0x001e220000001000 */
[----:B-1----:R-:W-:-:S07]  /*23a0*/  VIADD R4, R4, 0xffffffe ;  /* 0x0ffffffe04047836 */ /* 0x002fce0000000000 */
[----:B------:R-:W1:Y:S01]  /*23b0*/  F2I.FTZ.U32.TRUNC.NTZ R5, R4 ;  /* 0x0000000400057305 */ /* 0x000e62000021f000 */
[----:B0-----:R-:W-:-:S07]  /*23c0*/  VIADD R10, R10, 0xffffffe ;  /* 0x0ffffffe0a0a7836 */ /* 0x001fce0000000000 */
[----:B------:R0:W2:Y:S01]  /*23d0*/  F2I.FTZ.U32.TRUNC.NTZ R11, R10 ;  /* 0x0000000a000b7305 */ /* 0x0000a2000021f000 */
[----:B-1----:R-:W-:Y:S01]  /*23e0*/  IMAD.MOV R4, RZ, RZ, -R5 ;  /* 0x000000ffff047224 */ /* 0x002fe200078e0a05 */
[----:B0-----:R-:W-:-:S03]  /*23f0*/  IABS R10, R125 ;  /* 0x0000007d000a7213 */ /* 0x001fc60000000000 */
[----:B------:R-:W-:Y:S02]  /*2400*/  IMAD R250, R4, R240, RZ ;  /* 0x000000f004fa7224 */ /* 0x000fe400078e02ff */
[----:B------:R-:W-:-:S04]  /*2410*/  IMAD.MOV.U32 R4, RZ, RZ, RZ ;  /* 0x000000ffff047224 */ /* 0x000fc800078e00ff */
[----:B------:R-:W-:-:S04]  /*2420*/  IMAD.HI.U32 R250, R5, R250, R4 ;  /* 0x000000fa05fa7227 */ /* 0x000fc800078e0004 */
[----:B--2---:R-:W-:Y:S02]  /*2430*/  IMAD.MOV R4, RZ, RZ, -R11 ;  /* 0x000000ffff047224 */ /* 0x004fe400078e0a0b */
[----:B------:R-:W-:-:S04]  /*2440*/  IMAD.HI.U32 R250, R250, R10, RZ ;  /* 0x0000000afafa7227 */ /* 0x000fc800078e00ff */
[----:B------:R-:W-:Y:S02]  /*2450*/  IMAD.MOV R250, RZ, RZ, -R250 ;  /* 0x000000fffffa7224 */ /* 0x000fe400078e0afa */
[----:B------:R-:W-:Y:S02]  /*2460*/  IMAD R5, R4, R3, RZ ;  /* 0x0000000304057224 */ /* 0x000fe400078e02ff */
[----:B------:R-:W-:Y:S01]  /*2470*/  IMAD R4, R240, R250, R10 ;  /* 0x000000faf0047224 */ /* 0x000fe200078e020a */
[----:B------:R-:W-:Y:S01]  /*2480*/  IABS R250, R243 ;  /* 0x000000f300fa7213 */ /* 0x000fe20000000000 */
[----:B------:R-:W-:-:S03]  /*2490*/  IMAD.MOV.U32 R10, RZ, RZ, RZ ;  /* 0x000000ffff0a7224 */ /* 0x000fc600078e00ff */
[----:B------:R-:W-:Y:S01]  /*24a0*/  ISETP.GT.U32.AND P0, PT, R240, R4, PT ;  /* 0x00000004f000720c */ /* 0x000fe20003f04070 */
[----:B------:R-:W-:Y:S01]  /*24b0*/  IMAD.HI.U32 R5, R11, R5, R10 ;  /* 0x000000050b057227 */ /* 0x000fe200078e000a */
[----:B------:R-:W-:-:S03]  /*24c0*/  IABS R10, R241 ;  /* 0x000000f1000a7213 */ /* 0x000fc60000000000 */
[----:B------:R-:W-:Y:S02]  /*24d0*/  IMAD.MOV.U32 R241, RZ, RZ, R251 ;  /* 0x000000fffff17224 */ /* 0x000fe400078e00fb */
[----:B------:R-:W-:-:S04]  /*24e0*/  IMAD.HI.U32 R11, R5, R250, RZ ;  /* 0x000000fa050b7227 */ /* 0x000fc800078e00ff */
[----:B------:R-:W-:Y:S02]  /*24f0*/  IMAD.MOV R11, RZ, RZ, -R11 ;  /* 0x000000ffff0b7224 */ /* 0x000fe400078e0a0b */
[----:B------:R-:W-:Y:S01]  /*2500*/  @!P0 IMAD.IADD R4, R4, 0x1, -R240 ;  /* 0x0000000104048824 */ /* 0x000fe200078e0af0 */
[----:B------:R-:W-:Y:S01]  /*2510*/  ISETP.GE.AND P0, PT, R125, RZ, PT ;  /* 0x000000ff7d00720c */ /* 0x000fe20003f06270 */
[----:B------:R-:W-:Y:S01]  /*2520*/  IMAD R11, R3, R11, R250 ;  /* 0x0000000b030b7224 */ /* 0x000fe200078e02fa */
[----:B------:R-:W-:Y:S01]  /*2530*/  IABS R250, R239 ;  /* 0x000000ef00fa7213 */ /* 0x000fe20000000000 */
[----:B------:R-:W-:Y:S01]  /*2540*/  IMAD.HI.U32 R243, R5, R10, RZ ;  /* 0x0000000a05f37227 */ /* 0x000fe200078e00ff */
[----:B------:R-:W-:Y:S02]  /*2550*/  ISETP.GT.U32.AND P1, PT, R240, R4, PT ;  /* 0x00000004f000720c */ /* 0x000fe40003f24070 */
[----:B------:R-:W-:Y:S01]  /*2560*/  ISETP.GT.U32.AND P4, PT, R3, R11, PT ;  /* 0x0000000b0300720c */ /* 0x000fe20003f84070 */
[----:B------:R-:W-:-:S02]  /*2570*/  IMAD.MOV R251, RZ, RZ, -R243 ;  /* 0x000000fffffb7224 */ /* 0x000fc400078e0af3 */
[----:B------:R-:W-:-:S04]  /*2580*/  IMAD.HI.U32 R242, R5, R241, RZ ;  /* 0x000000f105f27227 */ /* 0x000fc800078e00ff */
[----:B------:R-:W-:Y:S02]  /*2590*/  IMAD R10, R3, R251, R10 ;  /* 0x000000fb030a7224 */ /* 0x000fe400078e020a */
[----:B------:R-:W-:Y:S02]  /*25a0*/  IMAD.MOV R242, RZ, RZ, -R242 ;  /* 0x000000fffff27224 */ /* 0x000fe400078e0af2 */
[----:B------:R-:W-:Y:S01]  /*25b0*/  @!P1 IMAD.IADD R4, R4, 0x1, -R240 ;  /* 0x0000000104049824 */ /* 0x000fe200078e0af0 */
[----:B------:R-:W-:Y:S01]  /*25c0*/  ISETP.NE.AND P1, PT, R124, RZ, PT ;  /* 0x000000ff7c00720c */ /* 0x000fe20003f25270 */
[----:B------:R-:W-:Y:S01]  /*25d0*/  @!P4 IMAD.IADD R11, R11, 0x1, -R3 ;  /* 0x000000010b0bc824 */ /* 0x000fe200078e0a03 */
[C---:B------:R-:W-:Y:S01]  /*25e0*/  ISETP.GT.U32.AND P4, PT, R3.reuse, R10, PT ;  /* 0x0000000a0300720c */ /* 0x040fe20003f84070 */
[----:B------:R-:W-:Y:S02]  /*25f0*/  IMAD.MOV.U32 R243, RZ, RZ, R250 ;  /* 0x000000fffff37224 */ /* 0x000fe400078e00fa */
[C---:B------:R-:W-:Y:S01]  /*2600*/  IMAD R242, R3.reuse, R242, R241 ;  /* 0x000000f203f27224 */ /* 0x040fe200078e02f1 */
[----:B------:R-:W-:Y:S01]  /*2610*/  ISETP.GT.U32.AND P5, PT, R3, R11, PT ;  /* 0x0000000b0300720c */ /* 0x000fe20003fa4070 */
[----:B------:R-:W-:Y:S01]  /*2620*/  @!P0 IMAD.MOV R4, RZ, RZ, -R4 ;  /* 0x000000ffff048224 */ /* 0x000fe200078e0a04 */
[----:B------:R-:W-:Y:S01]  /*2630*/  ISETP.GE.AND P0, PT, R239, RZ, PT ;  /* 0x000000ffef00720c */ /* 0x000fe20003f06270 */
[----:B------:R-:W-:Y:S01]  /*2640*/  IMAD.HI.U32 R240, R5, R243, RZ ;  /* 0x000000f305f07227 */ /* 0x000fe200078e00ff */
[----:B------:R-:W-:-:S02]  /*2650*/  IABS R239, R236 ;  /* 0x000000ec00ef7213 */ /* 0x000fc40000000000 */
[----:B------:R-:W-:Y:S01]  /*2660*/  IABS R241, R9 ;  /* 0x0000000900f17213 */ /* 0x000fe20000000000 */
[----:B------:R-:W-:Y:S01]  /*2670*/  IMAD.MOV R240, RZ, RZ, -R240 ;  /* 0x000000fffff07224 */ /* 0x000fe200078e0af0 */
[----:B------:R-:W-:Y:S01]  /*2680*/  @!P1 LOP3.LUT R4, RZ, R124, RZ, 0x33, !PT ;  /* 0x0000007cff049212 */ /* 0x000fe200078e33ff */
[--C-:B------:R-:W-:Y:S01]  /*2690*/  @!P4 IMAD.IADD R10, R10, 0x1, -R3.reuse ;  /* 0x000000010a0ac824 */ /* 0x100fe200078e0a03 */
[----:B------:R-:W-:Y:S01]  /*26a0*/  ISETP.GT.U32.AND P1, PT, R3, R242, PT ;  /* 0x000000f20300720c */ /* 0x000fe20003f24070 */
[----:B------:R-:W-:Y:S01]  /*26b0*/  IMAD.HI.U32 R250, R5, R239, RZ ;  /* 0x000000ef05fa7227 */ /* 0x000fe200078e00ff */
[----:B------:R-:W-:Y:S01]  /*26c0*/  IABS R124, R186 ;  /* 0x000000ba007c7213 */ /* 0x000fe20000000000 */
[----:B------:R0:W-:Y:S01]  /*26d0*/  STL [R1+0xe4c], R4 ;  /* 0x000e4c0401007387 */ /* 0x0001e20000100800 */
[----:B------:R-:W-:Y:S01]  /*26e0*/  ISETP.GT.U32.AND P4, PT, R3, R10, PT ;  /* 0x0000000a0300720c */ /* 0x000fe20003f84070 */
[----:B------:R-:W-:Y:S02]  /*26f0*/  @!P5 IMAD.IADD R11, R11, 0x1, -R3 ;  /* 0x000000010b0bd824 */ /* 0x000fe400078e0a03 */
[----:B------:R-:W-:Y:S01]  /*2700*/  IMAD R240, R3, R240, R243 ;  /* 0x000000f003f07224 */ /* 0x000fe200078e02f3 */
[----:B------:R-:W-:Y:S01]  /*2710*/  IABS R243, R235 ;  /* 0x000000eb00f37213 */ /* 0x000fe20000000000 */
[----:B------:R-:W-:-:S02]  /*2720*/  IMAD.MOV.U32 R125, RZ, RZ, R11 ;  /* 0x000000ffff7d7224 */ /* 0x000fc400078e000b */
[----:B------:R-:W-:Y:S01]  /*2730*/  IMAD.MOV R11, RZ, RZ, -R250 ;  /* 0x000000ffff0b7224 */ /* 0x000fe200078e0afa */
[----:B------:R-:W-:Y:S01]  /*2740*/  ISETP.GT.U32.AND P5, PT, R3, R240, PT ;  /* 0x000000f00300720c */ /* 0x000fe20003fa4070 */
[----:B------:R-:W-:-:S04]  /*2750*/  IMAD.HI.U32 R250, R5, R241, RZ ;  /* 0x000000f105fa7227 */ /* 0x000fc800078e00ff */
[----:B------:R-:W-:Y:S02]  /*2760*/  IMAD.MOV R250, RZ, RZ, -R250 ;  /* 0x000000fffffa7224 */ /* 0x000fe400078e0afa */
[--C-:B------:R-:W-:Y:S02]  /*2770*/  @!P4 IMAD.IADD R10, R10, 0x1, -R3.reuse ;  /* 0x000000010a0ac824 */ /* 0x100fe400078e0a03 */
[----:B------:R-:W-:Y:S02]  /*2780*/  @!P1 IMAD.IADD R242, R242, 0x1, -R3 ;  /* 0x00000001f2f29824 */ /* 0x000fe400078e0a03 */
[----:B------:R-:W-:Y:S01]  /*2790*/  @!P2 IMAD.MOV R125, RZ, RZ, -R125 ;  /* 0x000000ffff7da224 */ /* 0x000fe200078e0a7d */
[----:B------:R-:W-:Y:S01]  /*27a0*/  ISETP.GE.AND P2, PT, R236, RZ, PT ;  /* 0x000000ffec00720c */ /* 0x000fe20003f46270 */
[C---:B------:R-:W-:Y:S01]  /*27b0*/  IMAD R239, R3.reuse, R11, R239 ;  /* 0x0000000b03ef7224 */ /* 0x040fe200078e02ef */
[C---:B------:R-:W-:Y:S01]  /*27c0*/  ISETP.GT.U32.AND P1, PT, R3.reuse, R242, PT ;  /* 0x000000f20300720c */ /* 0x040fe20003f24070 */
[C---:B------:R-:W-:Y:S01]  /*27d0*/  IMAD R236, R3.reuse, R250, R241 ;  /* 0x000000fa03ec7224 */ /* 0x040fe200078e02f1 */
[----:B------:R-:W-:Y:S01]  /*27e0*/  STL [R1+0x1c], R125 ;  /* 0x00001c7d01007387 */ /* 0x000fe20000100800 */
[----:B0-----:R-:W-:Y:S01]  /*27f0*/  IMAD.MOV.U32 R4, RZ, RZ, R10 ;  /* 0x000000ffff047224 */ /* 0x001fe200078e000a */
[C---:B------:R-:W-:Y:S01]  /*2800*/  ISETP.GT.U32.AND P4, PT, R3.reuse, R239, PT ;  /* 0x000000ef0300720c */ /* 0x040fe20003f84070 */
[----:B------:R-:W-:Y:S01]  /*2810*/  @!P5 IMAD.IADD R240, R240, 0x1, -R3 ;  /* 0x00000001f0f0d824 */ /* 0x000fe200078e0a03 */
[----:B------:R-:W-:Y:S01]  /*2820*/  IABS R10, R180 ;  /* 0x000000b4000a7213 */ /* 0x000fe20000000000 */
[----:B------:R-:W-:Y:S01]  /*2830*/  @!P6 IMAD.MOV R4, RZ, RZ, -R4 ;  /* 0x000000ffff04e224 */ /* 0x000fe200078e0a04 */
[C---:B------:R-:W-:Y:S01]  /*2840*/  ISETP.GT.U32.AND P6, PT, R3.reuse, R236, PT ;  /* 0x000000ec0300720c */ /* 0x040fe20003fc4070 */
[----:B------:R-:W-:Y:S01]  /*2850*/  IMAD.MOV.U32 R11, RZ, RZ, R243 ;  /* 0x000000ffff0b7224 */ /* 0x000fe200078e00f3 */
[----:B------:R-:W-:Y:S01]  /*2860*/  ISETP.GT.U32.AND P5, PT, R3, R240, PT ;  /* 0x000000f00300720c */ /* 0x000fe20003fa4070 */
[C---:B------:R-:W-:Y:S01]  /*2870*/  IMAD.HI.U32 R243, R5.reuse, R124, RZ ;  /* 0x0000007c05f37227 */ /* 0x040fe200078e00ff */
[----:B------:R0:W-:Y:S03]  /*2880*/  STL [R1+0x18], R4 ;  /* 0x0000180401007387 */ /* 0x0001e60000100800 */
[----:B------:R-:W-:-:S04]  /*2890*/  IMAD.HI.U32 R241, R5, R11, RZ ;  /* 0x0000000b05f17227 */ /* 0x000fc800078e00ff */
[--C-:B------:R-:W-:Y:S02]  /*28a0*/  @!P1 IMAD.IADD R242, R242, 0x1, -R3.reuse ;  /* 0x00000001f2f29824 */ /* 0x100fe400078e0a03 */
[----:B------:R-:W-:Y:S02]  /*28b0*/  @!P4 IMAD.IADD R239, R239, 0x1, -R3 ;  /* 0x00000001efefc824 */ /* 0x000fe400078e0a03 */
[----:B------:R-:W-:Y:S02]  /*28c0*/  IMAD.MOV R241, RZ, RZ, -R241 ;  /* 0x000000fffff17224 */ /* 0x000fe400078e0af1 */
[----:B0-----:R-:W-:Y:S01]  /*28d0*/  IMAD.MOV.U32 R4, RZ, RZ, R242 ;  /* 0x000000ffff047224 */ /* 0x001fe200078e00f2 */
[----:B------:R-:W-:Y:S01]  /*28e0*/  ISETP.GT.U32.AND P4, PT, R3, R239, PT ;  /* 0x000000ef0300720c */ /* 0x000fe20003f84070 */
[----:B------:R-:W-:Y:S01]  /*28f0*/  @!P6 IMAD.IADD R236, R236, 0x1, -R3 ;  /* 0x00000001ecece824 */ /* 0x000fe200078e0a03 */
[----:B------:R-:W-:Y:S01]  /*2900*/  ISETP.GE.AND P6, PT, R9, RZ, PT ;  /* 0x000000ff0900720c */ /* 0x000fe20003fc6270 */
[----:B------:R-:W-:-:S02]  /*2910*/  IMAD.MOV R243, RZ, RZ, -R243 ;  /* 0x000000fffff37224 */ /* 0x000fc400078e0af3 */
[C---:B------:R-:W-:Y:S01]  /*2920*/  IMAD R11, R3.reuse, R241, R11 ;  /* 0x000000f1030b7224 */ /* 0x040fe200078e020b */
[----:B------:R-:W-:Y:S01]  /*2930*/  IABS R241, R17 ;  /* 0x0000001100f17213 */ /* 0x000fe20000000000 */
[----:B------:R-:W-:Y:S01]  /*2940*/  @!P3 IMAD.MOV R4, RZ, RZ, -R4 ;  /* 0x000000ffff04b224 */ /* 0x000fe200078e0a04 */
[C---:B------:R-:W-:Y:S01]  /*2950*/  ISETP.GT.U32.AND P3, PT, R3.reuse, R236, PT ;  /* 0x000000ec0300720c */ /* 0x040fe20003f64070 */
[----:B------:R-:W-:Y:S02]  /*2960*/  IMAD R124, R3, R243, R124 ;  /* 0x000000f3037c7224 */ /* 0x000fe400078e027c */
[----:B------:R-:W-:Y:S01]  /*2970*/  @!P5 IMAD.IADD R240, R240, 0x1, -R3 ;  /* 0x00000001f0f0d824 */ /* 0x000fe200078e0a03 */
[----:B------:R0:W-:Y:S01]  /*2980*/  STL [R1+0x14], R4 ;  /* 0x0000140401007387 */ /* 0x0001e20000100800 */
[----:B------:R-:W-:Y:S01]  /*2990*/  IMAD.HI.U32 R9, R5, R241, RZ ;  /* 0x000000f105097227 */ /* 0x000fe200078e00ff */
[C---:B------:R-:W-:Y:S02]  /*29a0*/  ISETP.GT.U32.AND P1, PT, R3.reuse, R124, PT ;  /* 0x0000007c0300720c */ /* 0x040fe40003f24070 */
[----:B------:R-:W-:Y:S01]  /*29b0*/  ISETP.GT.U32.AND P5, PT, R3, R11, PT ;  /* 0x0000000b0300720c */ /* 0x000fe20003fa4070 */
[----:B------:R-:W-:-:S04]  /*29c0*/  IMAD.HI.U32 R242, R5, R10, RZ ;  /* 0x0000000a05f27227 */ /* 0x000fc800078e00ff */
[----:B------:R-:W-:Y:S02]  /*29d0*/  IMAD.MOV R9, RZ, RZ, -R9 ;  /* 0x000000ffff097224 */ /* 0x000fe400078e0a09 */
[----:B0-----:R-:W-:Y:S02]  /*29e0*/  IMAD.MOV.U32 R4, RZ, RZ, R240 ;  /* 0x000000ffff047224 */ /* 0x001fe400078e00f0 */
[----:B------:R-:W-:Y:S01]  /*29f0*/  @!P4 IMAD.IADD R239, R239, 0x1, -R3 ;  /* 0x00000001efefc824 */ /* 0x000fe200078e0a03 */
[----:B------:R-:W-:Y:S01]  /*2a00*/  ISETP.GE.AND P4, PT, R186, RZ, PT ;  /* 0x000000ffba00720c */ /* 0x000fe20003f86270 */
[----:B------:R-:W-:Y:S02]  /*2a10*/  @!P0 IMAD.MOV R4, RZ, RZ, -R4 ;  /* 0x000000ffff048224 */ /* 0x000fe400078e0a04 */
[----:B------:R-:W-:Y:S02]  /*2a20*/  IMAD.MOV R186, RZ, RZ, -R242 ;  /* 0x000000ffffba7224 */ /* 0x000fe400078e0af2 */
[----:B------:R-:W-:Y:S01]  /*2a30*/  IMAD R9, R3, R9, R241 ;  /* 0x0000000903097224 */ /* 0x000fe200078e02f1 */
[----:B------:R0:W-:Y:S01]  /*2a40*/  STL [R1+0x10], R4 ;  /* 0x0000100401007387 */ /* 0x0001e20000100800 */
[----:B------:R-:W-:-:S02]  /*2a50*/  @!P3 IMAD.IADD R236, R236, 0x1, -R3 ;  /* 0x00000001ececb824 */ /* 0x000fc400078e0a03 */
[C---:B------:R-:W-:Y:S01]  /*2a60*/  IMAD R10, R3.reuse, R186, R10 ;  /* 0x000000ba030a7224 */ /* 0x040fe200078e020a */
[----:B------:R-:W-:Y:S01]  /*2a70*/  ISETP.GT.U32.AND P3, PT, R3, R9, PT ;  /* 0x000000090300720c */ /* 0x000fe20003f64070 */
[--C-:B------:R-:W-:Y:S01]  /*2a80*/  @!P1 IMAD.IADD R124, R124, 0x1, -R3.reuse ;  /* 0x000000017c7c9824 */ /* 0x100fe200078e0a03 */
[----:B------:R-:W-:Y:S01]  /*2a90*/  IABS R186, R181 ;  /* 0x000000b500ba7213 */ /* 0x000fe20000000000 */
[----:B------:R-:W-:Y:S01]  /*2aa0*/  @!P5 IMAD.IADD R11, R11, 0x1, -R3 ;  /* 0x000000010b0bd824 */ /* 0x000fe200078e0a03 */
[----:B------:R-:W-:Y:S01]  /*2ab0*/  ISETP.GE.AND P1, PT, R235, RZ, PT ;  /* 0x000000ffeb00720c */ /* 0x000fe20003f26270 */
[----:B------:R-:W-:Y:S01]  /*2ac0*/  IMAD.MOV.U32 R125, RZ, RZ, R239 ;  /* 0x000000ffff7d7224 */ /* 0x000fe200078e00ef */
[C---:B------:R-:W-:Y:S01]  /*2ad0*/  ISETP.GT.U32.AND P0, PT, R3.reuse, R124, PT ;  /* 0x0000007c0300720c */ /* 0x040fe20003f04070 */
[----:B0-----:R-:W-:Y:S01]  /*2ae0*/  IMAD.MOV.U32 R4, RZ, RZ, R236 ;  /* 0x000000ffff047224 */ /* 0x001fe200078e00ec */
[----:B------:R-:W-:Y:S01]  /*2af0*/  ISETP.GT.U32.AND P5, PT, R3, R11, PT ;  /* 0x0000000b0300720c */ /* 0x000fe20003fa4070 */
[----:B------:R-:W-:Y:S01]  /*2b00*/  @!P2 IMAD.MOV R125, RZ, RZ, -R125 ;  /* 0x000000ffff7da224 */ /* 0x000fe200078e0a7d */
[----:B------:R-:W-:Y:S01]  /*2b10*/  ISETP.GE.AND P2, PT, R17, RZ, PT ;  /* 0x000000ff1100720c */ /* 0x000fe20003f46270 */
[----:B------:R-:W-:Y:S01]  /*2b20*/  @!P6 IMAD.MOV R4, RZ, RZ, -R4 ;  /* 0x000000ffff04e224 */ /* 0x000fe200078e0a04 */
[----:B------:R-:W-:Y:S01]  /*2b30*/  ISETP.GT.U32.AND P6, PT, R3, R10, PT ;  /* 0x0000000a0300720c */ /* 0x000fe20003fc4070 */
[----:B------:R-:W-:Y:S01]  /*2b40*/  @!P3 IMAD.IADD R9, R9, 0x1, -R3 ;  /* 0x000000010909b824 */ /* 0x000fe200078e0a03 */
[----:B------:R-:W-:Y:S01]  /*2b50*/  IABS R17, R182 ;  /* 0x000000b600117213 */ /* 0x000fe20000000000 */
[----:B------:R-:W-:Y:S01]  /*2b60*/  IMAD.HI.U32 R235, R5, R186, RZ ;  /* 0x000000ba05eb7227 */ /* 0x000fe200078e00ff */
[----:B------:R0:W-:Y:S01]  /*2b70*/  STL [R1+0xc], R125 ;  /* 0x00000c7d01007387 */ /* 0x0001e20000100800 */
[----:B------:R-:W-:-:S02]  /*2b80*/  ISETP.GE.AND P3, PT, R182, RZ, PT ;  /* 0x000000ffb600720c */ /* 0x000fc40003f66270 */
[--C-:B------:R-:W-:Y:S01]  /*2b90*/  @!P0 IMAD.IADD R124, R124, 0x1, -R3.reuse ;  /* 0x000000017c7c8824 */ /* 0x100fe200078e0a03 */
[----:B------:R-:W-:Y:S01]  /*2ba0*/  ISETP.GE.AND P0, PT, R180, RZ, PT ;  /* 0x000000ffb400720c */ /* 0x000fe20003f06270 */
[----:B------:R-:W-:Y:S01]  /*2bb0*/  @!P5 IMAD.IADD R11, R11, 0x1, -R3 ;  /* 0x000000010b0bd824 */ /* 0x000fe200078e0a03 */
[----:B------:R-:W-:Y:S01]  /*2bc0*/  ISETP.GE.AND P5, PT, R181, RZ, PT ;  /* 0x000000ffb500720c */ /* 0x000fe20003fa6270 */
[----:B------:R-:W-:Y:S01]  /*2bd0*/  IMAD.MOV R235, RZ, RZ, -R235 ;  /* 0x000000ffffeb7224 */ /* 0x000fe200078e0aeb */
[----:B------:R-:W-:Y:S01]  /*2be0*/  IABS R180, R12 ;  /* 0x0000000c00b47213 */ /* 0x000fe20000000000 */
[----:B------:R-:W-:Y:S01]  /*2bf0*/  @!P6 IMAD.IADD R10, R10, 0x1, -R3 ;  /* 0x000000010a0ae824 */ /* 0x000fe200078e0a03 */
[----:B------:R-:W-:Y:S01]  /*2c00*/  ISETP.GT.U32.AND P6, PT, R3, R9, PT ;  /* 0x000000090300720c */ /* 0x000fe20003fc4070 */
[----:B0-----:R-:W-:Y:S01]  /*2c10*/  IMAD.MOV.U32 R125, RZ, RZ, R124 ;  /* 0x000000ffff7d7224 */ /* 0x001fe200078e007c */
[----:B------:R0:W-:Y:S01]  /*2c20*/  STL [R1+0x8], R4 ;  /* 0x0000080401007387 */ /* 0x0001e20000100800 */
[----:B------:R-:W-:-:S04]  /*2c30*/  IMAD.HI.U32 R181, R5, R17, RZ ;  /* 0x0000001105b57227 */ /* 0x000fc800078e00ff */
[----:B------:R-:W-:Y:S01]  /*2c40*/  @!P4 IMAD.MOV R125, RZ, RZ, -R125 ;  /* 0x000000ffff7dc224 */ /* 0x000fe200078e0a7d */
[C---:B------:R-:W-:Y:S01]  /*2c50*/  ISETP.GT.U32.AND P4, PT, R3.reuse, R10, PT ;  /* 0x0000000a0300720c */ /* 0x040fe20003f84070 */
[----:B------:R-:W-:Y:S02]  /*2c60*/  IMAD.MOV R181, RZ, RZ, -R181 ;  /* 0x000000ffffb57224 */ /* 0x000fe400078e0ab5 */
[----:B0-----:R-:W-:Y:S01]  /*2c70*/  IMAD.MOV.U32 R4, RZ, RZ, R11 ;  /* 0x000000ffff047224 */ /* 0x001fe200078e000b */
[----:B------:R-:W-:Y:S01]  /*2c80*/  IABS R182, R13 ;  /* 0x0000000d00b67213 */ /* 0x000fe20000000000 */
[----:B------:R-:W-:Y:S01]  /*2c90*/  IMAD R11, R3, R235, R186 ;  /* 0x000000eb030b7224 */ /* 0x000fe200078e02ba */
[----:B------:R0:W-:Y:S01]  /*2ca0*/  STL [R1+0x4], R125 ;  /* 0x0000047d01007387 */ /* 0x0001e20000100800 */
[----:B------:R-:W-:Y:S02]  /*2cb0*/  IMAD.MOV.U32 R124, RZ, RZ, R180 ;  /* 0x000000ffff7c7224 */ /* 0x000fe400078e00b4 */
[----:B------:R-:W-:Y:S01]  /*2cc0*/  @!P1 IMAD.MOV R4, RZ, RZ, -R4 ;  /* 0x000000ffff049224 */ /* 0x000fe200078e0a04 */
[----:B------:R-:W-:Y:S01]  /*2cd0*/  ISETP.GE.AND P1, PT, R12, RZ, PT ;  /* 0x000000ff0c00720c */ /* 0x000fe20003f26270 */
[----:B------:R-:W-:Y:S01]  /*2ce0*/  @!P6 IMAD.IADD R9, R9, 0x1, -R3 ;  /* 0x000000010909e824 */ /* 0x000fe200078e0a03 */
[C---:B------:R-:W-:Y:S01]  /*2cf0*/  ISETP.GT.U32.AND P6, PT, R3.reuse, R11, PT ;  /* 0x0000000b0300720c */ /* 0x040fe20003fc4070 */
[----:B------:R-:W-:-:S02]  /*2d00*/  IMAD R12, R3, R181, R17 ;  /* 0x000000b5030c7224 */ /* 0x000fc400078e0211 */
[----:B------:R-:W-:-:S04]  /*2d10*/  IMAD.HI.U32 R181, R5, R124, RZ ;  /* 0x0000007c05b57227 */ /* 0x000fc800078e00ff */
[----:B------:R-:W-:Y:S01]  /*2d20*/  @!P4 IMAD.IADD R10, R10, 0x1, -R3 ;  /* 0x000000010a0ac824 */ /* 0x000fe200078e0a03 */
[----:B------:R-:W-:Y:S01]  /*2d30*/  IABS R186, R16 ;  /* 0x0000001000ba7213 */ /* 0x000fe20000000000 */
[----:B------:R-:W-:Y:S01]  /*2d40*/  IMAD.MOV R181, RZ, RZ, -R181 ;  /* 0x000000ffffb57224 */ /* 0x000fe200078e0ab5 */
[----:B------:R-:W-:Y:S01]  /*2d50*/  ISETP.GT.U32.AND P4, PT, R3, R12, PT ;  /* 0x0000000c0300720c */ /* 0x000fe20003f84070 */
[----:B------:R-:W-:Y:S01]  /*2d60*/  IMAD.HI.U32 R236, R5, R182, RZ ;  /* 0x000000b605ec7227 */ /* 0x000fe200078e00ff */
[----:B0-----:R-:W2:Y:S03]  /*2d70*/  LDL.LU R125, [R1+0x4c] ;  /* 0x00004c00017d7983 */ /* 0x001ea60000300800 */
[----:B------:R-:W-:Y:S02]  /*2d80*/  IMAD R124, R3, R181, R124 ;  /* 0x000000b5037c7224 */ /* 0x000fe400078e027c */
[----:B------:R-:W-:Y:S01]  /*2d90*/  @!P6 IMAD.IADD R11, R11, 0x1, -R3 ;  /* 0x000000010b0be824 */ /* 0x000fe200078e0a03 */
[----:B------:R-:W-:-:S05]  /*2da0*/  IABS R180, R28 ;  /* 0x0000001c00b47213 */ /* 0x000fca0000000000 */
[----:B------:R-:W-:Y:S01]  /*2db0*/  @!P4 IMAD.IADD R12, R12, 0x1, -R3 ;  /* 0x000000010c0cc824 */ /* 0x000fe200078e0a03 */
[C---:B------:R-:W-:Y:S02]  /*2dc0*/  ISETP.GT.U32.AND P6, PT, R3.reuse, R124, PT ;  /* 0x0000007c0300720c */ /* 0x040fe40003fc4070 */
[----:B------:R-:W-:Y:S01]  /*2dd0*/  IABS R17, R22 ;  /* 0x0000001600117213 */ /* 0x000fe20000000000 */
[----:B------:R-:W-:Y:S01]  /*2de0*/  @!P2 IMAD.MOV R9, RZ, RZ, -R9 ;  /* 0x000000ffff09a224 */ /* 0x000fe200078e0a09 */
[----:B------:R-:W-:Y:S01]  /*2df0*/  ISETP.GT.U32.AND P4, PT, R3, R11, PT ;  /* 0x0000000b0300720c */ /* 0x000fe20003f84070 */
[----:B------:R-:W-:Y:S01]  /*2e00*/  IMAD.HI.U32 R239, R5, R180, RZ ;  /* 0x000000b405ef7227 */ /* 0x000fe200078e00ff */
[----:B------:R-:W-:Y:S01]  /*2e10*/  ISETP.GT.U32.AND P2, PT, R3, R12, PT ;  /* 0x0000000c0300720c */ /* 0x000fe20003f44070 */
[----:B------:R0:W-:Y:S02]  /*2e20*/  STL [R1+0xe50], R4 ;  /* 0x000e500401007387 */ /* 0x0001e40000100800 */
[----:B------:R-:W-:-:S04]  /*2e30*/  IMAD.HI.U32 R235, R5, R186, RZ ;  /* 0x000000ba05eb7227 */ /* 0x000fc800078e00ff */
[----:B------:R-:W-:Y:S02]  /*2e40*/  @!P6 IMAD.IADD R124, R124, 0x1, -R3 ;  /* 0x000000017c7ce824 */ /* 0x000fe400078e0a03 */
[----:B------:R-:W-:Y:S01]  /*2e50*/  @!P0 IMAD.MOV R10, RZ, RZ, -R10 ;  /* 0x000000ffff0a8224 */ /* 0x000fe200078e0a0a */
[----:B------:R-:W-:Y:S01]  /*2e60*/  ISETP.GE.AND P0, PT, R16, RZ, PT ;  /* 0x000000ff1000720c */ /* 0x000fe20003f06270 */
[----:B------:R-:W-:Y:S01]  /*2e70*/  IMAD.HI.U32 R181, R5, R17, RZ ;  /* 0x0000001105b57227 */ /* 0x000fe200078e00ff */
[----:B------:R-:W-:Y:S01]  /*2e80*/  ISETP.GT.U32.AND P6, PT, R3, R124, PT ;  /* 0x0000007c0300720c */ /* 0x000fe20003fc4070 */
[----:B0-----:R-:W3:Y:S02]  /*2e90*/  LDL.LU R4, [R1+0x5c] ;  /* 0x00005c0001047983 */ /* 0x001ee40000300800 */
[----:B------:R-:W-:Y:S02]  /*2ea0*/  IMAD.MOV R16, RZ, RZ, -R239 ;  /* 0x000000ffff107224 */ /* 0x000fe400078e0aef */
[----:B------:R-:W-:Y:S01]  /*2eb0*/  IMAD.MOV R235, RZ, RZ, -R235 ;  /* 0x000000ffffeb7224 */ /* 0x000fe200078e0aeb */
[----:B------:R0:W-:Y:S01]  /*2ec0*/  STL [R1+0xe54], R9 ;  /* 0x000e540901007387 */ /* 0x0001e20000100800 */
[----:B------:R-:W-:-:S02]  /*2ed0*/  IMAD.MOV R236, RZ, RZ, -R236 ;  /* 0x000000ffffec7224 */ /* 0x000fc400078e0aec */
[----:B------:R-:W-:Y:S02]  /*2ee0*/  IMAD.MOV R181, RZ, RZ, -R181 ;  /* 0x000000ffffb57224 */ /* 0x000fe400078e0ab5 */
[----:B------:R-:W-:Y:S02]  /*2ef0*/  IMAD R16, R3, R16, R180 ;  /* 0x0000001003107224 */ /* 0x000fe400078e02b4 */
[----:B------:R-:W-:Y:S02]  /*2f00*/  @!P4 IMAD.IADD R11, R11, 0x1, -R3 ;  /* 0x000000010b0bc824 */ /* 0x000fe400078e0a03 */
[C---:B------:R-:W-:Y:S01]  /*2f10*/  IMAD R186, R3.reuse, R235, R186 ;  /* 0x000000eb03ba7224 */ /* 0x040fe200078e02ba */
[----:B0-----:R-:W4:Y:S01]  /*2f20*/  LDL.LU R9, [R1+0x54] ;  /* 0x0000540001097983 */ /* 0x001f220000300800 */
[C---:B------:R-:W-:Y:S02]  /*2f30*/  IMAD R182, R3.reuse, R236, R182 ;  /* 0x000000ec03b67224 */ /* 0x040fe400078e02b6 */
[----:B------:R-:W-:-:S02]  /*2f40*/  IMAD R17, R3, R181, R17 ;  /* 0x000000b503117224 */ /* 0x000fc400078e0211 */
[----:B------:R-:W-:Y:S01]  /*2f50*/  @!P5 IMAD.MOV R11, RZ, RZ, -R11 ;  /* 0x000000ffff0bd224 */ /* 0x000fe200078e0a0b */
[C---:B------:R-:W-:Y:S01]  /*2f60*/  ISETP.GT.U32.AND P5, PT, R3.reuse, R16, PT ;  /* 0x000000100300720c */ /* 0x040fe20003fa4070 */
[--C-:B------:R-:W-:Y:S01]  /*2f70*/  @!P2 IMAD.IADD R12, R12, 0x1, -R3.reuse ;  /* 0x000000010c0ca824 */ /* 0x100fe200078e0a03 */
[C---:B------:R-:W-:Y:S01]  /*2f80*/  ISETP.GT.U32.AND P4, PT, R3.reuse, R186, PT ;  /* 0x000000ba0300720c */ /* 0x040fe20003f84070 */
[----:B------:R-:W-:Y:S01]  /*2f90*/  @!P6 IMAD.IADD R124, R124, 0x1, -R3 ;  /* 0x000000017c7ce824 */ /* 0x000fe200078e0a03 */
[C---:B------:R-:W-:Y:S01]  /*2fa0*/  ISETP.GT.U32.AND P2, PT, R3.reuse, R182, PT ;  /* 0x000000b60300720c */ /* 0x040fe20003f44070 */
[----:B------:R0:W-:Y:S01]  /*2fb0*/  STL [R1+0xe58], R10 ;  /* 0x000e580a01007387 */ /* 0x0001e20000100800 */
[----:B------:R-:W-:Y:S02]  /*2fc0*/  ISETP.GT.U32.AND P6, PT, R3, R17, PT ;  /* 0x000000110300720c */ /* 0x000fe40003fc4070 */
[----:B------:R-:W-:Y:S01]  /*2fd0*/  IABS R180, R15 ;  /* 0x0000000f00b47213 */ /* 0x000fe20000000000 */
[----:B------:R-:W-:Y:S01]  /*2fe0*/  @!P3 IMAD.MOV R12, RZ, RZ, -R12 ;  /* 0x000000ffff0cb224 */ /* 0x000fe200078e0a0c */
[----:B------:R-:W-:-:S02]  /*2ff0*/  ISETP.GE.AND P3, PT, R13, RZ, PT ;  /* 0x000000ff0d00720c */ /* 0x000fc40003f66270 */
[----:B------:R-:W-:Y:S01]  /*3000*/  IABS R181, R14 ;  /* 0x0000000e00b57213 */ /* 0x000fe20000000000 */
[----:B------:R-:W-:Y:S01]  /*3010*/  IMAD.HI.U32 R13, R5, R180, RZ ;  /* 0x000000b4050d7227 */ /* 0x000fe200078e00ff */
[----:B------:R-:W-:Y:S01]  /*3020*/  IABS R236, R20 ;  /* 0x0000001400ec7213 */ /* 0x000fe20000000000 */
[----:B0-----:R-:W3:Y:S02]  /*3030*/  LDL.LU R10, [R1+0x64] ;  /* 0x00006400010a7983 */ /* 0x001ee40000300800 */
[--C-:B------:R-:W-:Y:S02]  /*3040*/  @!P5 IMAD.IADD R16, R16, 0x1, -R3.reuse ;  /* 0x000000011010d824 */ /* 0x100fe400078e0a03 */
[--C-:B------:R-:W-:Y:S01]  /*3050*/  @!P4 IMAD.IADD R186, R186, 0x1, -R3.reuse ;  /* 0x00000001babac824 */ /* 0x100fe200078e0a03 */
[----:B------:R-:W-:Y:S01]  /*3060*/  ISETP.GE.AND P4, PT, R28, RZ, PT ;  /* 0x000000ff1c00720c */ /* 0x000fe20003f86270 */
[----:B------:R-:W-:Y:S01]  /*3070*/  @!P2 IMAD.IADD R182, R182, 0x1, -R3 ;  /* 0x00000001b6b6a824 */ /* 0x000fe200078e0a03 */
[----:B------:R0:W-:Y:S01]  /*3080*/  STL [R1+0xe5c], R11 ;  /* 0x000e5c0b01007387 */ /* 0x0001e20000100800 */
[----:B------:R-:W-:-:S02]  /*3090*/  IMAD.MOV R28, RZ, RZ, -R13 ;  /* 0x000000ffff1c7224 */ /* 0x000fc400078e0a0d */
[----:B------:R-:W-:Y:S01]  /*30a0*/  @!P6 IMAD.IADD R17, R17, 0x1, -R3 ;  /* 0x000000011111e824 */ /* 0x000fe200078e0a03 */
[----:B------:R-:W-:Y:S01]  /*30b0*/  ISETP.GT.U32.AND P6, PT, R3, R16, PT ;  /* 0x000000100300720c */ /* 0x000fe20003fc4070 */
[----:B------:R-:W-:Y:S02]  /*30c0*/  IMAD.MOV.U32 R13, RZ, RZ, R124 ;  /* 0x000000ffff0d7224 */ /* 0x000fe400078e007c */
[----:B------:R-:W-:Y:S01]  /*30d0*/  IMAD.HI.U32 R124, R5, R181, RZ ;  /* 0x000000b5057c7227 */ /* 0x000fe200078e00ff */
[C---:B------:R-:W-:Y:S02]  /*30e0*/  ISETP.GT.U32.AND P5, PT, R3.reuse, R182, PT ;  /* 0x000000b60300720c */ /* 0x040fe40003fa4070 */
[C---:B------:R-:W-:Y:S01]  /*30f0*/  ISETP.GT.U32.AND P2, PT, R3.reuse, R186, PT ;  /* 0x000000ba0300720c */ /* 0x040fe20003f44070 */
[----:B------:R-:W-:Y:S01]  /*3100*/  IMAD.MOV R124, RZ, RZ, -R124 ;  /* 0x000000ffff7c7224 */ /* 0x000fe200078e0a7c */
[----:B0-----:R-:W4:Y:S03]  /*3110*/  LDL.LU R11, [R1+0x60] ;  /* 0x00006000010b7983 */ /* 0x001f260000300800 */
[----:B------:R-:W-:-:S02]  /*3120*/  IMAD R124, R3, R124, R181 ;  /* 0x0000007c037c7224 */ /* 0x000fc400078e02b5 */
[C---:B------:R-:W-:Y:S02]  /*3130*/  IMAD R180, R3.reuse, R28, R180 ;  /* 0x0000001c03b47224 */ /* 0x040fe400078e02b4 */
[----:B------:R-:W-:Y:S01]  /*3140*/  @!P6 IMAD.IADD R16, R16, 0x1, -R3 ;  /* 0x000000011010e824 */ /* 0x000fe200078e0a03 */
[C---:B------:R-:W-:Y:S01]  /*3150*/  ISETP.GT.U32.AND P6, PT, R3.reuse, R124, PT ;  /* 0x0000007c0300720c */ /* 0x040fe20003fc4070 */
[----:B------:R-:W-:Y:S01]  /*3160*/  @!P1 IMAD.MOV R13, RZ, RZ, -R13 ;  /* 0x000000ffff0d9224 */ /* 0x000fe200078e0a0d */
[C---:B------:R-:W-:Y:S01]  /*3170*/  ISETP.GT.U32.AND P1, PT, R3.reuse, R17, PT ;  /* 0x000000110300720c */ /* 0x040fe20003f24070 */
[--C-:B------:R-:W-:Y:S01]  /*3180*/  @!P5 IMAD.IADD R182, R182, 0x1, -R3.reuse ;  /* 0x00000001b6b6d824 */ /* 0x100fe200078e0a03 */
[----:B------:R-:W-:Y:S01]  /*3190*/  ISETP.GT.U32.AND P5, PT, R3, R180, PT ;  /* 0x000000b40300720c */ /* 0x000fe20003fa4070 */
[----:B------:R-:W-:Y:S01]  /*31a0*/  @!P2 IMAD.IADD R186, R186, 0x1, -R3 ;  /* 0x00000001babaa824 */ /* 0x000fe200078e0a03 */
[----:B------:R-:W-:Y:S01]  /*31b0*/  IABS R28, R21 ;  /* 0x00000015001c7213 */ /* 0x000fe20000000000 */
[----:B------:R0:W-:Y:S01]  /*31c0*/  STL [R1+0xe60], R12 ;  /* 0x000e600c01007387 */ /* 0x0001e20000100800 */
[----:B------:R-:W-:-:S03]  /*31d0*/  IABS R181, R19 ;  /* 0x0000001300b57213 */ /* 0x000fc60000000000 */
[----:B------:R-:W-:-:S04]  /*31e0*/  IMAD.HI.U32 R235, R5, R28, RZ ;  /* 0x0000001c05eb7227 */ /* 0x000fc800078e00ff */
[--C-:B------:R-:W-:Y:S02]  /*31f0*/  @!P6 IMAD.IADD R124, R124, 0x1, -R3.reuse ;  /* 0x000000017c7ce824 */ /* 0x100fe400078e0a03 */
[--C-:B------:R-:W-:Y:S01]  /*3200*/  @!P1 IMAD.IADD R17, R17, 0x1, -R3.reuse ;  /* 0x0000000111119824 */ /* 0x100fe200078e0a03 */
[----:B------:R-:W-:Y:S01]  /*3210*/  ISETP.GE.AND P1, PT, R15, RZ, PT ;  /* 0x000000ff0f00720c */ /* 0x000fe20003f26270 */
[----:B------:R-:W-:Y:S01]  /*3220*/  @!P5 IMAD.IADD R180, R180, 0x1, -R3 ;  /* 0x00000001b4b4d824 */ /* 0x000fe200078e0a03 */
[----:B------:R-:W-:Y:S01]  /*3230*/  ISETP.GE.AND P5, PT, R14, RZ, PT ;  /* 0x000000ff0e00720c */ /* 0x000fe20003fa6270 */
[----:B------:R-:W-:Y:S01]  /*3240*/  IMAD.MOV R15, RZ, RZ, -R235 ;  /* 0x000000ffff0f7224 */ /* 0x000fe200078e0aeb */
[----:B------:R-:W-:Y:S01]  /*3250*/  ISETP.GT.U32.AND P6, PT, R3, R124, PT ;  /* 0x0000007c0300720c */ /* 0x000fe20003fc4070 */
[----:B------:R-:W-:Y:S02]  /*3260*/  IMAD.MOV.U32 R14, RZ, RZ, R186 ;  /* 0x000000ffff0e7224 */ /* 0x000fe400078e00ba */
[----:B------:R-:W-:Y:S01]  /*3270*/  @!P4 IMAD.MOV R16, RZ, RZ, -R16 ;  /* 0x000000ffff10c224 */ /* 0x000fe200078e0a10 */
[----:B------:R-:W-:Y:S01]  /*3280*/  ISETP.GE.AND P2, PT, R22, RZ, PT ;  /* 0x000000ff1600720c */ /* 0x000fe20003f46270 */
[----:B------:R-:W-:Y:S01]  /*3290*/  IMAD.HI.U32 R235, R5, R181, RZ ;  /* 0x000000b505eb7227 */ /* 0x000fe200078e00ff */
[----:B0-----:R-:W3:Y:S03]  /*32a0*/  LDL.LU R12, [R1+0x58] ;  /* 0x00005800010c7983 */ /* 0x001ee60000300800 */
[----:B------:R-:W-:-:S02]  /*32b0*/  IMAD R28, R3, R15, R28 ;  /* 0x0000000f031c7224 */ /* 0x000fc400078e021c */
[----:B------:R-:W-:Y:S01]  /*32c0*/  @!P0 IMAD.MOV R14, RZ, RZ, -R14 ;  /* 0x000000ffff0e8224 */ /* 0x000fe200078e0a0e */
[----:B------:R-:W-:Y:S01]  /*32d0*/  ISETP.GT.U32.AND P0, PT, R3, R180, PT ;  /* 0x000000b40300720c */ /* 0x000fe20003f04070 */
[----:B------:R-:W-:Y:S01]  /*32e0*/  IMAD.MOV R235, RZ, RZ, -R235 ;  /* 0x000000ffffeb7224 */ /* 0x000fe200078e0aeb */
[----:B------:R-:W-:Y:S01]  /*32f0*/  ISETP.GE.AND P4, PT, R21, RZ, PT ;  /* 0x000000ff1500720c */ /* 0x000fe20003f86270 */
[----:B------:R-:W-:Y:S02]  /*3300*/  IMAD.MOV.U32 R15, RZ, RZ, R182 ;  /* 0x000000ffff0f7224 */ /* 0x000fe400078e00b6 */
[----:B------:R-:W-:Y:S01]  /*3310*/  @!P6 IMAD.IADD R124, R124, 0x1, -R3 ;  /* 0x000000017c7ce824 */ /* 0x000fe200078e0a03 */
[----:B------:R-:W-:Y:S01]  /*3320*/  IABS R22, R18 ;  /* 0x0000001200167213 */ /* 0x000fe20000000000 */
[----:B------:R-:W-:Y:S01]  /*3330*/  @!P3 IMAD.MOV R15, RZ, RZ, -R15 ;  /* 0x000000ffff0fb224 */ /* 0x000fe200078e0a0f */
[C---:B------:R-:W-:Y:S01]  /*3340*/  ISETP.GT.U32.AND P3, PT, R3.reuse, R28, PT ;  /* 0x0000001c0300720c */ /* 0x040fe20003f64070 */
[C---:B------:R-:W-:Y:S01]  /*3350*/  IMAD R21, R3.reuse, R235, R181 ;  /* 0x000000eb03157224 */ /* 0x040fe200078e02b5 */
[----:B------:R0:W-:Y:S04]  /*3360*/  STL [R1+0xe64], R13 ;  /* 0x000e640d01007387 */ /* 0x0001e80000100800 */
[----:B------:R-:W-:Y:S01]  /*3370*/  ISETP.GT.U32.AND P6, PT, R3, R21, PT ;  /* 0x000000150300720c */ /* 0x000fe20003fc4070 */
[----:B------:R-:W-:Y:S01]  /*3380*/  @!P0 IMAD.IADD R180, R180, 0x1, -R3 ;  /* 0x00000001b4b48824 */ /* 0x000fe200078e0a03 */
[----:B------:R-:W-:-:S03]  /*3390*/  ISETP.GE.AND P0, PT, R18, RZ, PT ;  /* 0x000000ff1200720c */ /* 0x000fc60003f06270 */
[----:B------:R-:W-:Y:S02]  /*33a0*/  IMAD.MOV.U32 R18, RZ, RZ, R180 ;  /* 0x000000ffff127224 */ /* 0x000fe400078e00b4 */
[----:B------:R-:W-:Y:S02]  /*33b0*/  @!P3 IMAD.IADD R28, R28, 0x1, -R3 ;  /* 0x000000011c1cb824 */ /* 0x000fe400078e0a03 */
[----:B------:R-:W-:-:S04]  /*33c0*/  IMAD.HI.U32 R186, R5, R22, RZ ;  /* 0x0000001605ba7227 */ /* 0x000fc800078e00ff */
[----:B------:R-:W-:Y:S01]  /*33d0*/  @!P2 IMAD.MOV R17, RZ, RZ, -R17 ;  /* 0x000000ffff11a224 */ /* 0x000fe200078e0a11 */
[----:B------:R-:W-:Y:S01]  /*33e0*/  IABS R235, R27 ;  /* 0x0000001b00eb7213 */ /* 0x000fe20000000000 */
[----:B------:R-:W-:Y:S01]  /*33f0*/  @!P1 IMAD.MOV R18, RZ, RZ, -R18 ;  /* 0x000000ffff129224 */ /* 0x000fe200078e0a12 */
[----:B------:R-:W-:Y:S01]  /*3400*/  ISETP.GE.AND P1, PT, R23, RZ, PT ;  /* 0x000000ff1700720c */ /* 0x000fe20003f26270 */
[----:B------:R-:W-:Y:S01]  /*3410*/  @!P6 IMAD.IADD R21, R21, 0x1, -R3 ;  /* 0x000000011515e824 */ /* 0x000fe200078e0a03 */
[----:B------:R-:W-:Y:S01]  /*3420*/  IABS R23, R23 ;  /* 0x0000001700177213 */ /* 0x000fe20000000000 */
[----:B------:R-:W-:Y:S01]  /*3430*/  IMAD.HI.U32 R181, R5, R236, RZ ;  /* 0x000000ec05b57227 */ /* 0x000fe200078e00ff */
[----:B------:R-:W-:Y:S01]  /*3440*/  ISETP.GT.U32.AND P3, PT, R3, R28, PT ;  /* 0x0000001c0300720c */ /* 0x000fe20003f64070 */
[----:B0-----:R-:W4:Y:S01]  /*3450*/  LDL.LU R13, [R1+0x50] ;  /* 0x00005000010d7983 */ /* 0x001f220000300800 */
[----:B------:R-:W-:Y:S01]  /*3460*/  ISETP.GE.AND P2, PT, R19, RZ, PT ;  /* 0x000000ff1300720c */ /* 0x000fe20003f46270 */
[----:B------:R-:W-:Y:S01]  /*3470*/  IMAD.MOV.U32 R19, RZ, RZ, R124 ;  /* 0x000000ffff137224 */ /* 0x000fe200078e007c */
[----:B------:R-:W-:Y:S01]  /*3480*/  ISETP.GT.U32.AND P6, PT, R3, R21, PT ;  /* 0x000000150300720c */ /* 0x000fe20003fc4070 */
[----:B------:R-:W-:Y:S01]  /*3490*/  IMAD.MOV R186, RZ, RZ, -R186 ;  /* 0x000000ffffba7224 */ /* 0x000fe200078e0aba */
[----:B------:R0:W-:Y:S01]  /*34a0*/  STL [R1+0xe6c], R14 ;  /* 0x000e6c0e01007387 */ /* 0x0001e20000100800 */
[----:B------:R-:W-:-:S04]  /*34b0*/  IMAD.HI.U32 R124, R5, R23, RZ ;  /* 0x00000017057c7227 */ /* 0x000fc800078e00ff */
[C---:B------:R-:W-:Y:S02]  /*34c0*/  IMAD R22, R3.reuse, R186, R22 ;  /* 0x000000ba03167224 */ /* 0x040fe400078e0216 */
[----:B------:R-:W-:Y:S02]  /*34d0*/  IMAD.MOV R124, RZ, RZ, -R124 ;  /* 0x000000ffff7c7224 */ /* 0x000fe400078e0a7c */
[----:B------:R-:W-:Y:S01]  /*34e0*/  @!P3 IMAD.IADD R28, R28, 0x1, -R3 ;  /* 0x000000011c1cb824 */ /* 0x000fe200078e0a03 */
[C---:B------:R-:W-:Y:S01]  /*34f0*/  ISETP.GT.U32.AND P3, PT, R3.reuse, R22, PT ;  /* 0x000000160300720c */ /* 0x040fe20003f64070 */
[----:B------:R-:W-:Y:S02]  /*3500*/  IMAD R23, R3, R124, R23 ;  /* 0x0000007c03177224 */ /* 0x000fe400078e0217 */
[----:B------:R-:W-:Y:S01]  /*3510*/  @!P6 IMAD.IADD R21, R21, 0x1, -R3 ;  /* 0x000000011515e824 */ /* 0x000fe200078e0a03 */
[----:B0-----:R-:W3:Y:S02]  /*3520*/  LDL.LU R14, [R1+0x48] ;  /* 0x00004800010e7983 */ /* 0x001ee40000300800 */
[----:B------:R-:W-:Y:S01]  /*3530*/  ISETP.GT.U32.AND P6, PT, R3, R23, PT ;  /* 0x000000170300720c */ /* 0x000fe20003fc4070 */
[----:B------:R-:W-:-:S04]  /*3540*/  IMAD.HI.U32 R182, R5, R235, RZ ;  /* 0x000000eb05b67227 */ /* 0x000fc800078e00ff */
[----:B------:R-:W-:Y:S02]  /*3550*/  @!P5 IMAD.MOV R19, RZ, RZ, -R19 ;  /* 0x000000ffff13d224 */ /* 0x000fe400078e0a13 */
[----:B------:R-:W-:Y:S01]  /*3560*/  @!P3 IMAD.IADD R22, R22, 0x1, -R3 ;  /* 0x000000011616b824 */ /* 0x000fe200078e0a03 */
[----:B------:R-:W-:Y:S01]  /*3570*/  ISETP.GE.AND P5, PT, R27, RZ, PT ;  /* 0x000000ff1b00720c */ /* 0x000fe20003fa6270 */
[----:B------:R-:W-:Y:S01]  /*3580*/  IMAD.MOV R182, RZ, RZ, -R182 ;  /* 0x000000ffffb67224 */ /* 0x000fe200078e0ab6 */
[----:B------:R-:W-:Y:S01]  /*3590*/  IABS R27, R25 ;  /* 0x00000019001b7213 */ /* 0x000fe20000000000 */
[----:B------:R-:W-:Y:S01]  /*35a0*/  IMAD.MOV R181, RZ, RZ, -R181 ;  /* 0x000000ffffb57224 */ /* 0x000fe200078e0ab5 */
[----:B------:R-:W-:Y:S01]  /*35b0*/  IABS R186, R24 ;  /* 0x0000001800ba7213 */ /* 0x000fe20000000000 */
[----:B------:R-:W-:Y:S01]  /*35c0*/  @!P6 IMAD.IADD R23, R23, 0x1, -R3 ;  /* 0x000000011717e824 */ /* 0x000fe200078e0a03 */
[C---:B------:R-:W-:Y:S01]  /*35d0*/  ISETP.GT.U32.AND P6, PT, R3.reuse, R22, PT ;  /* 0x000000160300720c */ /* 0x040fe20003fc4070 */
[----:B------:R-:W-:Y:S01]  /*35e0*/  IMAD R235, R3, R182, R235 ;  /* 0x000000b603eb7224 */ /* 0x000fe200078e02eb */
[----:B------:R-:W-:Y:S01]  /*35f0*/  ISETP.GE.AND P3, PT, R20, RZ, PT ;  /* 0x000000ff1400720c */ /* 0x000fe20003f66270 */
[----:B------:R-:W-:Y:S01]  /*3600*/  IMAD.MOV.U32 R20, RZ, RZ, R28 ;  /* 0x000000ffff147224 */ /* 0x000fe200078e001c */
[----:B------:R0:W-:Y:S01]  /*3610*/  STL [R1+0xe70], R15 ;  /* 0x000e700f01007387 */ /* 0x0001e20000100800 */
[----:B------:R-:W-:Y:S01]  /*3620*/  IMAD.HI.U32 R124, R5, R27, RZ ;  /* 0x0000001b057c7227 */ /* 0x000fe200078e00ff */
[----:B------:R-:W-:-:S03]  /*3630*/  IABS R28, R26 ;  /* 0x0000001a001c7213 */ /* 0x000fc60000000000 */
[C---:B------:R-:W-:Y:S02]  /*3640*/  IMAD R236, R3.reuse, R181, R236 ;  /* 0x000000b503ec7224 */ /* 0x040fe400078e02ec */
[----:B------:R-:W-:Y:S01]  /*3650*/  @!P4 IMAD.MOV R20, RZ, RZ, -R20 ;  /* 0x000000ffff14c224 */ /* 0x000fe200078e0a14 */
[C---:B------:R-:W-:Y:S01]  /*3660*/  ISETP.GT.U32.AND P4, PT, R3.reuse, R23, PT ;  /* 0x000000170300720c */ /* 0x040fe20003f84070 */
[----:B------:R-:W-:Y:S01]  /*3670*/  @!P2 IMAD.MOV R21, RZ, RZ, -R21 ;  /* 0x000000ffff15a224 */ /* 0x000fe200078e0a15 */
[----:B------:R-:W-:Y:S01]  /*3680*/  ISETP.GT.U32.AND P2, PT, R3, R235, PT ;  /* 0x000000eb0300720c */ /* 0x000fe20003f44070 */
[----:B------:R-:W-:Y:S02]  /*3690*/  IMAD.MOV R124, RZ, RZ, -R124 ;  /* 0x000000ffff7c7224 */ /* 0x000fe400078e0a7c */
[----:B------:R-:W-:-:S04]  /*36a0*/  IMAD.HI.U32 R180, R5, R186, RZ ;  /* 0x000000ba05b47227 */ /* 0x000fc800078e00ff */
[----:B------:R-:W-:Y:S01]  /*36b0*/  @!P6 IMAD.IADD R22, R22, 0x1, -R3 ;  /* 0x000000011616e824 */ /* 0x000fe200078e0a03 */
[C---:B------:R-:W-:Y:S01]  /*36c0*/  ISETP.GT.U32.AND P6, PT, R3.reuse, R236, PT ;  /* 0x000000ec0300720c */ /* 0x040fe20003fc4070 */
[----:B------:R-:W-:Y:S01]  /*36d0*/  IMAD R27, R3, R124, R27 ;  /* 0x0000007c031b7224 */ /* 0x000fe200078e021b */
[----:B------:R-:W-:Y:S01]  /*36e0*/  IABS R182, R46 ;  /* 0x0000002e00b67213 */ /* 0x000fe20000000000 */
[----:B------:R-:W-:Y:S01]  /*36f0*/  IMAD.MOV R180, RZ, RZ, -R180 ;  /* 0x000000ffffb47224 */ /* 0x000fe200078e0ab4 */
[----:B0-----:R-:W3:Y:S01]  /*3700*/  LDL.LU R15, [R1+0x44] ;  /* 0x00004400010f7983 */ /* 0x001ee20000300800 */
[----:B------:R-:W-:Y:S01]  /*3710*/  IMAD.HI.U32 R124, R5, R28, RZ ;  /* 0x0000001c057c7227 */ /* 0x000fe200078e00ff */
[----:B------:R-:W-:Y:S02]  /*3720*/  IABS R181, R29 ;  /* 0x0000001d00b57213 */ /* 0x000fe40000000000 */
[----:B------:R0:W-:Y:S01]  /*3730*/  STL [R1+0xe74], R16 ;  /* 0x000e741001007387 */ /* 0x0001e20000100800 */
[----:B------:R-:W-:-:S02]  /*3740*/  IMAD R186, R3, R180, R186 ;  /* 0x000000b403ba7224 */ /* 0x000fc400078e02ba */
[----:B------:R-:W-:Y:S02]  /*3750*/  IMAD.MOV R124, RZ, RZ, -R124 ;  /* 0x000000ffff7c7224 */ /* 0x000fe400078e0a7c */
[--C-:B------:R-:W-:Y:S01]  /*3760*/  @!P4 IMAD.IADD R23, R23, 0x1, -R3.reuse ;  /* 0x000000011717c824 */ /* 0x100fe200078e0a03 */
[----:B------:R-:W-:Y:S01]  /*3770*/  ISETP.GT.U32.AND P4, PT, R3, R186, PT ;  /* 0x000000ba0300720c */ /* 0x000fe20003f84070 */
[--C-:B------:R-:W-:Y:S01]  /*3780*/  @!P2 IMAD.IADD R235, R235, 0x1, -R3.reuse ;  /* 0x00000001ebeba824 */ /* 0x100fe200078e0a03 */
[C---:B------:R-:W-:Y:S01]  /*3790*/  ISETP.GT.U32.AND P2, PT, R3.reuse, R27, PT ;  /* 0x0000001b0300720c */ /* 0x040fe20003f44070 */
[C---:B------:R-:W-:Y:S02]  /*37a0*/  IMAD R28, R3.reuse, R124, R28 ;  /* 0x0000007c031c7224 */ /* 0x040fe400078e021c */
[--C-:B------:R-:W-:Y:S01]  /*37b0*/  @!P6 IMAD.IADD R236, R236, 0x1, -R3.reuse ;  /* 0x00000001ecece824 */ /* 0x100fe200078e0a03 */
[----:B0-----:R-:W3:Y:S02]  /*37c0*/  LDL.LU R16, [R1+0x40] ;  /* 0x0000400001107983 */ /* 0x001ee40000300800 */
[C---:B------:R-:W-:Y:S01]  /*37d0*/  ISETP.GT.U32.AND P6, PT, R3.reuse, R28, PT ;  /* 0x0000001c0300720c */ /* 0x040fe20003fc4070 */
[----:B------:R-:W-:Y:S01]  /*37e0*/  @!P0 IMAD.MOV R22, RZ, RZ, -R22 ;  /* 0x000000ffff168224 */ /* 0x000fe200078e0a16 */
[----:B------:R-:W-:Y:S01]  /*37f0*/  ISETP.GT.U32.AND P0, PT, R3, R236, PT ;  /* 0x000000ec0300720c */ /* 0x000fe20003f04070 */
[----:B------:R-:W-:Y:S01]  /*3800*/  IMAD.HI.U32 R239, R5, R181, RZ ;  /* 0x000000b505ef7227 */ /* 0x000fe200078e00ff */
[----:B------:R-:W-:Y:S01]  /*3810*/  IABS R180, R30 ;  /* 0x0000001e00b47213 */ /* 0x000fe20000000000 */
[----:B------:R0:W-:Y:S02]  /*3820*/  STL [R1+0xe78], R17 ;  /* 0x000e781101007387 */ /* 0x0001e40000100800 */
[--C-:B------:R-:W-:Y:S01]  /*3830*/  @!P4 IMAD.IADD R186, R186, 0x1, -R3.reuse ;  /* 0x00000001babac824 */ /* 0x100fe200078e0a03 */
[----:B------:R-:W-:Y:S01]  /*3840*/  ISETP.GT.U32.AND P4, PT, R3, R235, PT ;  /* 0x000000eb0300720c */ /* 0x000fe20003f84070 */
[----:B------:R-:W-:-:S02]  /*3850*/  @!P2 IMAD.IADD R27, R27, 0x1, -R3 ;  /* 0x000000011b1ba824 */ /* 0x000fc400078e0a03 */
[----:B------:R-:W-:Y:S01]  /*3860*/  IMAD.HI.U32 R240, R5, R182, RZ ;  /* 0x000000b605f07227 */ /* 0x000fe200078e00ff */
[----:B------:R-:W-:-:S03]  /*3870*/  ISETP.GT.U32.AND P2, PT, R3, R186, PT ;  /* 0x000000ba0300720c */ /* 0x000fc60003f44070 */
[----:B------:R-:W-:Y:S01]  /*3880*/  IMAD.MOV R239, RZ, RZ, -R239 ;  /* 0x000000ffffef7224 */ /* 0x000fe200078e0aef */
[----:B0-----:R-:W3:Y:S01]  /*3890*/  LDL.LU R17, [R1+0x3c] ;  /* 0x00003c0001117983 */ /* 0x001ee20000300800 */
[----:B------:R-:W-:Y:S01]  /*38a0*/  @!P6 IMAD.IADD R28, R28, 0x1, -R3 ;  /* 0x000000011c1ce824 */ /* 0x000fe200078e0a03 */
[----:B------:R-:W-:Y:S01]  /*38b0*/  ISETP.GT.U32.AND P6, PT, R3, R27, PT ;  /* 0x0000001b0300720c */ /* 0x000fe20003fc4070 */
[----:B------:R-:W-:Y:S01]  /*38c0*/  IMAD.MOV R240, RZ, RZ, -R240 ;  /* 0x000000fffff07224 */ /* 0x000fe200078e0af0 */
[----:B------:R0:W-:Y:S01]  /*38d0*/  STL [R1+0xe7c], R18 ;  /* 0x000e7c1201007387 */ /* 0x0001e20000100800 */
[----:B------:R-:W-:-:S04]  /*38e0*/  IMAD.HI.U32 R124, R5, R180, RZ ;  /* 0x000000b4057c7227 */ /* 0x000fc800078e00ff */
[C---:B------:R-:W-:Y:S02]  /*38f0*/  IMAD R181, R3.reuse, R239, R181 ;  /* 0x000000ef03b57224 */ /* 0x040fe400078e02b5 */
[C---:B------:R-:W-:Y:S02]  /*3900*/  IMAD R182, R3.reuse, R240, R182 ;  /* 0x000000f003b67224 */ /* 0x040fe400078e02b6 */
[----:B------:R-:W-:Y:S02]  /*3910*/  IMAD.MOV R124, RZ, RZ, -R124 ;  /* 0x000000ffff7c7224 */ /* 0x000fe400078e0a7c */
[----:B------:R-:W-:Y:S01]  /*3920*/  @!P1 IMAD.MOV R23, RZ, RZ, -R23 ;  /* 0x000000ffff179224 */ /* 0x000fe200078e0a17 */
[C---:B------:R-:W-:Y:S01]  /*3930*/  ISETP.GT.U32.AND P1, PT, R3.reuse, R28, PT ;  /* 0x0000001c0300720c */ /* 0x040fe20003f24070 */
[--C-:B------:R-:W-:Y:S01]  /*3940*/  @!P0 IMAD.IADD R236, R236, 0x1, -R3.reuse ;  /* 0x00000001ecec8824 */ /* 0x100fe200078e0a03 */
[C---:B------:R-:W-:Y:S01]  /*3950*/  ISETP.GT.U32.AND P0, PT, R3.reuse, R181, PT ;  /* 0x000000b50300720c */ /* 0x040fe20003f04070 */
[----:B------:R-:W-:Y:S01]  /*3960*/  IMAD R180, R3, R124, R180 ;  /* 0x0000007c03b47224 */ /* 0x000fe200078e02b4 */
[----:B------:R-:W-:Y:S01]  /*3970*/  IABS R239, R38 ;  /* 0x0000002600ef7213 */ /* 0x000fe20000000000 */
[--C-:B------:R-:W-:Y:S01]  /*3980*/  @!P4 IMAD.IADD R235, R235, 0x1, -R3.reuse ;  /* 0x00000001ebebc824 */ /* 0x100fe200078e0a03 */
[----:B------:R-:W-:Y:S01]  /*3990*/  ISETP.GT.U32.AND P4, PT, R3, R182, PT ;  /* 0x000000b60300720c */ /* 0x000fe20003f84070 */
[--C-:B------:R-:W-:Y:S01]  /*39a0*/  @!P2 IMAD.IADD R186, R186, 0x1, -R3.reuse ;  /* 0x00000001babaa824 */ /* 0x100fe200078e0a03 */
[----:B------:R-:W-:Y:S01]  /*39b0*/  IABS R124, R34 ;  /* 0x00000022007c7213 */ /* 0x000fe20000000000 */
[----:B------:R-:W-:Y:S01]  /*39c0*/  @!P6 IMAD.IADD R27, R27, 0x1, -R3 ;  /* 0x000000011b1be824 */ /* 0x000fe200078e0a03 */
[----:B------:R-:W-:Y:S01]  /*39d0*/  ISETP.GE.AND P2, PT, R24, RZ, PT ;  /* 0x000000ff1800720c */ /* 0x000fe20003f46270 */
[----:B------:R-:W-:Y:S01]  /*39e0*/  IMAD.HI.U32 R24, R5, R239, RZ ;  /* 0x000000ef05187227 */ /* 0x000fe200078e00ff */
[----:B------:R-:W-:Y:S01]  /*39f0*/  ISETP.GT.U32.AND P6, PT, R3, R180, PT ;  /* 0x000000b40300720c */ /* 0x000fe20003fc4070 */
[----:B0-----:R-:W3:Y:S02]  /*3a00*/  LDL.LU R18, [R1+0x38] ;  /* 0x0000380001127983 */ /* 0x001ee40000300800 */
[----:B------:R-:W-:-:S02]  /*3a10*/  IMAD.HI.U32 R240, R5, R124, RZ ;  /* 0x0000007c05f07227 */ /* 0x000fc400078e00ff */
[----:B------:R0:W-:Y:S02]  /*3a20*/  STL [R1+0xe80], R19 ;  /* 0x000e801301007387 */ /* 0x0001e40000100800 */
[--C-:B------:R-:W-:Y:S01]  /*3a30*/  @!P1 IMAD.IADD R28, R28, 0x1, -R3.reuse ;  /* 0x000000011c1c9824 */ /* 0x100fe200078e0a03 */
[----:B------:R-:W-:Y:S01]  /*3a40*/  ISETP.GE.AND P1, PT, R25, RZ, PT ;  /* 0x000000ff1900720c */ /* 0x000fe20003f26270 */
[----:B------:R-:W-:Y:S01]  /*3a50*/  IMAD.MOV R24, RZ, RZ, -R24 ;  /* 0x000000ffff187224 */ /* 0x000fe200078e0a18 */
[----:B------:R-:W-:Y:S01]  /*3a60*/  IABS R25, R45 ;  /* 0x0000002d00197213 */ /* 0x000fe20000000000 */
[--C-:B------:R-:W-:Y:S01]  /*3a70*/  @!P0 IMAD.IADD R181, R181, 0x1, -R3.reuse ;  /* 0x00000001b5b58824 */ /* 0x100fe200078e0a03 */
[----:B------:R-:W-:Y:S01]  /*3a80*/  ISETP.GE.AND P0, PT, R46, RZ, PT ;  /* 0x000000ff2e00720c */ /* 0x000fe20003f06270 */
[----:B------:R-:W-:Y:S02]  /*3a90*/  @!P4 IMAD.IADD R182, R182, 0x1, -R3 ;  /* 0x00000001b6b6c824 */ /* 0x000fe400078e0a03 */
[----:B------:R-:W-:Y:S01]  /*3aa0*/  IMAD.MOV R240, RZ, RZ, -R240 ;  /* 0x000000fffff07224 */ /* 0x000fe200078e0af0 */
[----:B0-----:R-:W3:Y:S01]  /*3ab0*/  LDL.LU R19, [R1+0x24] ;  /* 0x0000240001137983 */ /* 0x001ee20000300800 */
[----:B------:R-:W-:-:S02]  /*3ac0*/  IMAD R46, R3, R24, R239 ;  /* 0x00000018032e7224 */ /* 0x000fc400078e02ef */
[----:B------:R-:W-:Y:S01]  /*3ad0*/  IMAD.MOV.U32 R24, RZ, RZ, R235 ;  /* 0x000000ffff187224 */ /* 0x000fe200078e00eb */
[----:B------:R-:W-:Y:S01]  /*3ae0*/  ISETP.GE.AND P4, PT, R26, RZ, PT ;  /* 0x000000ff1a00720c */ /* 0x000fe20003f86270 */
[----:B------:R-:W-:Y:S01]  /*3af0*/  IMAD.MOV.U32 R235, RZ, RZ, R25 ;  /* 0x000000ffffeb7224 */ /* 0x000fe200078e0019 */
[----:B------:R0:W-:Y:S01]  /*3b00*/  STL [R1+0xe84], R20 ;  /* 0x000e841401007387 */ /* 0x0001e20000100800 */
[C---:B------:R-:W-:Y:S02]  /*3b10*/  IMAD R124, R3.reuse, R240, R124 ;  /* 0x000000f0037c7224 */ /* 0x040fe400078e027c */
[----:B------:R-:W-:Y:S01]  /*3b20*/  @!P6 IMAD.IADD R180, R180, 0x1, -R3 ;  /* 0x00000001b4b4e824 */ /* 0x000fe200078e0a03 */
[C---:B------:R-:W-:Y:S01]  /*3b30*/  ISETP.GT.U32.AND P6, PT, R3.reuse, R182, PT ;  /* 0x000000b60300720c */ /* 0x040fe20003fc4070 */
[----:B------:R-:W-:Y:S02]  /*3b40*/  IMAD.MOV.U32 R25, RZ, RZ, R236 ;  /* 0x000000ffff197224 */ /* 0x000fe400078e00ec */
[----:B------:R-:W-:Y:S01]  /*3b50*/  @!P5 IMAD.MOV R24, RZ, RZ, -R24 ;  /* 0x000000ffff18d224 */ /* 0x000fe200078e0a18 */
[C---:B------:R-:W-:Y:S01]  /*3b60*/  ISETP.GT.U32.AND P5, PT, R3.reuse, R181, PT ;  /* 0x000000b50300720c */ /* 0x040fe20003fa4070 */
[----:B------:R-:W-:Y:S01]  /*3b70*/  @!P3 IMAD.MOV R25, RZ, RZ, -R25 ;  /* 0x000000ffff19b224 */ /* 0x000fe200078e0a19 */
[----:B------:R-:W-:Y:S01]  /*3b80*/  ISETP.GT.U32.AND P3, PT, R3, R124, PT ;  /* 0x0000007c0300720c */ /* 0x000fe20003f64070 */
[----:B------:R-:W-:Y:S01]  /*3b90*/  @!P1 IMAD.MOV R27, RZ, RZ, -R27 ;  /* 0x000000ffff1b9224 */ /* 0x000fe200078e0a1b */
[----:B------:R-:W-:Y:S01]  /*3ba0*/  ISETP.GE.AND P1, PT, R29, RZ, PT ;  /* 0x000000ff1d00720c */ /* 0x000fe20003f26270 */
[----:B------:R-:W-:Y:S01]  /*3bb0*/  IMAD.MOV.U32 R26, RZ, RZ, R186 ;  /* 0x000000ffff1a7224 */ /* 0x000fe200078e00ba */
[----:B0-----:R-:W3:Y:S01]  /*3bc0*/  LDL.LU R20, [R1+0x20] ;  /* 0x0000200001147983 */ /* 0x001ee20000300800 */
[----:B------:R-:W-:Y:S01]  /*3bd0*/  IMAD.HI.U32 R29, R5, R235, RZ ;  /* 0x000000eb051d7227 */ /* 0x000fe200078e00ff */
[----:B------:R-:W-:-:S02]  /*3be0*/  IABS R236, R31 ;  /* 0x0000001f00ec7213 */ /* 0x000fc40000000000 */
[----:B--2---:R-:W-:Y:S01]  /*3bf0*/  IABS R250, R125 ;  /* 0x0000007d00fa7213 */ /* 0x004fe20000000000 */
[----:B------:R-:W-:Y:S01]  /*3c00*/  @!P4 IMAD.MOV R28, RZ, RZ, -R28 ;  /* 0x000000ffff1cc224 */ /* 0x000fe200078e0a1c */
[----:B------:R-:W-:Y:S01]  /*3c10*/  ISETP.GT.U32.AND P4, PT, R3, R46, PT ;  /* 0x0000002e0300720c */ /* 0x000fe20003f84070 */
[--C-:B------:R-:W-:Y:S01]  /*3c20*/  @!P6 IMAD.IADD R182, R182, 0x1, -R3.reuse ;  /* 0x00000001b6b6e824 */ /* 0x100fe200078e0a03 */
[----:B------:R-:W-:Y:S01]  /*3c30*/  ISETP.GE.AND P6, PT, R30, RZ, PT ;  /* 0x000000ff1e00720c */ /* 0x000fe20003fc6270 */
[----:B------:R-:W-:Y:S01]  /*3c40*/  @!P5 IMAD.IADD R181, R181, 0x1, -R3 ;  /* 0x00000001b5b5d824 */ /* 0x000fe200078e0a03 */
[----:B------:R-:W-:Y:S01]  /*3c50*/  ISETP.GE.AND P5, PT, R34, RZ, PT ;  /* 0x000000ff2200720c */ /* 0x000fe20003fa6270 */
[----:B------:R-:W-:Y:S01]  /*3c60*/  @!P2 IMAD.MOV R26, RZ, RZ, -R26 ;  /* 0x000000ffff1aa224 */ /* 0x000fe200078e0a1a */
[----:B------:R-:W-:Y:S01]  /*3c70*/  ISETP.GT.U32.AND P2, PT, R3, R180, PT ;  /* 0x000000b40300720c */ /* 0x000fe20003f44070 */
[----:B------:R-:W-:Y:S01]  /*3c80*/  IMAD.MOV R34, RZ, RZ, -R29 ;  /* 0x000000ffff227224 */ /* 0x000fe200078e0a1d */
[----:B------:R-:W-:Y:S01]  /*3c90*/  STL [R1+0xe88], R21 ;  /* 0x000e881501007387 */ /* 0x000fe20000100800 */
[--C-:B------:R-:W-:Y:S01]  /*3ca0*/  @!P3 IMAD.IADD R124, R124, 0x1, -R3.reuse ;  /* 0x000000017c7cb824 */ /* 0x100fe200078e0a03 */
[----:B------:R-:W-:Y:S01]  /*3cb0*/  ISETP.GE.AND P3, PT, R45, RZ, PT ;  /* 0x000000ff2d00720c */ /* 0x000fe20003f66270 */
[----:B------:R-:W-:Y:S01]  /*3cc0*/  IMAD.MOV.U32 R29, RZ, RZ, R182 ;  /* 0x000000ffff1d7224 */ /* 0x000fe200078e00b6 */
[----:B------:R-:W-:Y:S01]  /*3cd0*/  IABS R45, R33 ;  /* 0x00000021002d7213 */ /* 0x000fe20000000000 */
[----:B------:R-:W-:Y:S01]  /*3ce0*/  @!P4 IMAD.IADD R46, R46, 0x1, -R3 ;  /* 0x000000012e2ec824 */ /* 0x000fe200078e0a03 */
[----:B------:R-:W-:Y:S01]  /*3cf0*/  STL [R1+0xe8c], R22 ;  /* 0x000e8c1601007387 */ /* 0x000fe20000100800 */
[----:B------:R-:W-:Y:S01]  /*3d00*/  @!P0 IMAD.MOV R29, RZ, RZ, -R29 ;  /* 0x000000ffff1d8224 */ /* 0x000fe200078e0a1d */
[C---:B------:R-:W-:Y:S01]  /*3d10*/  ISETP.GT.U32.AND P0, PT, R3.reuse, R124, PT ;  /* 0x0000007c0300720c */ /* 0x040fe20003f04070 */
[----:B------:R-:W-:Y:S01]  /*3d20*/  IMAD.MOV.U32 R30, RZ, RZ, R181 ;  /* 0x000000ffff1e7224 */ /* 0x000fe200078e00b5 */
[C---:B------:R-:W-:Y:S01]  /*3d30*/  ISETP.GT.U32.AND P4, PT, R3.reuse, R46, PT ;  /* 0x0000002e0300720c */ /* 0x040fe20003f84070 */
[----:B------:R-:W-:Y:S01]  /*3d40*/  @!P2 IMAD.IADD R180, R180, 0x1, -R3 ;  /* 0x00000001b4b4a824 */ /* 0x000fe200078e0a03 */
[----:B------:R-:W-:Y:S01]  /*3d50*/  ISETP.GE.AND P2, PT, R38, RZ, PT ;  /* 0x000000ff2600720c */ /* 0x000fe20003f46270 */
[----:B------:R-:W-:Y:S01]  /*3d60*/  @!P1 IMAD.MOV R30, RZ, RZ, -R30 ;  /* 0x000000ffff1e9224 */ /* 0x000fe200078e0a1e */
[----:B------:R-:W-:Y:S01]  /*3d70*/  IABS R38, R32 ;  /* 0x0000002000267213 */ /* 0x000fe20000000000 */
[----:B------:R-:W-:Y:S01]  /*3d80*/  IMAD R34, R3, R34, R235 ;  /* 0x0000002203227224 */ /* 0x000fe200078e02eb */
[----:B------:R-:W-:Y:S01]  /*3d90*/  ISETP.GE.AND P1, PT, R31, RZ, PT ;  /* 0x000000ff1f00720c */ /* 0x000fe20003f26270 */
[----:B------:R-:W-:Y:S01]  /*3da0*/  IMAD.MOV.U32 R31, RZ, RZ, R180 ;  /* 0x000000ffff1f7224 */ /* 0x000fe200078e00b4 */
[----:B------:R-:W-:Y:S01]  /*3db0*/  IABS R181, R35 ;  /* 0x0000002300b57213 */ /* 0x000fe20000000000 */
[C---:B------:R-:W-:Y:S01]  /*3dc0*/  IMAD.HI.U32 R180, R5.reuse, R236, RZ ;  /* 0x000000ec05b47227 */ /* 0x040fe200078e00ff */
[----:B------:R-:W-:Y:S01]  /*3dd0*/  IABS R235, R39 ;  /* 0x0000002700eb7213 */ /* 0x000fe20000000000 */
[----:B------:R0:W-:Y:S02]  /*3de0*/  STL [R1+0xe90], R23 ;  /* 0x000e901701007387 */ /* 0x0001e40000100800 */
[----:B------:R-:W-:Y:S01]  /*3df0*/  @!P0 IMAD.IADD R124, R124, 0x1, -R3 ;  /* 0x000000017c7c8824 */ /* 0x000fe200078e0a03 */
[----:B------:R-:W-:Y:S01]  /*3e00*/  ISETP.GE.AND P0, PT, R32, RZ, PT ;  /* 0x000000ff2000720c */ /* 0x000fe20003f06270 */
[----:B------:R-:W-:-:S04]  /*3e10*/  IMAD.HI.U32 R32, R5, R38, RZ ;  /* 0x0000002605207227 */ /* 0x000fc800078e00ff */
[----:B------:R-:W-:Y:S01]  /*3e20*/  @!P6 IMAD.MOV R31, RZ, RZ, -R31 ;  /* 0x000000ffff1fe224 */ /* 0x000fe200078e0a1f */
[----:B------:R-:W-:Y:S01]  /*3e30*/  ISETP.GT.U32.AND P6, PT, R3, R34, PT ;  /* 0x000000220300720c */ /* 0x000fe20003fc4070 */
[----:B------:R-:W-:Y:S02]  /*3e40*/  IMAD.MOV R32, RZ, RZ, -R32 ;  /* 0x000000ffff207224 */ /* 0x000fe400078e0a20 */
[----:B------:R-:W-:Y:S02]  /*3e50*/  IMAD.MOV R180, RZ, RZ, -R180 ;  /* 0x000000ffffb47224 */ /* 0x000fe400078e0ab4 */
[----:B------:R-:W-:Y:S01]  /*3e60*/  @!P4 IMAD.IADD R46, R46, 0x1, -R3 ;  /* 0x000000012e2ec824 */ /* 0x000fe200078e0a03 */
[----:B------:R-:W-:Y:S01]  /*3e70*/  ISETP.GE.AND P4, PT, R33, RZ, PT ;  /* 0x000000ff2100720c */ /* 0x000fe20003f86270 */
[C---:B------:R-:W-:Y:S02]  /*3e80*/  IMAD R38, R3.reuse, R32, R38 ;  /* 0x0000002003267224 */ /* 0x040fe400078e0226 */
[----:B------:R-:W-:-:S02]  /*3e90*/  IMAD R236, R3, R180, R236 ;  /* 0x000000b403ec7224 */ /* 0x000fc400078e02ec */
[----:B------:R-:W-:Y:S02]  /*3ea0*/  IMAD.MOV.U32 R32, RZ, RZ, R124 ;  /* 0x000000ffff207224 */ /* 0x000fe400078e007c */
[----:B------:R-:W-:-:S04]  /*3eb0*/  IMAD.HI.U32 R33, R5, R45, RZ ;  /* 0x0000002d05217227 */ /* 0x000fc800078e00ff */
[----:B------:R-:W-:Y:S01]  /*3ec0*/  @!P5 IMAD.MOV R32, RZ, RZ, -R32 ;  /* 0x000000ffff20d224 */ /* 0x000fe200078e0a20 */
[----:B------:R-:W-:Y:S01]  /*3ed0*/  ISETP.GT.U32.AND P5, PT, R3, R236, PT ;  /* 0x000000ec0300720c */ /* 0x000fe20003fa4070 */
[----:B------:R-:W-:Y:S02]  /*3ee0*/  IMAD.MOV R33, RZ, RZ, -R33 ;  /* 0x000000ffff217224 */ /* 0x000fe400078e0a21 */
[----:B------:R-:W-:Y:S02]  /*3ef0*/  @!P6 IMAD.IADD R34, R34, 0x1, -R3 ;  /* 0x000000012222e824 */ /* 0x000fe400078e0a03 */
[----:B------:R-:W-:-:S03]  /*3f00*/  IMAD.HI.U32 R180, R5, R181, RZ ;  /* 0x000000b505b47227 */ /* 0x000fc600078e00ff */
[C---:B------:R-:W-:Y:S01]  /*3f10*/  ISETP.GT.U32.AND P6, PT, R3.reuse, R34, PT ;  /* 0x000000220300720c */ /* 0x040fe20003fc4070 */
[C---:B------:R-:W-:Y:S01]  /*3f20*/  IMAD R124, R3.reuse, R33, R45 ;  /* 0x00000021037c7224 */ /* 0x040fe200078e022d */
[----:B------:R-:W-:Y:S01]  /*3f30*/  IABS R45, R37 ;  /* 0x00000025002d7213 */ /* 0x000fe20000000000 */
[----:B------:R-:W-:Y:S01]  /*3f40*/  IMAD.MOV.U32 R33, RZ, RZ, R46 ;  /* 0x000000ffff217224 */ /* 0x000fe200078e002e */
[----:B------:R-:W-:Y:S01]  /*3f50*/  IABS R46, R36 ;  /* 0x00000024002e7213 */ /* 0x000fe20000000000 */
[----:B------:R-:W-:Y:S02]  /*3f60*/  IMAD.MOV R180, RZ, RZ, -R180 ;  /* 0x000000ffffb47224 */ /* 0x000fe400078e0ab4 */
[----:B------:R-:W-:Y:S01]  /*3f70*/  @!P2 IMAD.MOV R33, RZ, RZ, -R33 ;  /* 0x000000ffff21a224 */ /* 0x000fe200078e0a21 */
[C---:B------:R-:W-:Y:S01]  /*3f80*/  ISETP.GT.U32.AND P2, PT, R3.reuse, R38, PT ;  /* 0x000000260300720c */ /* 0x040fe20003f44070 */
[----:B------:R-:W-:Y:S01]  /*3f90*/  IMAD R181, R3, R180, R181 ;  /* 0x000000b403b57224 */ /* 0x000fe200078e02b5 */
[----:B------:R-:W-:Y:S01]  /*3fa0*/  IABS R180, R41 ;  /* 0x0000002900b47213 */ /* 0x000fe20000000000 */
[----:B------:R-:W-:-:S02]  /*3fb0*/  @!P5 IMAD.IADD R236, R236, 0x1, -R3 ;  /* 0x00000001ececd824 */ /* 0x000fc400078e0a03 */
[----:B------:R-:W-:Y:S01]  /*3fc0*/  @!P6 IMAD.IADD R34, R34, 0x1, -R3 ;  /* 0x000000012222e824 */ /* 0x000fe200078e0a03 */
[----:B------:R-:W-:Y:S01]  /*3fd0*/  ISETP.GT.U32.AND P5, PT, R3, R181, PT ;  /* 0x000000b50300720c */ /* 0x000fe20003fa4070 */
[----:B------:R-:W-:Y:S01]  /*3fe0*/  IMAD.HI.U32 R186, R5, R45, RZ ;  /* 0x0000002d05ba7227 */ /* 0x000fe200078e00ff */
[----:B------:R-:W-:-:S03]  /*3ff0*/  ISETP.GT.U32.AND P6, PT, R3, R124, PT ;  /* 0x0000007c0300720c */ /* 0x000fc60003fc4070 */
[----:B------:R-:W-:Y:S02]  /*4000*/  @!P3 IMAD.MOV R34, RZ, RZ, -R34 ;  /* 0x000000ffff22b224 */ /* 0x000fe400078e0a22 */
[----:B------:R-:W-:Y:S01]  /*4010*/  @!P2 IMAD.IADD R38, R38, 0x1, -R3 ;  /* 0x000000012626a824 */ /* 0x000fe200078e0a03 */
[----:B------:R-:W-:Y:S01]  /*4020*/  ISETP.GT.U32.AND P2, PT, R3, R236, PT ;  /* 0x000000ec0300720c */ /* 0x000fe20003f44070 */
[----:B------:R-:W-:Y:S02]  /*4030*/  IMAD.MOV R186, RZ, RZ, -R186 ;  /* 0x000000ffffba7224 */ /* 0x000fe400078e0aba */
[----:B------:R-:W-:Y:S01]  /*4040*/  IMAD.HI.U32 R182, R5, R46, RZ ;  /* 0x0000002e05b67227 */ /* 0x000fe200078e00ff */
[----:B------:R-:W-:-:S03]  /*4050*/  ISETP.GT.U32.AND P3, PT, R3, R38, PT ;  /* 0x000000260300720c */ /* 0x000fc60003f64070 */
[----:B------:R-:W-:Y:S02]  /*4060*/  @!P5 IMAD.IADD R181, R181, 0x1, -R3 ;  /* 0x00000001b5b5d824 */ /* 0x000fe400078e0a03 */
[C---:B------:R-:W-:Y:S02]  /*4070*/  IMAD R45, R3.reuse, R186, R45 ;  /* 0x000000ba032d7224 */ /* 0x040fe400078e022d */
[----:B------:R-:W-:Y:S01]  /*4080*/  @!P6 IMAD.IADD R124, R124, 0x1, -R3 ;  /* 0x000000017c7ce824 */ /* 0x000fe200078e0a03 */
[----:B------:R-:W-:Y:S01]  /*4090*/  ISETP.GT.U32.AND P5, PT, R3, R181, PT ;  /* 0x000000b50300720c */ /* 0x000fe20003fa4070 */
[----:B------:R-:W-:-:S03]  /*40a0*/  IMAD.HI.U32 R186, R5, R180, RZ ;  /* 0x000000b405ba7227 */ /* 0x000fc600078e00ff */
[C---:B------:R-:W-:Y:S01]  /*40b0*/  ISETP.GT.U32.AND P6, PT, R3.reuse, R124, PT ;  /* 0x0000007c0300720c */ /* 0x040fe20003fc4070 */
[----:B------:R-:W-:Y:S02]  /*40c0*/  IMAD.MOV R182, RZ, RZ, -R182 ;  /* 0x000000ffffb67224 */ /* 0x000fe400078e0ab6 */
[----:B------:R-:W-:Y:S02]  /*40d0*/  IMAD.MOV R186, RZ, RZ, -R186 ;  /* 0x000000ffffba7224 */ /* 0x000fe400078e0aba */
[C---:B------:R-:W-:Y:S01]  /*40e0*/  IMAD R46, R3.reuse, R182, R46 ;  /* 0x000000b6032e7224 */ /* 0x040fe200078e022e */
[----:B------:R-:W-:Y:S01]  /*40f0*/  IABS R182, R42 ;  /* 0x0000002a00b67213 */ /* 0x000fe20000000000 */
[--C-:B------:R-:W-:Y:S01]  /*4100*/  @!P3 IMAD.IADD R38, R38, 0x1, -R3.reuse ;  /* 0x000000012626b824 */ /* 0x100fe200078e0a03 */
[C---:B------:R-:W-:Y:S01]  /*4110*/  ISETP.GT.U32.AND P3, PT, R3.reuse, R45, PT ;  /* 0x0000002d0300720c */ /* 0x040fe20003f64070 */
[C---:B------:R-:W-:Y:S01]  /*4120*/  IMAD R180, R3.reuse, R186, R180 ;  /* 0x000000ba03b47224 */ /* 0x040fe200078e02b4 */
[----:B------:R-:W-:Y:S01]  /*4130*/  IABS R186, R40 ;  /* 0x0000002800ba7213 */ /* 0x000fe20000000000 */
[--C-:B------:R-:W-:Y:S01]  /*4140*/  @!P2 IMAD.IADD R236, R236, 0x1, -R3.reuse ;  /* 0x00000001ececa824 */ /* 0x100fe200078e0a03 */
[----:B------:R-:W-:Y:S01]  /*4150*/  ISETP.GT.U32.AND P2, PT, R3, R46, PT ;  /* 0x0000002e0300720c */ /* 0x000fe20003f44070 */
[--C-:B------:R-:W-:Y:S01]  /*4160*/  @!P5 IMAD.IADD R181, R181, 0x1, -R3.reuse ;  /* 0x00000001b5b5d824 */ /* 0x100fe200078e0a03 */
[----:B------:R-:W-:Y:S01]  /*4170*/  ISETP.GT.U32.AND P5, PT, R3, R180, PT ;  /* 0x000000b40300720c */ /* 0x000fe20003fa4070 */
[----:B------:R-:W-:Y:S01]  /*4180*/  @!P6 IMAD.IADD R124, R124, 0x1, -R3 ;  /* 0x000000017c7ce824 */ /* 0x000fe200078e0a03 */
[----:B------:R-:W-:Y:S01]  /*4190*/  ISETP.GE.AND P6, PT, R35, RZ, PT ;  /* 0x000000ff2300720c */ /* 0x000fe20003fc6270 */
[----:B------:R-:W-:-:S04]  /*41a0*/  IMAD.HI.U32 R35, R5, R182, RZ ;  /* 0x000000b605237227 */ /* 0x000fc800078e00ff */
[----:B------:R-:W-:Y:S01]  /*41b0*/  @!P3 IMAD.IADD R45, R45, 0x1, -R3 ;  /* 0x000000012d2db824 */ /* 0x000fe200078e0a03 */
[----:B------:R-:W-:Y:S01]  /*41c0*/  ISETP.GE.AND P3, PT, R37, RZ, PT ;  /* 0x000000ff2500720c */ /* 0x000fe20003f66270 */
[----:B------:R-:W-:Y:S02]  /*41d0*/  IMAD.MOV R35, RZ, RZ, -R35 ;  /* 0x000000ffff237224 */ /* 0x000fe400078e0a23 */
[--C-:B------:R-:W-:Y:S01]  /*41e0*/  @!P2 IMAD.IADD R46, R46, 0x1, -R3.reuse ;  /* 0x000000012e2ea824 */ /* 0x100fe200078e0a03 */
[----:B------:R-:W-:Y:S01]  /*41f0*/  ISETP.GE.AND P2, PT, R36, RZ, PT ;  /* 0x000000ff2400720c */ /* 0x000fe20003f46270 */
[----:B------:R-:W-:Y:S01]  /*4200*/  @!P5 IMAD.IADD R180, R180, 0x1, -R3 ;  /* 0x00000001b4b4d824 */ /* 0x000fe200078e0a03 */
[C---:B------:R-:W-:Y:S01]  /*4210*/  ISETP.GT.U32.AND P5, PT, R3.reuse, R45, PT ;  /* 0x0000002d0300720c */ /* 0x040fe20003fa4070 */
[----:B------:R-:W-:Y:S02]  /*4220*/  IMAD.MOV.U32 R36, RZ, RZ, R38 ;  /* 0x000000ffff247224 */ /* 0x000fe400078e0026 */
[----:B------:R-:W-:-:S02]  /*4230*/  IMAD R182, R3, R35, R182 ;  /* 0x0000002303b67224 */ /* 0x000fc400078e02b6 */
[----:B------:R-:W-:Y:S01]  /*4240*/  IMAD.HI.U32 R239, R5, R235, RZ ;  /* 0x000000eb05ef7227 */ /* 0x000fe200078e00ff */
[----:B----4-:R-:W-:-:S03]  /*4250*/  IABS R251, R13 ;  /* 0x0000000d00fb7213 */ /* 0x010fc60000000000 */
[----:B------:R-:W-:Y:S02]  /*4260*/  IMAD.MOV.U32 R38, RZ, RZ, R181 ;  /* 0x000000ffff267224 */ /* 0x000fe400078e00b5 */
[----:B------:R-:W-:Y:S02]  /*4270*/  IMAD.MOV.U32 R35, RZ, RZ, R236 ;  /* 0x000000ffff237224 */ /* 0x000fe400078e00ec */
[----:B------:R-:W-:Y:S02]  /*4280*/  IMAD.MOV R239, RZ, RZ, -R239 ;  /* 0x000000ffffef7224 */ /* 0x000fe400078e0aef */
[----:B------:R-:W-:Y:S01]  /*4290*/  @!P6 IMAD.MOV R38, RZ, RZ, -R38 ;  /* 0x000000ffff26e224 */ /* 0x000fe200078e0a26 */
[----:B------:R-:W-:Y:S01]  /*42a0*/  ISETP.GT.U32.AND P6, PT, R3, R182, PT ;  /* 0x000000b60300720c */ /* 0x000fe20003fc4070 */
[----:B------:R-:W-:-:S04]  /*42b0*/  IMAD.HI.U32 R236, R5, R186, RZ ;  /* 0x000000ba05ec7227 */ /* 0x000fc800078e00ff */
[----:B------:R-:W-:Y:S01]  /*42c0*/  @!P1 IMAD.MOV R35, RZ, RZ, -R35 ;  /* 0x000000ffff239224 */ /* 0x000fe200078e0a23 */
[C---:B------:R-:W-:Y:S01]  /*42d0*/  ISETP.GT.U32.AND P1, PT, R3.reuse, R46, PT ;  /* 0x0000002e0300720c */ /* 0x040fe20003f24070 */
[C---:B------:R-:W-:Y:S01]  /*42e0*/  IMAD R181, R3.reuse, R239, R235 ;  /* 0x000000ef03b57224 */ /* 0x040fe200078e02eb */
[----:B------:R-:W-:Y:S01]  /*42f0*/  IABS R239, R52 ;  /* 0x0000003400ef7213 */ /* 0x000fe20000000000 */
[----:B------:R-:W-:Y:S01]  /*4300*/  @!P0 IMAD.MOV R36, RZ, RZ, -R36 ;  /* 0x000000ffff248224 */ /* 0x000fe200078e0a24 */
[----:B------:R-:W-:Y:S01]  /*4310*/  ISETP.GT.U32.AND P0, PT, R3, R180, PT ;  /* 0x000000b40300720c */ /* 0x000fe20003f04070 */
[----:B------:R-:W-:Y:S02]  /*4320*/  IMAD.MOV R236, RZ, RZ, -R236 ;  /* 0x000000ffffec7224 */ /* 0x000fe400078e0aec */
[----:B------:R-:W-:Y:S01]  /*4330*/  @!P5 IMAD.IADD R45, R45, 0x1, -R3 ;  /* 0x000000012d2dd824 */ /* 0x000fe200078e0a03 */
[----:B------:R-:W-:Y:S01]  /*4340*/  ISETP.GT.U32.AND P5, PT, R3, R181, PT ;  /* 0x000000b50300720c */ /* 0x000fe20003fa4070 */
[----:B------:R-:W-:-:S02]  /*4350*/  IMAD.MOV.U32 R37, RZ, RZ, R124 ;  /* 0x000000ffff257224 */ /* 0x000fc400078e007c */
[C---:B------:R-:W-:Y:S01]  /*4360*/  IMAD R124, R3.reuse, R236, R186 ;  /* 0x000000ec037c7224 */ /* 0x040fe200078e02ba */
[----:B------:R-:W-:Y:S01]  /*4370*/  IABS R186, R51 ;  /* 0x0000003300ba7213 */ /* 0x000fe20000000000 */
[--C-:B------:R-:W-:Y:S01]  /*4380*/  @!P6 IMAD.IADD R182, R182, 0x1, -R3.reuse ;  /* 0x00000001b6b6e824 */ /* 0x100fe200078e0a03 */
[----:B------:R-:W-:Y:S01]  /*4390*/  IABS R236, R44 ;  /* 0x0000002c00ec7213 */ /* 0x000fe20000000000 */
[----:B------:R-:W-:Y:S01]  /*43a0*/  @!P1 IMAD.IADD R46, R46, 0x1, -R3 ;  /* 0x000000012e2e9824 */ /* 0x000fe200078e0a03 */
[----:B------:R-:W-:Y:S01]  /*43b0*/  ISETP.GT.U32.AND P6, PT, R3, R124, PT ;  /* 0x0000007c0300720c */ /* 0x000fe20003fc4070 */
[----:B------:R-:W-:Y:S01]  /*43c0*/  @!P4 IMAD.MOV R37, RZ, RZ, -R37 ;  /* 0x000000ffff25c224 */ /* 0x000fe200078e0a25 */
[----:B------:R-:W-:Y:S01]  /*43d0*/  ISETP.GE.AND P1, PT, R42, RZ, PT ;  /* 0x000000ff2a00720c */ /* 0x000fe20003f26270 */
[--C-:B------:R-:W-:Y:S01]  /*43e0*/  @!P0 IMAD.IADD R180, R180, 0x1, -R3.reuse ;  /* 0x00000001b4b48824 */ /* 0x100fe200078e0a03 */
[----:B------:R-:W-:Y:S01]  /*43f0*/  IABS R42, R47 ;  /* 0x0000002f002a7213 */ /* 0x000fe20000000000 */
[----:B------:R-:W-:Y:S01]  /*4400*/  @!P5 IMAD.IADD R181, R181, 0x1, -R3 ;  /* 0x00000001b5b5d824 */ /* 0x000fe200078e0a03 */
[----:B------:R-:W-:-:S02]  /*4410*/  ISETP.GE.AND P4, PT, R41, RZ, PT ;  /* 0x000000ff2900720c */ /* 0x000fc40003f86270 */
[----:B------:R-:W-:Y:S01]  /*4420*/  ISETP.GE.AND P0, PT, R39, RZ, PT ;  /* 0x000000ff2700720c */ /* 0x000fe20003f06270 */
[----:B------:R-:W-:Y:S01]  /*4430*/  IMAD.MOV.U32 R39, RZ, RZ, R46 ;  /* 0x000000ffff277224 */ /* 0x000fe200078e002e */
[----:B------:R-:W-:Y:S01]  /*4440*/  IABS R41, R43 ;  /* 0x0000002b00297213 */ /* 0x000fe20000000000 */
[----:B------:R-:W-:Y:S01]  /*4450*/  IMAD.HI.U32 R46, R5, R42, RZ ;  /* 0x0000002a052e7227 */ /* 0x000fe200078e00ff */
[----:B------:R-:W-:-:S03]  /*4460*/  ISETP.GT.U32.AND P5, PT, R3, R182, PT ;  /* 0x000000b60300720c */ /* 0x000fc60003fa4070 */
[----:B------:R-:W-:Y:S01]  /*4470*/  @!P2 IMAD.MOV R39, RZ, RZ, -R39 ;  /* 0x000000ffff27a224 */ /* 0x000fe200078e0a27 */
[----:B------:R-:W-:Y:S01]  /*4480*/  ISETP.GE.AND P2, PT, R40, RZ, PT ;  /* 0x000000ff2800720c */ /* 0x000fe20003f46270 */
[----:B------:R-:W-:-:S04]  /*4490*/  IMAD.HI.U32 R235, R5, R41, RZ ;  /* 0x0000002905eb7227 */ /* 0x000fc800078e00ff */
[----:B------:R-:W-:Y:S02]  /*44a0*/  IMAD.MOV.U32 R40, RZ, RZ, R45 ;  /* 0x000000ffff287224 */ /* 0x000fe400078e002d */
[----:B------:R-:W-:Y:S02]  /*44b0*/  IMAD.MOV R46, RZ, RZ, -R46 ;  /* 0x000000ffff2e7224 */ /* 0x000fe400078e0a2e */
[----:B------:R-:W-:Y:S01]  /*44c0*/  @!P6 IMAD.IADD R124, R124, 0x1, -R3 ;  /* 0x000000017c7ce824 */ /* 0x000fe200078e0a03 */
[C---:B------:R-:W-:Y:S01]  /*44d0*/  ISETP.GT.U32.AND P6, PT, R3.reuse, R181, PT ;  /* 0x000000b50300720c */ /* 0x040fe20003fc4070 */
[----:B------:R-:W-:Y:S02]  /*44e0*/  IMAD.MOV R235, RZ, RZ, -R235 ;  /* 0x000000ffffeb7224 */ /* 0x000fe400078e0aeb */
[----:B------:R-:W-:Y:S01]  /*44f0*/  @!P3 IMAD.MOV R40, RZ, RZ, -R40 ;  /* 0x000000ffff28b224 */ /* 0x000fe200078e0a28 */
[C---:B------:R-:W-:Y:S01]  /*4500*/  ISETP.GT.U32.AND P3, PT, R3.reuse, R124, PT ;  /* 0x0000007c0300720c */ /* 0x040fe20003f64070 */
[----:B------:R-:W-:-:S02]  /*4510*/  IMAD R45, R3, R46, R42 ;  /* 0x0000002e032d7224 */ /* 0x000fc400078e022a */
[----:B------:R-:W-:-:S04]  /*4520*/  IMAD.HI.U32 R42, R5, R186, RZ ;  /* 0x000000ba052a7227 */ /* 0x000fc800078e00ff */
[C---:B------:R-:W-:Y:S01]  /*4530*/  IMAD R46, R3.reuse, R235, R41 ;  /* 0x000000eb032e7224 */ /* 0x040fe200078e0229 */
[----:B------:R-:W-:Y:S01]  /*4540*/  IABS R235, R48 ;  /* 0x0000003000eb7213 */ /* 0x000fe20000000000 */
[----:B------:R-:W-:Y:S01]  /*4550*/  @!P5 IMAD.IADD R182, R182, 0x1, -R3 ;  /* 0x00000001b6b6d824 */ /* 0x000fe200078e0a03 */
[----:B------:R-:W-:Y:S01]  /*4560*/  ISETP.GT.U32.AND P5, PT, R3, R45, PT ;  /* 0x0000002d0300720c */ /* 0x000fe20003fa4070 */
[----:B------:R-:W-:Y:S02]  /*4570*/  IMAD.MOV.U32 R41, RZ, RZ, R180 ;  /* 0x000000ffff297224 */ /* 0x000fe400078e00b4 */
[----:B------:R-:W-:Y:S02]  /*4580*/  IMAD.MOV R180, RZ, RZ, -R42 ;  /* 0x000000ffffb47224 */ /* 0x000fe400078e0a2a */
[----:B------:R-:W-:Y:S01]  /*4590*/  @!P4 IMAD.MOV R41, RZ, RZ, -R41 ;  /* 0x000000ffff29c224 */ /* 0x000fe200078e0a29 */
[----:B------:R-:W-:Y:S01]  /*45a0*/  ISETP.GE.AND P4, PT, R47, RZ, PT ;  /* 0x000000ff2f00720c */ /* 0x000fe20003f86270 */
[----:B------:R-:W-:Y:S01]  /*45b0*/  IMAD R47, R3, R180, R186 ;  /* 0x000000b4032f7224 */ /* 0x000fe200078e02ba */
[----:B------:R-:W-:Y:S01]  /*45c0*/  IABS R186, R49 ;  /* 0x0000003100ba7213 */ /* 0x000fe20000000000 */
[----:B------:R-:W-:-:S02]  /*45d0*/  @!P3 IMAD.IADD R124, R124, 0x1, -R3 ;  /* 0x000000017c7cb824 */ /* 0x000fc400078e0a03 */
[--C-:B------:R-:W-:Y:S01]  /*45e0*/  @!P6 IMAD.IADD R181, R181, 0x1, -R3.reuse ;  /* 0x00000001b5b5e824 */ /* 0x100fe200078e0a03 */
[----:B------:R-:W-:Y:S01]  /*45f0*/  ISETP.GT.U32.AND P3, PT, R3, R47, PT ;  /* 0x0000002f0300720c */ /* 0x000fe20003f64070 */
[----:B------:R-:W-:Y:S01]  /*4600*/  @!P5 IMAD.IADD R45, R45, 0x1, -R3 ;  /* 0x000000012d2dd824 */ /* 0x000fe200078e0a03 */
[----:B------:R-:W-:Y:S01]  /*4610*/  ISETP.GT.U32.AND P6, PT, R3, R46, PT ;  /* 0x0000002e0300720c */ /* 0x000fe20003fc4070 */
[----:B------:R-:W-:Y:S01]  /*4620*/  IMAD.MOV.U32 R42, RZ, RZ, R182 ;  /* 0x000000ffff2a7224 */ /* 0x000fe200078e00b6 */
[----:B------:R-:W-:Y:S01]  /*4630*/  IABS R182, R53 ;  /* 0x0000003500b67213 */ /* 0x000fe20000000000 */
[----:B------:R-:W-:Y:S01]  /*4640*/  IMAD.HI.U32 R180, R5, R236, RZ ;  /* 0x000000ec05b47227 */ /* 0x000fe200078e00ff */
[----:B------:R-:W-:-:S03]  /*4650*/  ISETP.GT.U32.AND P5, PT, R3, R45, PT ;  /* 0x0000002d0300720c */ /* 0x000fc60003fa4070 */
[----:B------:R-:W-:Y:S01]  /*4660*/  @!P1 IMAD.MOV R42, RZ, RZ, -R42 ;  /* 0x000000ffff2a9224 */ /* 0x000fe200078e0a2a */
[----:B------:R-:W-:Y:S01]  /*4670*/  ISETP.GE.AND P1, PT, R43, RZ, PT ;  /* 0x000000ff2b00720c */ /* 0x000fe20003f26270 */
[----:B------:R-:W-:Y:S02]  /*4680*/  IMAD.MOV.U32 R43, RZ, RZ, R181 ;  /* 0x000000ffff2b7224 */ /* 0x000fe400078e00b5 */
[--C-:B------:R-:W-:Y:S02]  /*4690*/  @!P3 IMAD.IADD R47, R47, 0x1, -R3.reuse ;  /* 0x000000012f2fb824 */ /* 0x100fe400078e0a03 */
[--C-:B------:R-:W-:Y:S02]  /*46a0*/  @!P6 IMAD.IADD R46, R46, 0x1, -R3.reuse ;  /* 0x000000012e2ee824 */ /* 0x100fe400078e0a03 */
[----:B------:R-:W-:Y:S01]  /*46b0*/  IMAD.HI.U32 R181, R5, R239, RZ ;  /* 0x000000ef05b57227 */ /* 0x000fe200078e00ff */
[C---:B------:R-:W-:Y:S02]  /*46c0*/  ISETP.GT.U32.AND P3, PT, R3.reuse, R47, PT ;  /* 0x0000002f0300720c */ /* 0x040fe40003f64070 */
[----:B------:R-:W-:Y:S01]  /*46d0*/  ISETP.GT.U32.AND P6, PT, R3, R46, PT ;  /* 0x0000002e0300720c */ /* 0x000fe20003fc4070 */
[----:B------:R-:W-:Y:S01]  /*46e0*/  @!P5 IMAD.IADD R45, R45, 0x1, -R3 ;  /* 0x000000012d2dd824 */ /* 0x000fe200078e0a03 */
[----:B------:R-:W-:Y:S01]  /*46f0*/  ISETP.GE.AND P5, PT, R52, RZ, PT ;  /* 0x000000ff3400720c */ /* 0x000fe20003fa6270 */
[----:B------:R-:W-:-:S02]  /*4700*/  IMAD.MOV R52, RZ, RZ, -R180 ;  /* 0x000000ffff347224 */ /* 0x000fc400078e0ab4 */
[----:B------:R-:W-:Y:S02]  /*4710*/  IMAD.MOV R181, RZ, RZ, -R181 ;  /* 0x000000ffffb57224 */ /* 0x000fe400078e0ab5 */
[----:B------:R-:W-:Y:S01]  /*4720*/  @!P0 IMAD.MOV R43, RZ, RZ, -R43 ;  /* 0x000000ffff2b8224 */ /* 0x000fe200078e0a2b */
[----:B------:R-:W-:Y:S01]  /*4730*/  ISETP.GE.AND P0, PT, R51, RZ, PT ;  /* 0x000000ff3300720c */ /* 0x000fe20003f06270 */
[C---:B------:R-:W-:Y:S01]  /*4740*/  IMAD R236, R3.reuse, R52, R236 ;  /* 0x0000003403ec7224 */ /* 0x040fe200078e02ec */
[----:B------:R-:W-:Y:S01]  /*4750*/  IABS R51, R176 ;  /* 0x000000b000337213 */ /* 0x000fe20000000000 */
[----:B------:R-:W-:Y:S01]  /*4760*/  IMAD R239, R3, R181, R239 ;  /* 0x000000b503ef7224 */ /* 0x000fe200078e02ef */
[----:B------:R-:W-:Y:S01]  /*4770*/  IABS R52, R50 ;  /* 0x0000003200347213 */ /* 0x000fe20000000000 */
[--C-:B------:R-:W-:Y:S01]  /*4780*/  @!P3 IMAD.IADD R47, R47, 0x1, -R3.reuse ;  /* 0x000000012f2fb824 */ /* 0x100fe200078e0a03 */
[C---:B------:R-:W-:Y:S01]  /*4790*/  ISETP.GT.U32.AND P3, PT, R3.reuse, R236, PT ;  /* 0x000000ec0300720c */ /* 0x040fe20003f64070 */
[----:B------:R-:W-:Y:S01]  /*47a0*/  @!P6 IMAD.IADD R46, R46, 0x1, -R3 ;  /* 0x000000012e2ee824 */ /* 0x000fe200078e0a03 */
[----:B------:R-:W-:Y:S01]  /*47b0*/  ISETP.GT.U32.AND P6, PT, R3, R239, PT ;  /* 0x000000ef0300720c */ /* 0x000fe20003fc4070 */
[----:B------:R-:W-:-:S04]  /*47c0*/  IMAD.HI.U32 R180, R5, R51, RZ ;  /* 0x0000003305b47227 */ /* 0x000fc800078e00ff */
[----:B------:R-:W-:-:S04]  /*47d0*/  IMAD.HI.U32 R181, R5, R235, RZ ;  /* 0x000000eb05b57227 */ /* 0x000fc800078e00ff */
[----:B------:R-:W-:Y:S02]  /*47e0*/  IMAD.MOV R180, RZ, RZ, -R180 ;  /* 0x000000ffffb47224 */ /* 0x000fe400078e0ab4 */
[----:B------:R-:W-:Y:S02]  /*47f0*/  IMAD.MOV R181, RZ, RZ, -R181 ;  /* 0x000000ffffb57224 */ /* 0x000fe400078e0ab5 */
[C---:B------:R-:W-:Y:S02]  /*4800*/  IMAD R51, R3.reuse, R180, R51 ;  /* 0x000000b403337224 */ /* 0x040fe400078e0233 */
[C---:B------:R-:W-:Y:S01]  /*4810*/  IMAD R235, R3.reuse, R181, R235 ;  /* 0x000000b503eb7224 */ /* 0x040fe200078e02eb */
[----:B------:R-:W-:Y:S01]  /*4820*/  IABS R181, R54 ;  /* 0x0000003600b57213 */ /* 0x000fe20000000000 */
[--C-:B------:R-:W-:Y:S01]  /*4830*/  @!P3 IMAD.IADD R236, R236, 0x1, -R3.reuse ;  /* 0x00000001ececb824 */ /* 0x100fe200078e0a03 */
[----:B------:R-:W-:Y:S01]  /*4840*/  ISETP.GT.U32.AND P3, PT, R3, R51, PT ;  /* 0x000000330300720c */ /* 0x000fe20003f64070 */
[----:B------:R-:W-:Y:S01]  /*4850*/  @!P6 IMAD.IADD R239, R239, 0x1, -R3 ;  /* 0x00000001efefe824 */ /* 0x000fe200078e0a03 */
[----:B------:R-:W-:Y:S01]  /*4860*/  ISETP.GT.U32.AND P6, PT, R3, R235, PT ;  /* 0x000000eb0300720c */ /* 0x000fe20003fc4070 */
[----:B------:R-:W-:-:S04]  /*4870*/  IMAD.HI.U32 R180, R5, R52, RZ ;  /* 0x0000003405b47227 */ /* 0x000fc800078e00ff */
[----:B------:R-:W-:Y:S02]  /*4880*/  IMAD.MOV R180, RZ, RZ, -R180 ;  /* 0x000000ffffb47224 */ /* 0x000fe400078e0ab4 */
[----:B------:R-:W-:-:S04]  /*4890*/  IMAD.HI.U32 R243, R5, R186, RZ ;  /* 0x000000ba05f37227 */ /* 0x000fc800078e00ff */
[----:B------:R-:W-:Y:S01]  /*48a0*/  IMAD R52, R3, R180, R52 ;  /* 0x000000b403347224 */ /* 0x000fe200078e0234 */
[----:B------:R-:W-:Y:S01]  /*48b0*/  IABS R180, R55 ;  /* 0x0000003700b47213 */ /* 0x000fe20000000000 */
[--C-:B------:R-:W-:Y:S01]  /*48c0*/  @!P3 IMAD.IADD R51, R51, 0x1, -R3.reuse ;  /* 0x000000013333b824 */ /* 0x100fe200078e0a03 */
[----:B------:R-:W-:Y:S01]  /*48d0*/  ISETP.GE.AND P3, PT, R44, RZ, PT ;  /* 0x000000ff2c00720c */ /* 0x000fe20003f66270 */
[----:B------:R-:W-:Y:S01]  /*48e0*/  @!P6 IMAD.IADD R235, R235, 0x1, -R3 ;  /* 0x00000001ebebe824 */ /* 0x000fe200078e0a03 */
[C---:B------:R-:W-:Y:S01]  /*48f0*/  ISETP.GT.U32.AND P6, PT, R3.reuse, R52, PT ;  /* 0x000000340300720c */ /* 0x040fe20003fc4070 */
[----:B------:R-:W-:Y:S01]  /*4900*/  IMAD.MOV.U32 R44, RZ, RZ, R124 ;  /* 0x000000ffff2c7224 */ /* 0x000fe200078e007c */
[----:B------:R-:W-:Y:S01]  /*4910*/  IABS R124, R175 ;  /* 0x000000af007c7213 */ /* 0x000fe20000000000 */
[----:B------:R-:W-:Y:S02]  /*4920*/  IMAD.MOV R243, RZ, RZ, -R243 ;  /* 0x000000fffff37224 */ /* 0x000fe400078e0af3 */
[----:B------:R-:W-:Y:S01]  /*4930*/  @!P2 IMAD.MOV R44, RZ, RZ, -R44 ;  /* 0x000000ffff2ca224 */ /* 0x000fe200078e0a2c */
[C---:B------:R-:W-:Y:S01]  /*4940*/  ISETP.GT.U32.AND P2, PT, R3.reuse, R239, PT ;  /* 0x000000ef0300720c */ /* 0x040fe20003f44070 */
[----:B------:R-:W-:Y:S01]  /*4950*/  @!P4 IMAD.MOV R45, RZ, RZ, -R45 ;  /* 0x000000ffff2dc224 */ /* 0x000fe200078e0a2d */
[----:B------:R-:W-:Y:S01]  /*4960*/  ISETP.GT.U32.AND P4, PT, R3, R236, PT ;  /* 0x000000ec0300720c */ /* 0x000fe20003f84070 */
[----:B------:R-:W-:-:S04]  /*4970*/  IMAD.HI.U32 R242, R5, R182, RZ ;  /* 0x000000b605f27227 */ /* 0x000fc800078e00ff */
[--C-:B------:R-:W-:Y:S02]  /*4980*/  @!P6 IMAD.IADD R52, R52, 0x1, -R3.reuse ;  /* 0x000000013434e824 */ /* 0x100fe400078e0a03 */
[C---:B------:R-:W-:Y:S02]  /*4990*/  IMAD R186, R3.reuse, R243, R186 ;  /* 0x000000f303ba7224 */ /* 0x040fe400078e02ba */
[----:B------:R-:W-:Y:S01]  /*49a0*/  IMAD.MOV R242, RZ, RZ, -R242 ;  /* 0x000000fffff27224 */ /* 0x000fe200078e0af2 */
[C---:B------:R-:W-:Y:S01]  /*49b0*/  ISETP.GT.U32.AND P6, PT, R3.reuse, R52, PT ;  /* 0x000000340300720c */ /* 0x040fe20003fc4070 */
[----:B------:R-:W-:Y:S01]  /*49c0*/  @!P1 IMAD.MOV R46, RZ, RZ, -R46 ;  /* 0x000000ffff2e9224 */ /* 0x000fe200078e0a2e */
[----:B------:R-:W-:Y:S01]  /*49d0*/  ISETP.GT.U32.AND P1, PT, R3, R235, PT ;  /* 0x000000eb0300720c */ /* 0x000fe20003f24070 */
[----:B------:R-:W-:Y:S01]  /*49e0*/  @!P2 IMAD.IADD R239, R239, 0x1, -R3 ;  /* 0x00000001efefa824 */ /* 0x000fe200078e0a03 */
[----:B------:R-:W-:Y:S01]  /*49f0*/  ISETP.GT.U32.AND P2, PT, R3, R186, PT ;  /* 0x000000ba0300720c */ /* 0x000fe20003f44070 */
[----:B------:R-:W-:-:S04]  /*4a00*/  IMAD.HI.U32 R240, R5, R180, RZ ;  /* 0x000000b405f07227 */ /* 0x000fc800078e00ff */
[----:B------:R-:W-:-:S04]  /*4a10*/  IMAD.HI.U32 R241, R5, R181, RZ ;  /* 0x000000b505f17227 */ /* 0x000fc800078e00ff */
[C---:B------:R-:W-:Y:S02]  /*4a20*/  IMAD R182, R3.reuse, R242, R182 ;  /* 0x000000f203b67224 */ /* 0x040fe400078e02b6 */
[----:B------:R-:W-:Y:S02]  /*4a30*/  IMAD.MOV R240, RZ, RZ, -R240 ;  /* 0x000000fffff07224 */ /* 0x000fe400078e0af0 */
[----:B------:R-:W-:Y:S02]  /*4a40*/  IMAD.MOV R241, RZ, RZ, -R241 ;  /* 0x000000fffff17224 */ /* 0x000fe400078e0af1 */
[----:B------:R-:W-:Y:S01]  /*4a50*/  @!P4 IMAD.IADD R236, R236, 0x1, -R3 ;  /* 0x00000001ececc824 */ /* 0x000fe200078e0a03 */
[C---:B------:R-:W-:Y:S01]  /*4a60*/  ISETP.GT.U32.AND P4, PT, R3.reuse, R182, PT ;  /* 0x000000b60300720c */ /* 0x040fe20003f84070 */
[----:B------:R-:W-:Y:S01]  /*4a70*/  @!P0 IMAD.MOV R47, RZ, RZ, -R47 ;  /* 0x000000ffff2f8224 */ /* 0x000fe200078e0a2f */
[C---:B------:R-:W-:Y:S01]  /*4a80*/  ISETP.GT.U32.AND P0, PT, R3.reuse, R51, PT ;  /* 0x000000330300720c */ /* 0x040fe20003f04070 */
[C---:B------:R-:W-:Y:S01]  /*4a90*/  IMAD R180, R3.reuse, R240, R180 ;  /* 0x000000f003b47224 */ /* 0x040fe200078e02b4 */
[----:B------:R-:W-:Y:S01]  /*4aa0*/  IABS R240, R56 ;  /* 0x0000003800f07213 */ /* 0x000fe20000000000 */
[----:B------:R-:W-:-:S02]  /*4ab0*/  IMAD R181, R3, R241, R181 ;  /* 0x000000f103b57224 */ /* 0x000fc400078e02b5 */
[--C-:B------:R-:W-:Y:S01]  /*4ac0*/  @!P6 IMAD.IADD R52, R52, 0x1, -R3.reuse ;  /* 0x000000013434e824 */ /* 0x100fe200078e0a03 */
[----:B------:R-:W-:Y:S01]  /*4ad0*/  ISETP.GT.U32.AND P6, PT, R3, R180, PT ;  /* 0x000000b40300720c */ /* 0x000fe20003fc4070 */
[--C-:B------:R-:W-:Y:S01]  /*4ae0*/  @!P1 IMAD.IADD R235, R235, 0x1, -R3.reuse ;  /* 0x00000001ebeb9824 */ /* 0x100fe200078e0a03 */
[----:B------:R-:W-:Y:S01]  /*4af0*/  ISETP.GT.U32.AND P1, PT, R3, R181, PT ;  /* 0x000000b50300720c */ /* 0x000fe20003f24070 */
[----:B------:R-:W-:Y:S01]  /*4b00*/  @!P2 IMAD.IADD R186, R186, 0x1, -R3 ;  /* 0x00000001babaa824 */ /* 0x000fe200078e0a03 */
[----:B------:R-:W-:Y:S01]  /*4b10*/  ISETP.GE.AND P2, PT, R176, RZ, PT ;  /* 0x000000ffb000720c */ /* 0x000fe20003f46270 */
[----:B------:R-:W-:-:S04]  /*4b20*/  IMAD.HI.U32 R241, R5, R240, RZ ;  /* 0x000000f005f17227 */ /* 0x000fc800078e00ff */
[----:B------:R-:W-:Y:S02]  /*4b30*/  IMAD.MOV R241, RZ, RZ, -R241 ;  /* 0x000000fffff17224 */ /* 0x000fe400078e0af1 */
[--C-:B------:R-:W-:Y:S01]  /*4b40*/  @!P4 IMAD.IADD R182, R182, 0x1, -R3.reuse ;  /* 0x00000001b6b6c824 */ /* 0x100fe200078e0a03 */
[----:B------:R-:W-:Y:S01]  /*4b50*/  ISETP.GE.AND P4, PT, R50, RZ, PT ;  /* 0x000000ff3200720c */ /* 0x000fe20003f86270 */
[--C-:B------:R-:W-:Y:S01]  /*4b60*/  @!P0 IMAD.IADD R51, R51, 0x1, -R3.reuse ;  /* 0x0000000133338824 */ /* 0x100fe200078e0a03 */
[----:B------:R-:W-:Y:S01]  /*4b70*/  ISETP.GE.AND P0, PT, R48, RZ, PT ;  /* 0x000000ff3000720c */ /* 0x000fe20003f06270 */
[C---:B------:R-:W-:Y:S01]  /*4b80*/  IMAD R176, R3.reuse, R241, R240 ;  /* 0x000000f103b07224 */ /* 0x040fe200078e02f0 */
[----:B------:R-:W-:Y:S01]  /*4b90*/  IABS R240, R57 ;  /* 0x0000003900f07213 */ /* 0x000fe20000000000 */
[--C-:B------:R-:W-:Y:S01]  /*4ba0*/  @!P6 IMAD.IADD R180, R180, 0x1, -R3.reuse ;  /* 0x00000001b4b4e824 */ /* 0x100fe200078e0a03 */
[----:B------:R-:W-:Y:S01]  /*4bb0*/  ISETP.GT.U32.AND P6, PT, R3, R186, PT ;  /* 0x000000ba0300720c */ /* 0x000fe20003fc4070 */
[----:B------:R-:W-:Y:S01]  /*4bc0*/  @!P1 IMAD.IADD R181, R181, 0x1, -R3 ;  /* 0x00000001b5b59824 */ /* 0x000fe200078e0a03 */
[----:B------:R-:W-:Y:S01]  /*4bd0*/  ISETP.GE.AND P1, PT, R49, RZ, PT ;  /* 0x000000ff3100720c */ /* 0x000fe20003f26270 */
[----:B------:R-:W-:Y:S01]  /*4be0*/  @!P2 IMAD.MOV R51, RZ, RZ, -R51 ;  /* 0x000000ffff33a224 */ /* 0x000fe200078e0a33 */
[----:B------:R-:W-:Y:S01]  /*4bf0*/  ISETP.GT.U32.AND P2, PT, R3, R176, PT ;  /* 0x000000b00300720c */ /* 0x000fe20003f44070 */
[----:B------:R-:W-:-:S04]  /*4c00*/  IMAD.HI.U32 R48, R5, R124, RZ ;  /* 0x0000007c05307227 */ /* 0x000fc800078e00ff */
[----:B------:R-:W-:Y:S01]  /*4c10*/  IMAD.MOV.U32 R49, RZ, RZ, R236 ;  /* 0x000000ffff317224 */ /* 0x000fe200078e00ec */
[----:B------:R-:W-:Y:S01]  /*4c20*/  IABS R236, R66 ;  /* 0x0000004200ec7213 */ /* 0x000fe20000000000 */
[----:B------:R-:W-:Y:S01]  /*4c30*/  IMAD.MOV.U32 R50, RZ, RZ, R235 ;  /* 0x000000ffff327224 */ /* 0x000fe200078e00eb */
[----:B------:R-:W-:Y:S01]  /*4c40*/  IABS R235, R65 ;  /* 0x0000004100eb7213 */ /* 0x000fe20000000000 */
[----:B------:R-:W-:Y:S02]  /*4c50*/  IMAD.MOV R48, RZ, RZ, -R48 ;  /* 0x000000ffff307224 */ /* 0x000fe400078e0a30 */
[----:B------:R-:W-:Y:S01]  /*4c60*/  @!P3 IMAD.MOV R49, RZ, RZ, -R49 ;  /* 0x000000ffff31b224 */ /* 0x000fe200078e0a31 */
[----:B------:R-:W-:Y:S01]  /*4c70*/  ISETP.GT.U32.AND P3, PT, R3, R182, PT ;  /* 0x000000b60300720c */ /* 0x000fe20003f64070 */
[----:B------:R-:W-:Y:S01]  /*4c80*/  @!P4 IMAD.MOV R52, RZ, RZ, -R52 ;  /* 0x000000ffff34c224 */ /* 0x000fe200078e0a34 */
[----:B------:R-:W-:Y:S01]  /*4c90*/  ISETP.GE.AND P4, PT, R53, RZ, PT ;  /* 0x000000ff3500720c */ /* 0x000fe20003f86270 */
[----:B------:R-:W-:-:S04]  /*4ca0*/  IMAD.HI.U32 R53, R5, R240, RZ ;  /* 0x000000f005357227 */ /* 0x000fc800078e00ff */
[----:B------:R-:W-:Y:S01]  /*4cb0*/  @!P0 IMAD.MOV R50, RZ, RZ, -R50 ;  /* 0x000000ffff328224 */ /* 0x000fe200078e0a32 */
[C---:B------:R-:W-:Y:S01]  /*4cc0*/  ISETP.GT.U32.AND P0, PT, R3.reuse, R181, PT ;  /* 0x000000b50300720c */ /* 0x040fe20003f04070 */
[C---:B------:R-:W-:Y:S02]  /*4cd0*/  IMAD R124, R3.reuse, R48, R124 ;  /* 0x00000030037c7224 */ /* 0x040fe400078e027c */
[----:B------:R-:W-:Y:S02]  /*4ce0*/  IMAD.MOV.U32 R48, RZ, RZ, R239 ;  /* 0x000000ffff307224 */ /* 0x000fe400078e00ef */
[----:B------:R-:W-:Y:S02]  /*4cf0*/  IMAD.MOV R53, RZ, RZ, -R53 ;  /* 0x000000ffff357224 */ /* 0x000fe400078e0a35 */
[--C-:B------:R-:W-:Y:S01]  /*4d00*/  @!P6 IMAD.IADD R186, R186, 0x1, -R3.reuse ;  /* 0x00000001babae824 */ /* 0x100fe200078e0a03 */
[----:B------:R-:W-:Y:S01]  /*4d10*/  ISETP.GT.U32.AND P6, PT, R3, R124, PT ;  /* 0x0000007c0300720c */ /* 0x000fe20003fc4070 */
[----:B------:R-:W-:Y:S01]  /*4d20*/  @!P2 IMAD.IADD R176, R176, 0x1, -R3 ;  /* 0x00000001b0b0a824 */ /* 0x000fe200078e0a03 */
[----:B------:R-:W-:Y:S01]  /*4d30*/  ISETP.GE.AND P2, PT, R175, RZ, PT ;  /* 0x000000ffaf00720c */ /* 0x000fe20003f46270 */
[----:B------:R-:W-:Y:S01]  /*4d40*/  @!P5 IMAD.MOV R48, RZ, RZ, -R48 ;  /* 0x000000ffff30d224 */ /* 0x000fe200078e0a30 */
[C---:B------:R-:W-:Y:S01]  /*4d50*/  ISETP.GT.U32.AND P5, PT, R3.reuse, R180, PT ;  /* 0x000000b40300720c */ /* 0x040fe20003fa4070 */
[----:B------:R-:W-:-:S02]  /*4d60*/  IMAD R175, R3, R53, R240 ;  /* 0x0000003503af7224 */ /* 0x000fc400078e02f0 */
[----:B------:R-:W-:Y:S02]  /*4d70*/  IMAD.MOV.U32 R53, RZ, RZ, R186 ;  /* 0x000000ffff357224 */ /* 0x000fe400078e00ba */
[----:B------:R-:W-:Y:S01]  /*4d80*/  @!P3 IMAD.IADD R182, R182, 0x1, -R3 ;  /* 0x00000001b6b6b824 */ /* 0x000fe200078e0a03 */
[----:B------:R-:W-:Y:S01]  /*4d90*/  ISETP.GE.AND P3, PT, R54, RZ, PT ;  /* 0x000000ff3600720c */ /* 0x000fe20003f66270 */
[----:B------:R-:W-:Y:S01]  /*4da0*/  @!P1 IMAD.MOV R53, RZ, RZ, -R53 ;  /* 0x000000ffff359224 */ /* 0x000fe200078e0a35 */
[----:B------:R-:W-:Y:S01]  /*4db0*/  IABS R54, R60 ;  /* 0x0000003c00367213 */ /* 0x000fe20000000000 */
[--C-:B------:R-:W-:Y:S01]  /*4dc0*/  @!P0 IMAD.IADD R181, R181, 0x1, -R3.reuse ;  /* 0x00000001b5b58824 */ /* 0x100fe200078e0a03 */
[----:B------:R-:W-:Y:S01]  /*4dd0*/  ISETP.GT.U32.AND P1, PT, R3, R176, PT ;  /* 0x000000b00300720c */ /* 0x000fe20003f24070 */
[--C-:B------:R-:W-:Y:S01]  /*4de0*/  @!P6 IMAD.IADD R124, R124, 0x1, -R3.reuse ;  /* 0x000000017c7ce824 */ /* 0x100fe200078e0a03 */
[----:B------:R-:W-:Y:S01]  /*4df0*/  ISETP.GE.AND P0, PT, R55, RZ, PT ;  /* 0x000000ff3700720c */ /* 0x000fe20003f06270 */
[----:B------:R-:W-:Y:S01]  /*4e00*/  IMAD.MOV.U32 R186, RZ, RZ, R54 ;  /* 0x000000ffffba7224 */ /* 0x000fe200078e0036 */
[----:B------:R-:W-:Y:S01]  /*4e10*/  ISETP.GT.U32.AND P6, PT, R3, R175, PT ;  /* 0x000000af0300720c */ /* 0x000fe20003fc4070 */
[----:B------:R-:W-:Y:S01]  /*4e20*/  @!P5 IMAD.IADD R180, R180, 0x1, -R3 ;  /* 0x00000001b4b4d824 */ /* 0x000fe200078e0a03 */
[----:B------:R-:W-:Y:S01]  /*4e30*/  ISETP.GE.AND P5, PT, R56, RZ, PT ;  /* 0x000000ff3800720c */ /* 0x000fe20003fa6270 */
[----:B------:R-:W-:-:S02]  /*4e40*/  IMAD.MOV.U32 R54, RZ, RZ, R182 ;  /* 0x000000ffff367224 */ /* 0x000fc400078e00b6 */
[----:B------:R-:W-:-:S04]  /*4e50*/  IMAD.HI.U32 R182, R5, R186, RZ ;  /* 0x000000ba05b67227 */ /* 0x000fc800078e00ff */
[----:B------:R-:W-:Y:S02]  /*4e60*/  IMAD.MOV.U32 R55, RZ, RZ, R181 ;  /* 0x000000ffff377224 */ /* 0x000fe400078e00b5 */
[----:B------:R-:W-:Y:S02]  /*4e70*/  IMAD.MOV.U32 R56, RZ, RZ, R180 ;  /* 0x000000ffff387224 */ /* 0x000fe400078e00b4 */
[----:B------:R-:W-:Y:S02]  /*4e80*/  IMAD.MOV R182, RZ, RZ, -R182 ;  /* 0x000000ffffb67224 */ /* 0x000fe400078e0ab6 */
[----:B------:R-:W-:Y:S01]  /*4e90*/  @!P1 IMAD.IADD R176, R176, 0x1, -R3 ;  /* 0x00000001b0b09824 */ /* 0x000fe200078e0a03 */
[----:B------:R-:W-:Y:S01]  /*4ea0*/  ISETP.GE.AND P1, PT, R65, RZ, PT ;  /* 0x000000ff4100720c */ /* 0x000fe20003f26270 */
[----:B------:R-:W-:Y:S01]  /*4eb0*/  @!P4 IMAD.MOV R54, RZ, RZ, -R54 ;  /* 0x000000ffff36c224 */ /* 0x000fe200078e0a36 */
[----:B------:R-:W-:Y:S01]  /*4ec0*/  ISETP.GT.U32.AND P4, PT, R3, R124, PT ;  /* 0x0000007c0300720c */ /* 0x000fe20003f84070 */
[----:B------:R-:W-:Y:S01]  /*4ed0*/  @!P3 IMAD.MOV R55, RZ, RZ, -R55 ;  /* 0x000000ffff37b224 */ /* 0x000fe200078e0a37 */
[----:B------:R-:W-:Y:S01]  /*4ee0*/  ISETP.GE.AND P3, PT, R57, RZ, PT ;  /* 0x000000ff3900720c */ /* 0x000fe20003f66270 */
[----:B------:R-:W-:Y:S01]  /*4ef0*/  @!P0 IMAD.MOV R56, RZ, RZ, -R56 ;  /* 0x000000ffff388224 */ /* 0x000fe200078e0a38 */
[----:B------:R-:W-:Y:S01]  /*4f00*/  ISETP.GE.AND P0, PT, R60, RZ, PT ;  /* 0x000000ff3c00720c */ /* 0x000fe20003f06270 */
[----:B------:R-:W-:Y:S01]  /*4f10*/  IMAD R60, R3, R182, R186 ;  /* 0x000000b6033c7224 */ /* 0x000fe200078e02ba */
[----:B------:R-:W-:Y:S01]  /*4f20*/  IABS R186, R58 ;  /* 0x0000003a00ba7213 */ /* 0x000fe20000000000 */
[----:B------:R-:W-:Y:S01]  /*4f30*/  IMAD.MOV.U32 R57, RZ, RZ, R176 ;  /* 0x000000ffff397224 */ /* 0x000fe200078e00b0 */
[----:B------:R-:W-:Y:S01]  /*4f40*/  IABS R182, R59 ;  /* 0x0000003b00b67213 */ /* 0x000fe20000000000 */
[----:B------:R-:W-:Y:S01]  /*4f50*/  @!P6 IMAD.IADD R175, R175, 0x1, -R3 ;  /* 0x00000001afafe824 */ /* 0x000fe200078e0a03 */
[----:B------:R-:W-:Y:S01]  /*4f60*/  IABS R176, R62 ;  /* 0x0000003e00b07213 */ /* 0x000fe20000000000 */
[----:B------:R-:W-:Y:S01]  /*4f70*/  @!P5 IMAD.MOV R57, RZ, RZ, -R57 ;  /* 0x000000ffff39d224 */ /* 0x000fe200078e0a39 */
[----:B------:R-:W-:Y:S01]  /*4f80*/  ISETP.GT.U32.AND P5, PT, R3, R60, PT ;  /* 0x0000003c0300720c */ /* 0x000fe20003fa4070 */
[----:B------:R-:W-:Y:S01]  /*4f90*/  @!P4 IMAD.IADD R124, R124, 0x1, -R3 ;  /* 0x000000017c7cc824 */ /* 0x000fe200078e0a03 */
[----:B------:R-:W-:Y:S01]  /*4fa0*/  ISETP.GE.AND P4, PT, R58, RZ, PT ;  /* 0x000000ff3a00720c */ /* 0x000fe20003f86270 */
[----:B------:R-:W-:Y:S01]  /*4fb0*/  IMAD.HI.U32 R65, R5, R235, RZ ;  /* 0x000000eb05417227 */ /* 0x000fe200078e00ff */
[----:B------:R-:W-:-:S03]  /*4fc0*/  ISETP.GT.U32.AND P6, PT, R3, R175, PT ;  /* 0x000000af0300720c */ /* 0x000fc60003fc4070 */
[----:B------:R-:W-:Y:S02]  /*4fd0*/  IMAD.MOV.U32 R58, RZ, RZ, R124 ;  /* 0x000000ffff3a7224 */ /* 0x000fe400078e007c */
[----:B------:R-:W-:Y:S01]  /*4fe0*/  IMAD.MOV R124, RZ, RZ, -R65 ;  /* 0x000000ffff7c7224 */ /* 0x000fe200078e0a41 */
[----:B------:R-:W-:Y:S01]  /*4ff0*/  IABS R65, R61 ;  /* 0x0000003d00417213 */ /* 0x000fe20000000000 */
[----:B------:R-:W-:Y:S01]  /*5000*/  @!P2 IMAD.MOV R58, RZ, RZ, -R58 ;  /* 0x000000ffff3aa224 */ /* 0x000fe200078e0a3a */
[----:B------:R-:W-:Y:S01]  /*5010*/  ISETP.GE.AND P2, PT, R59, RZ, PT ;  /* 0x000000ff3b00720c */ /* 0x000fe20003f46270 */
[----:B------:R-:W-:Y:S02]  /*5020*/  @!P5 IMAD.IADD R60, R60, 0x1, -R3 ;  /* 0x000000013c3cd824 */ /* 0x000fe400078e0a03 */
[----:B------:R-:W-:-:S03]  /*5030*/  IMAD.HI.U32 R59, R5, R186, RZ ;  /* 0x000000ba053b7227 */ /* 0x000fc600078e00ff */
[C---:B------:R-:W-:Y:S01]  /*5040*/  ISETP.GT.U32.AND P5, PT, R3.reuse, R60, PT ;  /* 0x0000003c0300720c */ /* 0x040fe20003fa4070 */
[----:B------:R-:W-:Y:S01]  /*5050*/  IMAD R235, R3, R124, R235 ;  /* 0x0000007c03eb7224 */ /* 0x000fe200078e02eb */
[----:B------:R-:W-:Y:S01]  /*5060*/  IABS R124, R63 ;  /* 0x0000003f007c7213 */ /* 0x000fe20000000000 */
[----:B------:R-:W-:Y:S02]  /*5070*/  IMAD.MOV R59, RZ, RZ, -R59 ;  /* 0x000000ffff3b7224 */ /* 0x000fe400078e0a3b */
[----:B------:R-:W-:-:S04]  /*5080*/  IMAD.HI.U32 R180, R5, R65, RZ ;  /* 0x0000004105b47227 */ /* 0x000fc800078e00ff */
[----:B------:R-:W-:-:S04]  /*5090*/  IMAD.HI.U32 R181, R5, R182, RZ ;  /* 0x000000b605b57227 */ /* 0x000fc800078e00ff */
[----:B------:R-:W-:Y:S01]  /*50a0*/  @!P6 IMAD.IADD R175, R175, 0x1, -R3 ;  /* 0x00000001afafe824 */ /* 0x000fe200078e0a03 */
[C---:B------:R-:W-:Y:S01]  /*50b0*/  ISETP.GT.U32.AND P6, PT, R3.reuse, R235, PT ;  /* 0x000000eb0300720c */ /* 0x040fe20003fc4070 */
[----:B------:R-:W-:Y:S02]  /*50c0*/  IMAD R186, R3, R59, R186 ;  /* 0x0000003b03ba7224 */ /* 0x000fe400078e02ba */
[----:B------:R-:W-:Y:S02]  /*50d0*/  IMAD.MOV R180, RZ, RZ, -R180 ;  /* 0x000000ffffb47224 */ /* 0x000fe400078e0ab4 */
[----:B------:R-:W-:-:S04]  /*50e0*/  IMAD.HI.U32 R59, R5, R176, RZ ;  /* 0x000000b0053b7227 */ /* 0x000fc800078e00ff */
[----:B------:R-:W-:Y:S02]  /*50f0*/  IMAD.MOV R181, RZ, RZ, -R181 ;  /* 0x000000ffffb57224 */ /* 0x000fe400078e0ab5 */
[C---:B------:R-:W-:Y:S02]  /*5100*/  IMAD R65, R3.reuse, R180, R65 ;  /* 0x000000b403417224 */ /* 0x040fe400078e0241 */
[----:B------:R-:W-:Y:S02]  /*5110*/  IMAD.MOV R180, RZ, RZ, -R59 ;  /* 0x000000ffffb47224 */ /* 0x000fe400078e0a3b */
[C---:B------:R-:W-:Y:S01]  /*5120*/  IMAD R182, R3.reuse, R181, R182 ;  /* 0x000000b503b67224 */ /* 0x040fe200078e02b6 */
[----:B------:R-:W-:Y:S01]  /*5130*/  IABS R181, R64 ;  /* 0x0000004000b57213 */ /* 0x000fe20000000000 */
[----:B------:R-:W-:Y:S02]  /*5140*/  IMAD.MOV.U32 R59, RZ, RZ, R175 ;  /* 0x000000ffff3b7224 */ /* 0x000fe400078e00af */
[----:B------:R-:W-:Y:S01]  /*5150*/  @!P5 IMAD.IADD R60, R60, 0x1, -R3 ;  /* 0x000000013c3cd824 */ /* 0x000fe200078e0a03 */
[C---:B------:R-:W-:Y:S01]  /*5160*/  ISETP.GT.U32.AND P5, PT, R3.reuse, R186, PT ;  /* 0x000000ba0300720c */ /* 0x040fe20003fa4070 */
[----:B------:R-:W-:Y:S01]  /*5170*/  @!P3 IMAD.MOV R59, RZ, RZ, -R59 ;  /* 0x000000ffff3bb224 */ /* 0x000fe200078e0a3b */
[----:B------:R-:W-:Y:S01]  /*5180*/  ISETP.GT.U32.AND P3, PT, R3, R182, PT ;  /* 0x000000b60300720c */ /* 0x000fe20003f64070 */
[----:B------:R-:W-:-:S02]  /*5190*/  @!P6 IMAD.IADD R235, R235, 0x1, -R3 ;  /* 0x00000001ebebe824 */ /* 0x000fc400078e0a03 */
[----:B------:R-:W-:Y:S01]  /*51a0*/  @!P0 IMAD.MOV R60, RZ, RZ, -R60 ;  /* 0x000000ffff3c8224 */ /* 0x000fe200078e0a3c */
[C---:B------:R-:W-:Y:S01]  /*51b0*/  ISETP.GT.U32.AND P0, PT, R3.reuse, R65, PT ;  /* 0x000000410300720c */ /* 0x040fe20003f04070 */
[C---:B------:R-:W-:Y:S01]  /*51c0*/  IMAD R176, R3.reuse, R180, R176 ;  /* 0x000000b403b07224 */ /* 0x040fe200078e02b0 */
[----:B------:R-:W-:Y:S01]  /*51d0*/  ISETP.GT.U32.AND P6, PT, R3, R235, PT ;  /* 0x000000eb0300720c */ /* 0x000fe20003fc4070 */
[----:B------:R-:W-:Y:S01]  /*51e0*/  IMAD.HI.U32 R175, R5, R124, RZ ;  /* 0x0000007c05af7227 */ /* 0x000fe200078e00ff */
[----:B------:R-:W-:-:S03]  /*51f0*/  IABS R180, R69 ;  /* 0x0000004500b47213 */ /* 0x000fc60000000000 */
[--C-:B------:R-:W-:Y:S01]  /*5200*/  @!P5 IMAD.IADD R186, R186, 0x1, -R3.reuse ;  /* 0x00000001babad824 */ /* 0x100fe200078e0a03 */
[C---:B------:R-:W-:Y:S01]  /*5210*/  ISETP.GT.U32.AND P5, PT, R3.reuse, R176, PT ;  /* 0x000000b00300720c */ /* 0x040fe20003fa4070 */
[----:B------:R-:W-:Y:S02]  /*5220*/  @!P3 IMAD.IADD R182, R182, 0x1, -R3 ;  /* 0x00000001b6b6b824 */ /* 0x000fe400078e0a03 */
[----:B------:R-:W-:Y:S01]  /*5230*/  IMAD.MOV R175, RZ, RZ, -R175 ;  /* 0x000000ffffaf7224 */ /* 0x000fe200078e0aaf */
[----:B------:R-:W-:Y:S01]  /*5240*/  ISETP.GT.U32.AND P3, PT, R3, R186, PT ;  /* 0x000000ba0300720c */ /* 0x000fe20003f64070 */
[--C-:B------:R-:W-:Y:S01]  /*5250*/  @!P0 IMAD.IADD R65, R65, 0x1, -R3.reuse ;  /* 0x0000000141418824 */ /* 0x100fe200078e0a03 */
[----:B------:R-:W-:Y:S01]  /*5260*/  ISETP.GT.U32.AND P0, PT, R3, R182, PT ;  /* 0x000000b60300720c */ /* 0x000fe20003f04070 */
[----:B------:R-:W-:Y:S01]  /*5270*/  @!P6 IMAD.IADD R235, R235, 0x1, -R3 ;  /* 0x00000001ebebe824 */ /* 0x000fe200078e0a03 */
[----:B------:R-:W-:Y:S01]  /*5280*/  ISETP.GE.AND P6, PT, R61, RZ, PT ;  /* 0x000000ff3d00720c */ /* 0x000fe20003fc6270 */
[----:B------:R-:W-:Y:S01]  /*5290*/  IMAD R124, R3, R175, R124 ;  /* 0x000000af037c7224 */ /* 0x000fe200078e027c */
[----:B------:R-:W-:Y:S01]  /*52a0*/  IABS R175, R70 ;  /* 0x0000004600af7213 */ /* 0x000fe20000000000 */
[----:B------:R-:W-:-:S02]  /*52b0*/  IMAD.MOV.U32 R61, RZ, RZ, R235 ;  /* 0x000000ffff3d7224 */ /* 0x000fc400078e00eb */
[----:B------:R-:W-:Y:S01]  /*52c0*/  @!P5 IMAD.IADD R176, R176, 0x1, -R3 ;  /* 0x00000001b0b0d824 */ /* 0x000fe200078e0a03 */
[----:B------:R-:W-:Y:S01]  /*52d0*/  ISETP.GT.U32.AND P5, PT, R3, R65, PT ;  /* 0x000000410300720c */ /* 0x000fe20003fa4070 */
[----:B------:R-:W-:-:S04]  /*52e0*/  IMAD.HI.U32 R235, R5, R181, RZ ;  /* 0x000000b505eb7227 */ /* 0x000fc800078e00ff */
[----:B------:R-:W-:Y:S01]  /*52f0*/  @!P3 IMAD.IADD R186, R186, 0x1, -R3 ;  /* 0x00000001babab824 */ /* 0x000fe200078e0a03 */
[C---:B------:R-:W-:Y:S01]  /*5300*/  ISETP.GT.U32.AND P3, PT, R3.reuse, R124, PT ;  /* 0x0000007c0300720c */ /* 0x040fe20003f64070 */
[----:B------:R-:W-:Y:S01]  /*5310*/  @!P1 IMAD.MOV R61, RZ, RZ, -R61 ;  /* 0x000000ffff3d9224 */ /* 0x000fe200078e0a3d */
[----:B------:R-:W-:Y:S01]  /*5320*/  ISETP.GT.U32.AND P1, PT, R3, R176, PT ;  /* 0x000000b00300720c */ /* 0x000fe20003f24070 */
[----:B------:R-:W-:Y:S01]  /*5330*/  @!P0 IMAD.IADD R182, R182, 0x1, -R3 ;  /* 0x00000001b6b68824 */ /* 0x000fe200078e0a03 */
[----:B------:R-:W-:Y:S01]  /*5340*/  ISETP.GE.AND P0, PT, R62, RZ, PT ;  /* 0x000000ff3e00720c */ /* 0x000fe20003f06270 */
[----:B------:R-:W-:Y:S02]  /*5350*/  IMAD.MOV R235, RZ, RZ, -R235 ;  /* 0x000000ffffeb7224 */ /* 0x000fe400078e0aeb */
[----:B------:R-:W-:-:S04]  /*5360*/  IMAD.HI.U32 R62, R5, R175, RZ ;  /* 0x000000af053e7227 */ /* 0x000fc800078e00ff */
[----:B------:R-:W-:Y:S02]  /*5370*/  IMAD R181, R3, R235, R181 ;  /* 0x000000eb03b57224 */ /* 0x000fe400078e02b5 */
[----:B------:R-:W-:Y:S02]  /*5380*/  IMAD.MOV R62, RZ, RZ, -R62 ;  /* 0x000000ffff3e7224 */ /* 0x000fe400078e0a3e */
[----:B------:R-:W-:Y:S01]  /*5390*/  @!P5 IMAD.IADD R65, R65, 0x1, -R3 ;  /* 0x000000014141d824 */ /* 0x000fe200078e0a03 */
[----:B------:R-:W-:Y:S01]  /*53a0*/  ISETP.GT.U32.AND P5, PT, R3, R181, PT ;  /* 0x000000b50300720c */ /* 0x000fe20003fa4070 */
[----:B------:R-:W-:-:S04]  /*53b0*/  IMAD.HI.U32 R239, R5, R180, RZ ;  /* 0x000000b405ef7227 */ /* 0x000fc800078e00ff */
[----:B------:R-:W-:Y:S02]  /*53c0*/  IMAD R175, R3, R62, R175 ;  /* 0x0000003e03af7224 */ /* 0x000fe400078e02af */
[--C-:B------:R-:W-:Y:S01]  /*53d0*/  @!P3 IMAD.IADD R124, R124, 0x1, -R3.reuse ;  /* 0x000000017c7cb824 */ /* 0x100fe200078e0a03 */
[----:B------:R-:W-:Y:S01]  /*53e0*/  ISETP.GE.AND P3, PT, R64, RZ, PT ;  /* 0x000000ff4000720c */ /* 0x000fe20003f66270 */
[----:B------:R-:W-:Y:S01]  /*53f0*/  IMAD.MOV.U32 R62, RZ, RZ, R186 ;  /* 0x000000ffff3e7224 */ /* 0x000fe200078e00ba */
[----:B------:R-:W-:Y:S01]  /*5400*/  IABS R64, R68 ;  /* 0x0000004400407213 */ /* 0x000fe20000000000 */
[----:B------:R-:W-:Y:S01]  /*5410*/  @!P1 IMAD.IADD R176, R176, 0x1, -R3 ;  /* 0x00000001b0b09824 */ /* 0x000fe200078e0a03 */
[----:B------:R-:W-:Y:S01]  /*5420*/  ISETP.GE.AND P1, PT, R63, RZ, PT ;  /* 0x000000ff3f00720c */ /* 0x000fe20003f26270 */
[----:B------:R-:W-:Y:S01]  /*5430*/  IMAD.MOV R63, RZ, RZ, -R239 ;  /* 0x000000ffff3f7224 */ /* 0x000fe200078e0aef */
[----:B------:R-:W-:Y:S01]  /*5440*/  IABS R239, R67 ;  /* 0x0000004300ef7213 */ /* 0x000fe20000000000 */
[----:B------:R-:W-:Y:S01]  /*5450*/  IMAD.HI.U32 R235, R5, R236, RZ ;  /* 0x000000ec05eb7227 */ /* 0x000fe200078e00ff */
[----:B------:R-:W-:-:S03]  /*5460*/  IABS R186, R71 ;  /* 0x0000004700ba7213 */ /* 0x000fc60000000000 */
[----:B------:R-:W-:Y:S01]  /*5470*/  @!P4 IMAD.MOV R62, RZ, RZ, -R62 ;  /* 0x000000ffff3ec224 */ /* 0x000fe200078e0a3e */
[C---:B------:R-:W-:Y:S01]  /*5480*/  ISETP.GT.U32.AND P4, PT, R3.reuse, R124, PT ;  /* 0x0000007c0300720c */ /* 0x040fe20003f84070 */
[----:B------:R-:W-:Y:S02]  /*5490*/  IMAD R180, R3, R63, R180 ;  /* 0x0000003f03b47224 */ /* 0x000fe400078e02b4 */
[----:B------:R-:W-:Y:S02]  /*54a0*/  IMAD.MOV R235, RZ, RZ, -R235 ;  /* 0x000000ffffeb7224 */ /* 0x000fe400078e0aeb */
[----:B------:R-:W-:Y:S02]  /*54b0*/  IMAD.MOV.U32 R63, RZ, RZ, R182 ;  /* 0x000000ffff3f7224 */ /* 0x000fe400078e00b6 */
[----:B------:R-:W-:Y:S02]  /*54c0*/  IMAD.MOV.U32 R182, RZ, RZ, R64 ;  /* 0x000000ffffb67224 */ /* 0x000fe400078e0040 */
[----:B------:R-:W-:-:S02]  /*54d0*/  IMAD.MOV.U32 R64, RZ, RZ, R65 ;  /* 0x000000ffff407224 */ /* 0x000fc400078e0041 */
[----:B------:R-:W-:Y:S01]  /*54e0*/  IMAD R236, R3, R235, R236 ;  /* 0x000000eb03ec7224 */ /* 0x000fe200078e02ec */
[----:B------:R-:W-:Y:S01]  /*54f0*/  IABS R235, R72 ;  /* 0x0000004800eb7213 */ /* 0x000fe20000000000 */
[----:B------:R-:W-:Y:S02]  /*5500*/  @!P5 IMAD.IADD R181, R181, 0x1, -R3 ;  /* 0x00000001b5b5d824 */ /* 0x000fe400078e0a03 */
[----:B------:R-:W-:Y:S01]  /*5510*/  @!P6 IMAD.MOV R64, RZ, RZ, -R64 ;  /* 0x000000ffff40e224 */ /* 0x000fe200078e0a40 */
[C---:B------:R-:W-:Y:S01]  /*5520*/  ISETP.GT.U32.AND P6, PT, R3.reuse, R180, PT ;  /* 0x000000b40300720c */ /* 0x040fe20003fc4070 */
[----:B------:R-:W-:Y:S01]  /*5530*/  @!P2 IMAD.MOV R63, RZ, RZ, -R63 ;  /* 0x000000ffff3fa224 */ /* 0x000fe200078e0a3f */
[C---:B------:R-:W-:Y:S01]  /*5540*/  ISETP.GT.U32.AND P2, PT, R3.reuse, R181, PT ;  /* 0x000000b50300720c */ /* 0x040fe20003f44070 */
[----:B------:R-:W-:Y:S01]  /*5550*/  @!P4 IMAD.IADD R124, R124, 0x1, -R3 ;  /* 0x000000017c7cc824 */ /* 0x000fe200078e0a03 */
[C---:B------:R-:W-:Y:S01]  /*5560*/  ISETP.GT.U32.AND P5, PT, R3.reuse, R236, PT ;  /* 0x000000ec0300720c */ /* 0x040fe20003fa4070 */
[----:B------:R-:W-:Y:S01]  /*5570*/  IMAD.MOV.U32 R65, RZ, RZ, R176 ;  /* 0x000000ffff417224 */ /* 0x000fe200078e00b0 */
[----:B------:R-:W-:Y:S01]  /*5580*/  ISETP.GT.U32.AND P4, PT, R3, R175, PT ;  /* 0x000000af0300720c */ /* 0x000fe20003f84070 */
[----:B------:R-:W-:-:S04]  /*5590*/  IMAD.HI.U32 R176, R5, R239, RZ ;  /* 0x000000ef05b07227 */ /* 0x000fc800078e00ff */
[----:B------:R-:W-:Y:S01]  /*55a0*/  @!P0 IMAD.MOV R65, RZ, RZ, -R65 ;  /* 0x000000ffff418224 */ /* 0x000fe200078e0a41 */
[----:B------:R-:W-:Y:S01]  /*55b0*/  ISETP.GE.AND P0, PT, R66, RZ, PT ;  /* 0x000000ff4200720c */ /* 0x000fe20003f06270 */
[----:B------:R-:W-:-:S04]  /*55c0*/  IMAD.HI.U32 R66, R5, R182, RZ ;  /* 0x000000b605427227 */ /* 0x000fc800078e00ff */
[--C-:B------:R-:W-:Y:S02]  /*55d0*/  @!P6 IMAD.IADD R180, R180, 0x1, -R3.reuse ;  /* 0x00000001b4b4e824 */ /* 0x100fe400078e0a03 */
[--C-:B------:R-:W-:Y:S01]  /*55e0*/  @!P2 IMAD.IADD R181, R181, 0x1, -R3.reuse ;  /* 0x00000001b5b5a824 */ /* 0x100fe200078e0a03 */
[----:B------:R-:W-:Y:S01]  /*55f0*/  ISETP.GE.AND P2, PT, R69, RZ, PT ;  /* 0x000000ff4500720c */ /* 0x000fe20003f46270 */
[--C-:B------:R-:W-:Y:S01]  /*5600*/  @!P5 IMAD.IADD R236, R236, 0x1, -R3.reuse ;  /* 0x00000001ececd824 */ /* 0x100fe200078e0a03 */
[----:B------:R-:W-:Y:S01]  /*5610*/  ISETP.GE.AND P5, PT, R70, RZ, PT ;  /* 0x000000ff4600720c */ /* 0x000fe20003fa6270 */
[----:B------:R-:W-:Y:S02]  /*5620*/  IMAD.MOV R69, RZ, RZ, -R66 ;  /* 0x000000ffff457224 */ /* 0x000fe400078e0a42 */
[----:B------:R-:W-:Y:S01]  /*5630*/  @!P4 IMAD.IADD R175, R175, 0x1, -R3 ;  /* 0x00000001afafc824 */ /* 0x000fe200078e0a03 */
[C---:B------:R-:W-:Y:S01]  /*5640*/  ISETP.GT.U32.AND P4, PT, R3.reuse, R180, PT ;  /* 0x000000b40300720c */ /* 0x040fe20003f84070 */
[----:B------:R-:W-:Y:S01]  /*5650*/  IMAD.MOV.U32 R66, RZ, RZ, R124 ;  /* 0x000000ffff427224 */ /* 0x000fe200078e007c */
[C---:B------:R-:W-:Y:S01]  /*5660*/  ISETP.GT.U32.AND P6, PT, R3.reuse, R236, PT ;  /* 0x000000ec0300720c */ /* 0x040fe20003fc4070 */
[----:B------:R-:W-:Y:S01]  /*5670*/  IMAD.MOV R176, RZ, RZ, -R176 ;  /* 0x000000ffffb07224 */ /* 0x000fe200078e0ab0 */
[----:B------:R-:W-:Y:S01]  /*5680*/  IABS R124, R74 ;  /* 0x0000004a007c7213 */ /* 0x000fe20000000000 */
[----:B------:R-:W-:Y:S01]  /*5690*/  @!P1 IMAD.MOV R66, RZ, RZ, -R66 ;  /* 0x000000ffff429224 */ /* 0x000fe200078e0a42 */
[C---:B------:R-:W-:Y:S01]  /*56a0*/  ISETP.GT.U32.AND P1, PT, R3.reuse, R175, PT ;  /* 0x000000af0300720c */ /* 0x040fe20003f24070 */
[----:B------:R-:W-:-:S02]  /*56b0*/  IMAD R182, R3, R69, R182 ;  /* 0x0000004503b67224 */ /* 0x000fc400078e02b6 */
[----:B------:R-:W-:Y:S01]  /*56c0*/  IMAD R239, R3, R176, R239 ;  /* 0x000000b003ef7224 */ /* 0x000fe200078e02ef */
[----:B------:R-:W-:Y:S01]  /*56d0*/  IABS R176, R73 ;  /* 0x0000004900b07213 */ /* 0x000fe20000000000 */
[----:B------:R-:W-:-:S04]  /*56e0*/  IMAD.HI.U32 R69, R5, R186, RZ ;  /* 0x000000ba05457227 */ /* 0x000fc800078e00ff */
[--C-:B------:R-:W-:Y:S01]  /*56f0*/  @!P4 IMAD.IADD R180, R180, 0x1, -R3.reuse ;  /* 0x00000001b4b4c824 */ /* 0x100fe200078e0a03 */
[C---:B------:R-:W-:Y:S01]  /*5700*/  ISETP.GT.U32.AND P4, PT, R3.reuse, R182, PT ;  /* 0x000000b60300720c */ /* 0x040fe20003f84070 */
[--C-:B------:R-:W-:Y:S01]  /*5710*/  @!P6 IMAD.IADD R236, R236, 0x1, -R3.reuse ;  /* 0x00000001ecece824 */ /* 0x100fe200078e0a03 */
[----:B------:R-:W-:Y:S01]  /*5720*/  ISETP.GT.U32.AND P6, PT, R3, R239, PT ;  /* 0x000000ef0300720c */ /* 0x000fe20003fc4070 */
[----:B------:R-:W-:Y:S01]  /*5730*/  @!P1 IMAD.IADD R175, R175, 0x1, -R3 ;  /* 0x00000001afaf9824 */ /* 0x000fe200078e0a03 */
[----:B------:R-:W-:Y:S01]  /*5740*/  ISETP.GE.AND P1, PT, R67, RZ, PT ;  /* 0x000000ff4300720c */ /* 0x000fe20003f26270 */
[----:B------:R-:W-:Y:S02]  /*5750*/  IMAD.MOV R69, RZ, RZ, -R69 ;  /* 0x000000ffff457224 */ /* 0x000fe400078e0a45 */
[----:B------:R-:W-:-:S04]  /*5760*/  IMAD.HI.U32 R67, R5, R124, RZ ;  /* 0x0000007c05437227 */ /* 0x000fc800078e00ff */
[----:B------:R-:W-:-:S04]  /*5770*/  IMAD.HI.U32 R70, R5, R235, RZ ;  /* 0x000000eb05467227 */ /* 0x000fc800078e00ff */
[----:B------:R-:W-:Y:S02]  /*5780*/  IMAD R186, R3, R69, R186 ;  /* 0x0000004503ba7224 */ /* 0x000fe400078e02ba */
[----:B------:R-:W-:-:S04]  /*5790*/  IMAD.HI.U32 R69, R5, R176, RZ ;  /* 0x000000b005457227 */ /* 0x000fc800078e00ff */
[----:B------:R-:W-:Y:S02]  /*57a0*/  IMAD.MOV R67, RZ, RZ, -R67 ;  /* 0x000000ffff437224 */ /* 0x000fe400078e0a43 */
[----:B------:R-:W-:Y:S02]  /*57b0*/  IMAD.MOV R70, RZ, RZ, -R70 ;  /* 0x000000ffff467224 */ /* 0x000fe400078e0a46 */
[----:B------:R-:W-:Y:S01]  /*57c0*/  @!P4 IMAD.IADD R182, R182, 0x1, -R3 ;  /* 0x00000001b6b6c824 */ /* 0x000fe200078e0a03 */
[----:B------:R-:W-:Y:S01]  /*57d0*/  ISETP.GE.AND P4, PT, R68, RZ, PT ;  /* 0x000000ff4400720c */ /* 0x000fe20003f86270 */
[----:B------:R-:W-:Y:S01]  /*57e0*/  IMAD.MOV R69, RZ, RZ, -R69 ;  /* 0x000000ffff457224 */ /* 0x000fe200078e0a45 */
[----:B------:R-:W-:Y:S01]  /*57f0*/  IABS R68, R75 ;  /* 0x0000004b00447213 */ /* 0x000fe20000000000 */
[----:B------:R-:W-:Y:S02]  /*5800*/  IMAD R124, R3, R67, R124 ;  /* 0x00000043037c7224 */ /* 0x000fe400078e027c */
[----:B------:R-:W-:Y:S01]  /*5810*/  @!P6 IMAD.IADD R239, R239, 0x1, -R3 ;  /* 0x00000001efefe824 */ /* 0x000fe200078e0a03 */
[----:B------:R-:W-:Y:S01]  /*5820*/  ISETP.GT.U32.AND P6, PT, R3, R186, PT ;  /* 0x000000ba0300720c */ /* 0x000fe20003fc4070 */
[----:B------:R-:W-:-:S02]  /*5830*/  IMAD.MOV.U32 R67, RZ, RZ, R181 ;  /* 0x000000ffff437224 */ /* 0x000fc400078e00b5 */
[C---:B------:R-:W-:Y:S01]  /*5840*/  IMAD R235, R3.reuse, R70, R235 ;  /* 0x0000004603eb7224 */ /* 0x040fe200078e02eb */
[----:B------:R-:W-:Y:S01]  /*5850*/  IABS R70, R76 ;  /* 0x0000004c00467213 */ /* 0x000fe20000000000 */
[C---:B------:R-:W-:Y:S02]  /*5860*/  IMAD R176, R3.reuse, R69, R176 ;  /* 0x0000004503b07224 */ /* 0x040fe400078e02b0 */
[----:B------:R-:W-:Y:S01]  /*5870*/  @!P3 IMAD.MOV R67, RZ, RZ, -R67 ;  /* 0x000000ffff43b224 */ /* 0x000fe200078e0a43 */
[----:B------:R-:W-:Y:S01]  /*5880*/  ISETP.GT.U32.AND P3, PT, R3, R239, PT ;  /* 0x000000ef0300720c */ /* 0x000fe20003f64070 */
[----:B------:R-:W-:Y:S02]  /*5890*/  IMAD.MOV.U32 R69, RZ, RZ, R180 ;  /* 0x000000ffff457224 */ /* 0x000fe400078e00b4 */
[----:B------:R-:W-:Y:S02]  /*58a0*/  IMAD.MOV.U32 R181, RZ, RZ, R68 ;  /* 0x000000ffffb57224 */ /* 0x000fe400078e0044 */
[----:B------:R-:W-:-:S02]  /*58b0*/  IMAD.MOV.U32 R68, RZ, RZ, R236 ;  /* 0x000000ffff447224 */ /* 0x000fc400078e00ec */
[----:B------:R-:W-:Y:S02]  /*58c0*/  IMAD.MOV.U32 R236, RZ, RZ, R70 ;  /* 0x000000ffffec7224 */ /* 0x000fe400078e0046 */
[----:B------:R-:W-:Y:S02]  /*58d0*/  IMAD.MOV.U32 R70, RZ, RZ, R175 ;  /* 0x000000ffff467224 */ /* 0x000fe400078e00af */
[----:B------:R-:W-:Y:S01]  /*58e0*/  @!P2 IMAD.MOV R69, RZ, RZ, -R69 ;  /* 0x000000ffff45a224 */ /* 0x000fe200078e0a45 */
[C---:B------:R-:W-:Y:S01]  /*58f0*/  ISETP.GT.U32.AND P2, PT, R3.reuse, R235, PT ;  /* 0x000000eb0300720c */ /* 0x040fe20003f44070 */
[----:B------:R-:W-:Y:S01]  /*5900*/  @!P5 IMAD.MOV R70, RZ, RZ, -R70 ;  /* 0x000000ffff46d224 */ /* 0x000fe200078e0a46 */
[C---:B------:R-:W-:Y:S01]  /*5910*/  ISETP.GT.U32.AND P5, PT, R3.reuse, R176, PT ;  /* 0x000000b00300720c */ /* 0x040fe20003fa4070 */
[--C-:B------:R-:W-:Y:S01]  /*5920*/  @!P6 IMAD.IADD R186, R186, 0x1, -R3.reuse ;  /* 0x00000001babae824 */ /* 0x100fe200078e0a03 */
[----:B------:R-:W-:Y:S01]  /*5930*/  ISETP.GT.U32.AND P6, PT, R3, R182, PT ;  /* 0x000000b60300720c */ /* 0x000fe20003fc4070 */
[----:B------:R-:W-:Y:S01]  /*5940*/  @!P3 IMAD.IADD R239, R239, 0x1, -R3 ;  /* 0x00000001efefb824 */ /* 0x000fe200078e0a03 */
[C---:B------:R-:W-:Y:S01]  /*5950*/  ISETP.GT.U32.AND P3, PT, R3.reuse, R124, PT ;  /* 0x0000007c0300720c */ /* 0x040fe20003f64070 */
[----:B------:R-:W-:Y:S01]  /*5960*/  @!P0 IMAD.MOV R68, RZ, RZ, -R68 ;  /* 0x000000ffff448224 */ /* 0x000fe200078e0a44 */
[----:B------:R-:W-:Y:S01]  /*5970*/  ISETP.GT.U32.AND P0, PT, R3, R186, PT ;  /* 0x000000ba0300720c */ /* 0x000fe20003f04070 */
[----:B------:R-:W-:-:S04]  /*5980*/  IMAD.HI.U32 R180, R5, R181, RZ ;  /* 0x000000b505b47227 */ /* 0x000fc800078e00ff */
[--C-:B------:R-:W-:Y:S01]  /*5990*/  @!P2 IMAD.IADD R235, R235, 0x1, -R3.reuse ;  /* 0x00000001ebeba824 */ /* 0x100fe200078e0a03 */
[----:B------:R-:W-:Y:S01]  /*59a0*/  ISETP.GE.AND P2, PT, R73, RZ, PT ;  /* 0x000000ff4900720c */ /* 0x000fe20003f46270 */
[----:B------:R-:W-:Y:S02]  /*59b0*/  @!P5 IMAD.IADD R176, R176, 0x1, -R3 ;  /* 0x00000001b0b0d824 */ /* 0x000fe400078e0a03 */
[----:B------:R-:W-:Y:S01]  /*59c0*/  IMAD.HI.U32 R175, R5, R236, RZ ;  /* 0x000000ec05af7227 */ /* 0x000fe200078e00ff */
[----:B------:R-:W-:-:S03]  /*59d0*/  ISETP.GT.U32.AND P5, PT, R3, R235, PT ;  /* 0x000000eb0300720c */ /* 0x000fc60003fa4070 */
[----:B------:R-:W-:Y:S01]  /*59e0*/  @!P6 IMAD.IADD R182, R182, 0x1, -R3 ;  /* 0x00000001b6b6e824 */ /* 0x000fe200078e0a03 */
[----:B------:R-:W-:Y:S01]  /*59f0*/  ISETP.GE.AND P6, PT, R71, RZ, PT ;  /* 0x000000ff4700720c */ /* 0x000fe20003fc6270 */
[----:B------:R-:W-:Y:S01]  /*5a00*/  IMAD.MOV.U32 R71, RZ, RZ, R239 ;  /* 0x000000ffff477224 */ /* 0x000fe200078e00ef */
[----:B------:R-:W-:Y:S01]  /*5a10*/  IABS R239, R108 ;  /* 0x0000006c00ef7213 */ /* 0x000fe20000000000 */
[----:B------:R-:W-:Y:S02]  /*5a20*/  IMAD.MOV R180, RZ, RZ, -R180 ;  /* 0x000000ffffb47224 */ /* 0x000fe400078e0ab4 */
[----:B------:R-:W-:Y:S02]  /*5a30*/  IMAD.MOV R175, RZ, RZ, -R175 ;  /* 0x000000ffffaf7224 */ /* 0x000fe400078e0aaf */
[--C-:B------:R-:W-:Y:S02]  /*5a40*/  @!P3 IMAD.IADD R124, R124, 0x1, -R3.reuse ;  /* 0x000000017c7cb824 */ /* 0x100fe400078e0a03 */
[----:B------:R-:W-:Y:S01]  /*5a50*/  @!P0 IMAD.IADD R186, R186, 0x1, -R3 ;  /* 0x00000001baba8824 */ /* 0x000fe200078e0a03 */
[----:B------:R-:W-:Y:S01]  /*5a60*/  ISETP.GE.AND P0, PT, R72, RZ, PT ;  /* 0x000000ff4800720c */ /* 0x000fe20003f06270 */
[----:B------:R-:W-:Y:S01]  /*5a70*/  @!P1 IMAD.MOV R71, RZ, RZ, -R71 ;  /* 0x000000ffff479224 */ /* 0x000fe200078e0a47 */
[C---:B------:R-:W-:Y:S01]  /*5a80*/  ISETP.GT.U32.AND P1, PT, R3.reuse, R176, PT ;  /* 0x000000b00300720c */ /* 0x040fe20003f24070 */
[C---:B------:R-:W-:Y:S01]  /*5a90*/  IMAD R180, R3.reuse, R180, R181 ;  /* 0x000000b403b47224 */ /* 0x040fe200078e02b5 */
[C---:B------:R-:W-:Y:S01]  /*5aa0*/  ISETP.GT.U32.AND P3, PT, R3.reuse, R124, PT ;  /* 0x0000007c0300720c */ /* 0x040fe20003f64070 */
[----:B------:R-:W-:Y:S01]  /*5ab0*/  IMAD.MOV.U32 R72, RZ, RZ, R182 ;  /* 0x000000ffff487224 */ /* 0x000fe200078e00b6 */
[----:B------:R-:W-:Y:S01]  /*5ac0*/  IABS R181, R83 ;  /* 0x0000005300b57213 */ /* 0x000fe20000000000 */
[C---:B------:R-:W-:Y:S01]  /*5ad0*/  IMAD R175, R3.reuse, R175, R236 ;  /* 0x000000af03af7224 */ /* 0x040fe200078e02ec */
[----:B------:R-:W-:Y:S01]  /*5ae0*/  IABS R236, R93 ;  /* 0x0000005d00ec7213 */ /* 0x000fe20000000000 */
[----:B------:R-:W-:Y:S01]  /*5af0*/  @!P4 IMAD.MOV R72, RZ, RZ, -R72 ;  /* 0x000000ffff48c224 */ /* 0x000fe200078e0a48 */
[----:B------:R-:W-:Y:S01]  /*5b00*/  ISETP.GT.U32.AND P4, PT, R3, R180, PT ;  /* 0x000000b40300720c */ /* 0x000fe20003f84070 */
[----:B------:R-:W-:Y:S01]  /*5b10*/  @!P5 IMAD.IADD R235, R235, 0x1, -R3 ;  /* 0x00000001ebebd824 */ /* 0x000fe200078e0a03 */
[----:B------:R-:W-:Y:S01]  /*5b20*/  ISETP.GT.U32.AND P5, PT, R3, R175, PT ;  /* 0x000000af0300720c */ /* 0x000fe20003fa4070 */
[----:B------:R-:W-:-:S02]  /*5b30*/  IMAD.MOV.U32 R73, RZ, RZ, R186 ;  /* 0x000000ffff497224 */ /* 0x000fc400078e00ba */
[----:B------:R-:W-:Y:S01]  /*5b40*/  @!P1 IMAD.IADD R176, R176, 0x1, -R3 ;  /* 0x00000001b0b09824 */ /* 0x000fe200078e0a03 */
[----:B------:R-:W-:Y:S01]  /*5b50*/  ISETP.GE.AND P1, PT, R75, RZ, PT ;  /* 0x000000ff4b00720c */ /* 0x000fe20003f26270 */
[----:B------:R-:W-:Y:S01]  /*5b60*/  @!P6 IMAD.MOV R73, RZ, RZ, -R73 ;  /* 0x000000ffff49e224 */ /* 0x000fe200078e0a49 */
[----:B------:R-:W-:Y:S01]  /*5b70*/  ISETP.GE.AND P6, PT, R74, RZ, PT ;  /* 0x000000ff4a00720c */ /* 0x000fe20003fc6270 */
[----:B------:R-:W-:Y:S01]  /*5b80*/  IMAD.HI.U32 R74, R5, R181, RZ ;  /* 0x000000b5054a7227 */ /* 0x000fe200078e00ff */
[----:B------:R-:W-:-:S03]  /*5b90*/  IABS R75, R77 ;  /* 0x0000004d004b7213 */ /* 0x000fc60000000000 */
[--C-:B------:R-:W-:Y:S01]  /*5ba0*/  @!P3 IMAD.IADD R124, R124, 0x1, -R3.reuse ;  /* 0x000000017c7cb824 */ /* 0x100fe200078e0a03 */
[----:B------:R-:W-:Y:S01]  /*5bb0*/  ISETP.GE.AND P3, PT, R76, RZ, PT ;  /* 0x000000ff4c00720c */ /* 0x000fe20003f66270 */
[----:B------:R-:W-:Y:S02]  /*5bc0*/  IMAD.MOV R76, RZ, RZ, -R74 ;  /* 0x000000ffff4c7224 */ /* 0x000fe400078e0a4a */
[----:B------:R-:W-:Y:S01]  /*5bd0*/  @!P4 IMAD.IADD R180, R180, 0x1, -R3 ;  /* 0x00000001b4b4c824 */ /* 0x000fe200078e0a03 */
[----:B------:R-:W-:Y:S01]  /*5be0*/  ISETP.GE.AND P4, PT, R83, RZ, PT ;  /* 0x000000ff5300720c */ /* 0x000fe20003f86270 */
[----:B------:R-:W-:Y:S01]  /*5bf0*/  IMAD.MOV.U32 R74, RZ, RZ, R235 ;  /* 0x000000ffff4a7224 */ /* 0x000fe200078e00eb */
[----:B------:R-:W-:Y:S01]  /*5c00*/  IABS R235, R91 ;  /* 0x0000005b00eb7213 */ /* 0x000fe20000000000 */
[----:B------:R-:W-:Y:S02]  /*5c10*/  @!P5 IMAD.IADD R175, R175, 0x1, -R3 ;  /* 0x00000001afafd824 */ /* 0x000fe400078e0a03 */
[----:B------:R-:W-:-:S02]  /*5c20*/  IMAD.MOV.U32 R83, RZ, RZ, R75 ;  /* 0x000000ffff537224 */ /* 0x000fc400078e004b */
[C---:B------:R-:W-:Y:S01]  /*5c30*/  IMAD R181, R3.reuse, R76, R181 ;  /* 0x0000004c03b57224 */ /* 0x040fe200078e02b5 */
[C---:B------:R-:W-:Y:S01]  /*5c40*/  ISETP.GT.U32.AND P5, PT, R3.reuse, R175, PT ;  /* 0x000000af0300720c */ /* 0x040fe20003fa4070 */
[----:B------:R-:W-:Y:S01]  /*5c50*/  IMAD.MOV.U32 R75, RZ, RZ, R176 ;  /* 0x000000ffff4b7224 */ /* 0x000fe200078e00b0 */
[----:B------:R-:W-:Y:S01]  /*5c60*/  IABS R176, R80 ;  /* 0x0000005000b07213 */ /* 0x000fe20000000000 */
[----:B------:R-:W-:Y:S01]  /*5c70*/  @!P0 IMAD.MOV R74, RZ, RZ, -R74 ;  /* 0x000000ffff4a8224 */ /* 0x000fe200078e0a4a */
[C---:B------:R-:W-:Y:S01]  /*5c80*/  ISETP.GT.U32.AND P0, PT, R3.reuse, R180, PT ;  /* 0x000000b40300720c */ /* 0x040fe20003f04070 */
[----:B------:R-:W-:Y:S01]  /*5c90*/  @!P2 IMAD.MOV R75, RZ, RZ, -R75 ;  /* 0x000000ffff4ba224 */ /* 0x000fe200078e0a4b */
[----:B------:R-:W-:Y:S01]  /*5ca0*/  ISETP.GT.U32.AND P2, PT, R3, R181, PT ;  /* 0x000000b50300720c */ /* 0x000fe20003f44070 */
[----:B------:R-:W-:-:S04]  /*5cb0*/  IMAD.HI.U32 R182, R5, R83, RZ ;  /* 0x0000005305b67227 */ /* 0x000fc800078e00ff */
[----:B------:R-:W-:Y:S02]  /*5cc0*/  IMAD.MOV R182, RZ, RZ, -R182 ;  /* 0x000000ffffb67224 */ /* 0x000fe400078e0ab6 */
[----:B------:R-:W-:-:S04]  /*5cd0*/  IMAD.HI.U32 R186, R5, R176, RZ ;  /* 0x000000b005ba7227 */ /* 0x000fc800078e00ff */
[----:B------:R-:W-:Y:S02]  /*5ce0*/  IMAD.MOV.U32 R76, RZ, RZ, R124 ;  /* 0x000000ffff4c7224 */ /* 0x000fe400078e007c */
[----:B------:R-:W-:Y:S01]  /*5cf0*/  IMAD R124, R3, R182, R83 ;  /* 0x000000b6037c7224 */ /* 0x000fe200078e0253 */
[----:B------:R-:W-:Y:S01]  /*5d00*/  IABS R182, R78 ;  /* 0x0000004e00b67213 */ /* 0x000fe20000000000 */
[--C-:B------:R-:W-:Y:S01]  /*5d10*/  @!P0 IMAD.IADD R180, R180, 0x1, -R3.reuse ;  /* 0x00000001b4b48824 */ /* 0x100fe200078e0a03 */
[----:B------:R-:W-:Y:S01]  /*5d20*/  IABS R83, R79 ;  /* 0x0000004f00537213 */ /* 0x000fe20000000000 */
[--C-:B------:R-:W-:Y:S01]  /*5d30*/  @!P5 IMAD.IADD R175, R175, 0x1, -R3.reuse ;  /* 0x00000001afafd824 */ /* 0x100fe200078e0a03 */
[----:B------:R-:W-:Y:S01]  /*5d40*/  ISETP.GT.U32.AND P5, PT, R3, R124, PT ;  /* 0x0000007c0300720c */ /* 0x000fe20003fa4070 */
[----:B------:R-:W-:Y:S01]  /*5d50*/  IMAD.MOV R186, RZ, RZ, -R186 ;  /* 0x000000ffffba7224 */ /* 0x000fe200078e0aba */
[----:B------:R-:W-:Y:S01]  /*5d60*/  ISETP.GE.AND P0, PT, R80, RZ, PT ;  /* 0x000000ff5000720c */ /* 0x000fe20003f06270 */
[----:B------:R-:W-:Y:S01]  /*5d70*/  @!P6 IMAD.MOV R76, RZ, RZ, -R76 ;  /* 0x000000ffff4ce224 */ /* 0x000fe200078e0a4c */
[----:B------:R-:W-:Y:S01]  /*5d80*/  ISETP.GE.AND P6, PT, R77, RZ, PT ;  /* 0x000000ff4d00720c */ /* 0x000fe20003fc6270 */
[----:B------:R-:W-:Y:S01]  /*5d90*/  @!P2 IMAD.IADD R181, R181, 0x1, -R3 ;  /* 0x00000001b5b5a824 */ /* 0x000fe200078e0a03 */
[----:B------:R-:W-:Y:S01]  /*5da0*/  ISETP.GE.AND P2, PT, R78, RZ, PT ;  /* 0x000000ff4e00720c */ /* 0x000fe20003f46270 */
[----:B------:R-:W-:Y:S01]  /*5db0*/  IMAD.MOV.U32 R77, RZ, RZ, R180 ;  /* 0x000000ffff4d7224 */ /* 0x000fe200078e00b4 */
[----:B------:R-:W-:Y:S01]  /*5dc0*/  IABS R180, R81 ;  /* 0x0000005100b47213 */ /* 0x000fe20000000000 */
[----:B------:R-:W-:Y:S01]  /*5dd0*/  IMAD R186, R3, R186, R176 ;  /* 0x000000ba03ba7224 */ /* 0x000fe200078e02b0 */
[----:B------:R-:W-:Y:S01]  /*5de0*/  IABS R176, R82 ;  /* 0x0000005200b07213 */ /* 0x000fe20000000000 */
[----:B------:R-:W-:-:S02]  /*5df0*/  IMAD.MOV.U32 R78, RZ, RZ, R175 ;  /* 0x000000ffff4e7224 */ /* 0x000fc400078e00af */
[----:B------:R-:W-:Y:S01]  /*5e00*/  @!P1 IMAD.MOV R77, RZ, RZ, -R77 ;  /* 0x000000ffff4d9224 */ /* 0x000fe200078e0a4d */
[C---:B------:R-:W-:Y:S01]  /*5e10*/  ISETP.GT.U32.AND P1, PT, R3.reuse, R181, PT ;  /* 0x000000b50300720c */ /* 0x040fe20003f24070 */
[----:B------:R-:W-:Y:S01]  /*5e20*/  @!P3 IMAD.MOV R78, RZ, RZ, -R78 ;  /* 0x000000ffff4eb224 */ /* 0x000fe200078e0a4e */
[----:B------:R-:W-:Y:S01]  /*5e30*/  ISETP.GT.U32.AND P3, PT, R3, R186, PT ;  /* 0x000000ba0300720c */ /* 0x000fe20003f64070 */
[----:B------:R-:W-:Y:S02]  /*5e40*/  @!P5 IMAD.IADD R124, R124, 0x1, -R3 ;  /* 0x000000017c7cd824 */ /* 0x000fe400078e0a03 */
[----:B------:R-:W-:-:S03]  /*5e50*/  IMAD.HI.U32 R80, R5, R83, RZ ;  /* 0x0000005305507227 */ /* 0x000fc600078e00ff */
[----:B------:R-:W-:Y:S01]  /*5e60*/  ISETP.GT.U32.AND P5, PT, R3, R124, PT ;  /* 0x0000007c0300720c */ /* 0x000fe20003fa4070 */
[----:B------:R-:W-:Y:S02]  /*5e70*/  IMAD.MOV R80, RZ, RZ, -R80 ;  /* 0x000000ffff507224 */ /* 0x000fe400078e0a50 */
[----:B------:R-:W-:-:S04]  /*5e80*/  IMAD.HI.U32 R175, R5, R182, RZ ;  /* 0x000000b605af7227 */ /* 0x000fc800078e00ff */
[--C-:B------:R-:W-:Y:S01]  /*5e90*/  @!P1 IMAD.IADD R181, R181, 0x1, -R3.reuse ;  /* 0x00000001b5b59824 */ /* 0x100fe200078e0a03 */
[----:B------:R-:W-:Y:S01]  /*5ea0*/  ISETP.GE.AND P1, PT, R79, RZ, PT ;  /* 0x000000ff4f00720c */ /* 0x000fe20003f26270 */
[----:B------:R-:W-:Y:S02]  /*5eb0*/  @!P3 IMAD.IADD R186, R186, 0x1, -R3 ;  /* 0x00000001babab824 */ /* 0x000fe400078e0a03 */
[C---:B------:R-:W-:Y:S02]  /*5ec0*/  IMAD R83, R3.reuse, R80, R83 ;  /* 0x0000005003537224 */ /* 0x040fe400078e0253 */
[----:B------:R-:W-:Y:S01]  /*5ed0*/  IMAD.MOV.U32 R79, RZ, RZ, R181 ;  /* 0x000000ffff4f7224 */ /* 0x000fe200078e00b5 */
[C---:B------:R-:W-:Y:S01]  /*5ee0*/  ISETP.GT.U32.AND P3, PT, R3.reuse, R186, PT ;  /* 0x000000ba0300720c */ /* 0x040fe20003f64070 */
[----:B------:R-:W-:Y:S02]  /*5ef0*/  IMAD.MOV R175, RZ, RZ, -R175 ;  /* 0x000000ffffaf7224 */ /* 0x000fe400078e0aaf */
[----:B------:R-:W-:Y:S01]  /*5f00*/  @!P4 IMAD.MOV R79, RZ, RZ, -R79 ;  /* 0x000000ffff4fc224 */ /* 0x000fe200078e0a4f */
[C---:B------:R-:W-:Y:S01]  /*5f10*/  ISETP.GT.U32.AND P4, PT, R3.reuse, R83, PT ;  /* 0x000000530300720c */ /* 0x040fe20003f84070 */
[----:B------:R-:W-:-:S02]  /*5f20*/  IMAD R182, R3, R175, R182 ;  /* 0x000000af03b67224 */ /* 0x000fc400078e02b6 */
[----:B------:R-:W-:Y:S02]  /*5f30*/  @!P5 IMAD.IADD R124, R124, 0x1, -R3 ;  /* 0x000000017c7cd824 */ /* 0x000fe400078e0a03 */
[----:B------:R-:W-:Y:S01]  /*5f40*/  IMAD.HI.U32 R175, R5, R180, RZ ;  /* 0x000000b405af7227 */ /* 0x000fe200078e00ff */
[----:B------:R-:W-:-:S03]  /*5f50*/  ISETP.GT.U32.AND P5, PT, R3, R182, PT ;  /* 0x000000b60300720c */ /* 0x000fc60003fa4070 */
[----:B------:R-:W-:-:S04]  /*5f60*/  IMAD.HI.U32 R181, R5, R176, RZ ;  /* 0x000000b005b57227 */ /* 0x000fc800078e00ff */
[----:B------:R-:W-:Y:S01]  /*5f70*/  IMAD.MOV.U32 R80, RZ, RZ, R124 ;  /* 0x000000ffff507224 */ /* 0x000fe200078e007c */
[----:B------:R-:W-:Y:S01]  /*5f80*/  IABS R124, R95 ;  /* 0x0000005f007c7213 */ /* 0x000fe20000000000 */
[----:B------:R-:W-:Y:S02]  /*5f90*/  IMAD.MOV R175, RZ, RZ, -R175 ;  /* 0x000000ffffaf7224 */ /* 0x000fe400078e0aaf */
[----:B------:R-:W-:Y:S02]  /*5fa0*/  IMAD.MOV R181, RZ, RZ, -R181 ;  /* 0x000000ffffb57224 */ /* 0x000fe400078e0ab5 */
[--C-:B------:R-:W-:Y:S02]  /*5fb0*/  @!P3 IMAD.IADD R186, R186, 0x1, -R3.reuse ;  /* 0x00000001babab824 */ /* 0x100fe400078e0a03 */
[----:B------:R-:W-:Y:S01]  /*5fc0*/  @!P6 IMAD.MOV R80, RZ, RZ, -R80 ;  /* 0x000000ffff50e224 */ /* 0x000fe200078e0a50 */
[----:B------:R-:W-:Y:S01]  /*5fd0*/  ISETP.GE.AND P6, PT, R81, RZ, PT ;  /* 0x000000ff5100720c */ /* 0x000fe20003fc6270 */
[C---:B------:R-:W-:Y:S01]  /*5fe0*/  IMAD R180, R3.reuse, R175, R180 ;  /* 0x000000af03b47224 */ /* 0x040fe200078e02b4 */
[----:B------:R-:W-:Y:S01]  /*5ff0*/  IABS R175, R84 ;  /* 0x0000005400af7213 */ /* 0x000fe20000000000 */
[----:B------:R-:W-:Y:S01]  /*6000*/  IMAD R176, R3, R181, R176 ;  /* 0x000000b503b07224 */ /* 0x000fe200078e02b0 */
[----:B------:R-:W-:Y:S01]  /*6010*/  IABS R181, R85 ;  /* 0x0000005500b57213 */ /* 0x000fe20000000000 */
[----:B------:R-:W-:Y:S01]  /*6020*/  @!P4 IMAD.IADD R83, R83, 0x1, -R3 ;  /* 0x000000015353c824 */ /* 0x000fe200078e0a03 */
[----:B------:R-:W-:Y:S01]  /*6030*/  ISETP.GT.U32.AND P3, PT, R3, R180, PT ;  /* 0x000000b40300720c */ /* 0x000fe20003f64070 */
[----:B------:R-:W-:-:S02]  /*6040*/  IMAD.MOV.U32 R81, RZ, RZ, R186 ;  /* 0x000000ffff517224 */ /* 0x000fc400078e00ba */
[----:B------:R-:W-:Y:S01]  /*6050*/  IMAD.HI.U32 R186, R5, R175, RZ ;  /* 0x000000af05ba7227 */ /* 0x000fe200078e00ff */
[----:B------:R-:W-:-:S03]  /*6060*/  ISETP.GT.U32.AND P4, PT, R3, R83, PT ;  /* 0x000000530300720c */ /* 0x000fc60003f84070 */
[----:B------:R-:W-:Y:S01]  /*6070*/  @!P0 IMAD.MOV R81, RZ, RZ, -R81 ;  /* 0x000000ffff518224 */ /* 0x000fe200078e0a51 */
[C---:B------:R-:W-:Y:S01]  /*6080*/  ISETP.GT.U32.AND P0, PT, R3.reuse, R176, PT ;  /* 0x000000b00300720c */ /* 0x040fe20003f04070 */
[--C-:B------:R-:W-:Y:S02]  /*6090*/  @!P5 IMAD.IADD R182, R182, 0x1, -R3.reuse ;  /* 0x00000001b6b6d824 */ /* 0x100fe400078e0a03 */
[----:B------:R-:W-:Y:S02]  /*60a0*/  IMAD.MOV R186, RZ, RZ, -R186 ;  /* 0x000000ffffba7224 */ /* 0x000fe400078e0aba */
[----:B------:R-:W-:Y:S01]  /*60b0*/  @!P3 IMAD.IADD R180, R180, 0x1, -R3 ;  /* 0x00000001b4b4b824 */ /* 0x000fe200078e0a03 */
[C---:B------:R-:W-:Y:S01]  /*60c0*/  ISETP.GT.U32.AND P5, PT, R3.reuse, R182, PT ;  /* 0x000000b60300720c */ /* 0x040fe20003fa4070 */
[----:B------:R-:W-:Y:S02]  /*60d0*/  IMAD R175, R3, R186, R175 ;  /* 0x000000ba03af7224 */ /* 0x000fe400078e02af */
[----:B------:R-:W-:Y:S01]  /*60e0*/  @!P4 IMAD.IADD R83, R83, 0x1, -R3 ;  /* 0x000000015353c824 */ /* 0x000fe200078e0a03 */
[----:B------:R-:W-:Y:S01]  /*60f0*/  ISETP.GT.U32.AND P3, PT, R3, R180, PT ;  /* 0x000000b40300720c */ /* 0x000fe20003f64070 */
[----:B------:R-:W-:Y:S01]  /*6100*/  IMAD.HI.U32 R186, R5, R181, RZ ;  /* 0x000000b505ba7227 */ /* 0x000fe200078e00ff */
[----:B------:R-:W-:-:S03]  /*6110*/  ISETP.GT.U32.AND P4, PT, R3, R175, PT ;  /* 0x000000af0300720c */ /* 0x000fc60003f84070 */
[----:B------:R-:W-:Y:S02]  /*6120*/  @!P0 IMAD.IADD R176, R176, 0x1, -R3 ;  /* 0x00000001b0b08824 */ /* 0x000fe400078e0a03 */
[----:B------:R-:W-:Y:S01]  /*6130*/  @!P1 IMAD.MOV R83, RZ, RZ, -R83 ;  /* 0x000000ffff539224 */ /* 0x000fe200078e0a53 */
[----:B------:R-:W-:Y:S01]  /*6140*/  ISETP.GE.AND P1, PT, R85, RZ, PT ;  /* 0x000000ff5500720c */ /* 0x000fe20003f26270 */
[----:B------:R-:W-:Y:S01]  /*6150*/  @!P5 IMAD.IADD R182, R182, 0x1, -R3 ;  /* 0x00000001b6b6d824 */ /* 0x000fe200078e0a03 */
[----:B------:R-:W-:Y:S01]  /*6160*/  ISETP.GT.U32.AND P0, PT, R3, R176, PT ;  /* 0x000000b00300720c */ /* 0x000fe20003f04070 */
[----:B------:R-:W-:Y:S01]  /*6170*/  IMAD.MOV R186, RZ, RZ, -R186 ;  /* 0x000000ffffba7224 */ /* 0x000fe200078e0aba */
[----:B------:R-:W-:Y:S01]  /*6180*/  ISETP.GE.AND P5, PT, R82, RZ, PT ;  /* 0x000000ff5200720c */ /* 0x000fe20003fa6270 */
[----:B------:R-:W-:Y:S01]  /*6190*/  IMAD.MOV.U32 R82, RZ, RZ, R182 ;  /* 0x000000ffff527224 */ /* 0x000fe200078e00b6 */
[----:B------:R-:W-:Y:S01]  /*61a0*/  IABS R85, R86 ;  /* 0x0000005600557213 */ /* 0x000fe20000000000 */
[----:B------:R-:W-:-:S04]  /*61b0*/  IMAD.HI.U32 R182, R5, R124, RZ ;  /* 0x0000007c05b67227 */ /* 0x000fc800078e00ff */
[--C-:B------:R-:W-:Y:S02]  /*61c0*/  @!P4 IMAD.IADD R175, R175, 0x1, -R3.reuse ;  /* 0x00000001afafc824 */ /* 0x100fe400078e0a03 */
[----:B------:R-:W-:Y:S01]  /*61d0*/  @!P3 IMAD.IADD R180, R180, 0x1, -R3 ;  /* 0x00000001b4b4b824 */ /* 0x000fe200078e0a03 */
[----:B------:R-:W-:Y:S01]  /*61e0*/  ISETP.GE.AND P3, PT, R95, RZ, PT ;  /* 0x000000ff5f00720c */ /* 0x000fe20003f66270 */
[----:B------:R-:W-:Y:S01]  /*61f0*/  @!P2 IMAD.MOV R82, RZ, RZ, -R82 ;  /* 0x000000ffff52a224 */ /* 0x000fe200078e0a52 */
[----:B------:R-:W-:Y:S01]  /*6200*/  ISETP.GE.AND P2, PT, R84, RZ, PT ;  /* 0x000000ff5400720c */ /* 0x000fe20003f46270 */
[----:B------:R-:W-:Y:S01]  /*6210*/  IMAD.MOV R182, RZ, RZ, -R182 ;  /* 0x000000ffffb67224 */ /* 0x000fe200078e0ab6 */
[C---:B------:R-:W-:Y:S01]  /*6220*/  ISETP.GT.U32.AND P4, PT, R3.reuse, R175, PT ;  /* 0x000000af0300720c */ /* 0x040fe20003f84070 */
[----:B------:R-:W-:Y:S01]  /*6230*/  IMAD R95, R3, R186, R181 ;  /* 0x000000ba035f7224 */ /* 0x000fe200078e02b5 */
[----:B------:R-:W-:Y:S01]  /*6240*/  IABS R181, R87 ;  /* 0x0000005700b57213 */ /* 0x000fe20000000000 */
[----:B------:R-:W-:-:S02]  /*6250*/  @!P0 IMAD.IADD R176, R176, 0x1, -R3 ;  /* 0x00000001b0b08824 */ /* 0x000fc400078e0a03 */
[----:B------:R-:W-:Y:S01]  /*6260*/  IMAD.MOV.U32 R84, RZ, RZ, R180 ;  /* 0x000000ffff547224 */ /* 0x000fe200078e00b4 */
[C---:B------:R-:W-:Y:S01]  /*6270*/  ISETP.GT.U32.AND P0, PT, R3.reuse, R95, PT ;  /* 0x0000005f0300720c */ /* 0x040fe20003f04070 */
[----:B------:R-:W-:Y:S02]  /*6280*/  IMAD.MOV.U32 R180, RZ, RZ, R85 ;  /* 0x000000ffffb47224 */ /* 0x000fe400078e0055 */
[C---:B------:R-:W-:Y:S02]  /*6290*/  IMAD R124, R3.reuse, R182, R124 ;  /* 0x000000b6037c7224 */ /* 0x040fe400078e027c */
[----:B------:R-:W-:Y:S02]  /*62a0*/  IMAD.MOV.U32 R85, RZ, RZ, R176 ;  /* 0x000000ffff557224 */ /* 0x000fe400078e00b0 */
[----:B------:R-:W-:Y:S01]  /*62b0*/  @!P6 IMAD.MOV R84, RZ, RZ, -R84 ;  /* 0x000000ffff54e224 */ /* 0x000fe200078e0a54 */
[----:B------:R-:W-:Y:S01]  /*62c0*/  ISETP.GE.AND P6, PT, R86, RZ, PT ;  /* 0x000000ff5600720c */ /* 0x000fe20003fc6270 */
[----:B------:R-:W-:Y:S01]  /*62d0*/  @!P5 IMAD.MOV R85, RZ, RZ, -R85 ;  /* 0x000000ffff55d224 */ /* 0x000fe200078e0a55 */
[----:B------:R-:W-:Y:S01]  /*62e0*/  ISETP.GT.U32.AND P5, PT, R3, R124, PT ;  /* 0x0000007c0300720c */ /* 0x000fe20003fa4070 */
[----:B------:R-:W-:Y:S01]  /*62f0*/  IMAD.HI.U32 R176, R5, R180, RZ ;  /* 0x000000b405b07227 */ /* 0x000fe200078e00ff */
[----:B------:R-:W-:-:S03]  /*6300*/  IABS R86, R88 ;  /* 0x0000005800567213 */ /* 0x000fc60000000000 */
[----:B------:R-:W-:Y:S02]  /*6310*/  IMAD.MOV R176, RZ, RZ, -R176 ;  /* 0x000000ffffb07224 */ /* 0x000fe400078e0ab0 */
[--C-:B------:R-:W-:Y:S01]  /*6320*/  @!P4 IMAD.IADD R175, R175, 0x1, -R3.reuse ;  /* 0x00000001afafc824 */ /* 0x100fe200078e0a03 */
[----:B------:R-:W-:Y:S01]  /*6330*/  ISETP.GE.AND P4, PT, R87, RZ, PT ;  /* 0x000000ff5700720c */ /* 0x000fe20003f86270 */
[----:B------:R-:W-:Y:S02]  /*6340*/  IMAD.MOV.U32 R87, RZ, RZ, R86 ;  /* 0x000000ffff577224 */ /* 0x000fe400078e0056 */
[----:B------:R-:W-:Y:S01]  /*6350*/  IMAD R176, R3, R176, R180 ;  /* 0x000000b003b07224 */ /* 0x000fe200078e02b4 */
[----:B------:R-:W-:Y:S01]  /*6360*/  IABS R180, R89 ;  /* 0x0000005900b47213 */ /* 0x000fe20000000000 */
[----:B------:R-:W-:Y:S02]  /*6370*/  @!P0 IMAD.IADD R95, R95, 0x1, -R3 ;  /* 0x000000015f5f8824 */ /* 0x000fe400078e0a03 */
[----:B------:R-:W-:-:S02]  /*6380*/  IMAD.MOV.U32 R86, RZ, RZ, R175 ;  /* 0x000000ffff567224 */ /* 0x000fc400078e00af */
[----:B------:R-:W-:Y:S01]  /*6390*/  @!P5 IMAD.IADD R124, R124, 0x1, -R3 ;  /* 0x000000017c7cd824 */ /* 0x000fe200078e0a03 */
[C---:B------:R-:W-:Y:S01]  /*63a0*/  ISETP.GT.U32.AND P0, PT, R3.reuse, R95, PT ;  /* 0x0000005f0300720c */ /* 0x040fe20003f04070 */
[----:B------:R-:W-:Y:S01]  /*63b0*/  @!P2 IMAD.MOV R86, RZ, RZ, -R86 ;  /* 0x000000ffff56a224 */ /* 0x000fe200078e0a56 */
[----:B------:R-:W-:Y:S01]  /*63c0*/  ISETP.GT.U32.AND P2, PT, R3, R176, PT ;  /* 0x000000b00300720c */ /* 0x000fe20003f44070 */
[----:B------:R-:W-:Y:S01]  /*63d0*/  IMAD.HI.U32 R186, R5, R181, RZ ;  /* 0x000000b505ba7227 */ /* 0x000fe200078e00ff */
[----:B------:R-:W-:-:S03]  /*63e0*/  ISETP.GT.U32.AND P5, PT, R3, R124, PT ;  /* 0x0000007c0300720c */ /* 0x000fc60003fa4070 */
[----:B------:R-:W-:-:S04]  /*63f0*/  IMAD.HI.U32 R182, R5, R87, RZ ;  /* 0x0000005705b67227 */ /* 0x000fc800078e00ff */
[----:B------:R-:W-:Y:S02]  /*6400*/  IMAD.MOV R186, RZ, RZ, -R186 ;  /* 0x000000ffffba7224 */ /* 0x000fe400078e0aba */
[----:B------:R-:W-:Y:S02]  /*6410*/  IMAD.MOV R182, RZ, RZ, -R182 ;  /* 0x000000ffffb67224 */ /* 0x000fe400078e0ab6 */
[C---:B------:R-:W-:Y:S02]  /*6420*/  IMAD R181, R3.reuse, R186, R181 ;  /* 0x000000ba03b57224 */ /* 0x040fe400078e02b5 */
[----:B------:R-:W-:Y:S01]  /*6430*/  IMAD R175, R3, R182, R87 ;  /* 0x000000b603af7224 */ /* 0x000fe200078e0257 */
[----:B------:R-:W-:Y:S01]  /*6440*/  IABS R182, R90 ;  /* 0x0000005a00b67213 */ /* 0x000fe20000000000 */
[--C-:B------:R-:W-:Y:S01]  /*6450*/  @!P0 IMAD.IADD R95, R95, 0x1, -R3.reuse ;  /* 0x000000015f5f8824 */ /* 0x100fe200078e0a03 */
[----:B------:R-:W-:Y:S01]  /*6460*/  ISETP.GT.U32.AND P0, PT, R3, R181, PT ;  /* 0x000000b50300720c */ /* 0x000fe20003f04070 */
[----:B------:R-:W-:-:S02]  /*6470*/  @!P2 IMAD.IADD R176, R176, 0x1, -R3 ;  /* 0x00000001b0b0a824 */ /* 0x000fc400078e0a03 */
[----:B------:R-:W-:Y:S01]  /*6480*/  @!P5 IMAD.IADD R124, R124, 0x1, -R3 ;  /* 0x000000017c7cd824 */ /* 0x000fe200078e0a03 */
[C---:B------:R-:W-:Y:S01]  /*6490*/  ISETP.GT.U32.AND P5, PT, R3.reuse, R175, PT ;  /* 0x000000af0300720c */ /* 0x040fe20003fa4070 */
[----:B------:R-:W-:Y:S01]  /*64a0*/  IMAD.MOV.U32 R87, RZ, RZ, R95 ;  /* 0x000000ffff577224 */ /* 0x000fe200078e005f */
[----:B------:R-:W-:Y:S01]  /*64b0*/  ISETP.GT.U32.AND P2, PT, R3, R176, PT ;  /* 0x000000b00300720c */ /* 0x000fe20003f44070 */
[----:B------:R-:W-:-:S04]  /*64c0*/  IMAD.HI.U32 R186, R5, R180, RZ ;  /* 0x000000b405ba7227 */ /* 0x000fc800078e00ff */
[----:B------:R-:W-:Y:S01]  /*64d0*/  @!P1 IMAD.MOV R87, RZ, RZ, -R87 ;  /* 0x000000ffff579224 */ /* 0x000fe200078e0a57 */
[----:B------:R-:W-:Y:S01]  /*64e0*/  ISETP.GE.AND P1, PT, R88, RZ, PT ;  /* 0x000000ff5800720c */ /* 0x000fe20003f26270 */
[----:B------:R-:W-:Y:S02]  /*64f0*/  IMAD.MOV R88, RZ, RZ, -R186 ;  /* 0x000000ffff587224 */ /* 0x000fe400078e0aba */
[----:B------:R-:W-:Y:S02]  /*6500*/  IMAD.MOV.U32 R95, RZ, RZ, R235 ;  /* 0x000000ffff5f7224 */ /* 0x000fe400078e00eb */
[----:B------:R-:W-:-:S04]  /*6510*/  IMAD.HI.U32 R186, R5, R182, RZ ;  /* 0x000000b605ba7227 */ /* 0x000fc800078e00ff */
[----:B------:R-:W-:Y:S01]  /*6520*/  @!P0 IMAD.IADD R181, R181, 0x1, -R3 ;  /* 0x00000001b5b58824 */ /* 0x000fe200078e0a03 */
[----:B------:R-:W-:Y:S01]  /*6530*/  ISETP.GE.AND P0, PT, R89, RZ, PT ;  /* 0x000000ff5900720c */ /* 0x000fe20003f06270 */
[----:B------:R-:W-:Y:S02]  /*6540*/  IMAD R180, R3, R88, R180 ;  /* 0x0000005803b47224 */ /* 0x000fe400078e02b4 */
[----:B------:R-:W-:-:S04]  /*6550*/  IMAD.HI.U32 R89, R5, R95, RZ ;  /* 0x0000005f05597227 */ /* 0x000fc800078e00ff */
[----:B------:R-:W-:Y:S02]  /*6560*/  IMAD.MOV.U32 R88, RZ, RZ, R124 ;  /* 0x000000ffff587224 */ /* 0x000fe400078e007c */
[----:B------:R-:W-:Y:S02]  /*6570*/  IMAD.MOV R124, RZ, RZ, -R186 ;  /* 0x000000ffff7c7224 */ /* 0x000fe400078e0aba */
[--C-:B------:R-:W-:Y:S01]  /*6580*/  @!P5 IMAD.IADD R175, R175, 0x1, -R3.reuse ;  /* 0x00000001afafd824 */ /* 0x100fe200078e0a03 */
[C---:B------:R-:W-:Y:S01]  /*6590*/  ISETP.GT.U32.AND P5, PT, R3.reuse, R181, PT ;  /* 0x000000b50300720c */ /* 0x040fe20003fa4070 */
[----:B------:R-:W-:Y:S01]  /*65a0*/  @!P2 IMAD.IADD R176, R176, 0x1, -R3 ;  /* 0x00000001b0b0a824 */ /* 0x000fe200078e0a03 */
[C---:B------:R-:W-:Y:S01]  /*65b0*/  ISETP.GT.U32.AND P2, PT, R3.reuse, R180, PT ;  /* 0x000000b40300720c */ /* 0x040fe20003f44070 */
[----:B------:R-:W-:Y:S02]  /*65c0*/  IMAD.MOV R186, RZ, RZ, -R89 ;  /* 0x000000ffffba7224 */ /* 0x000fe400078e0a59 */
[----:B------:R-:W-:Y:S01]  /*65d0*/  IMAD R124, R3, R124, R182 ;  /* 0x0000007c037c7224 */ /* 0x000fe200078e02b6 */
[----:B------:R-:W-:Y:S01]  /*65e0*/  IABS R182, R92 ;  /* 0x0000005c00b67213 */ /* 0x000fe20000000000 */
[----:B------:R-:W-:-:S02]  /*65f0*/  IMAD.MOV.U32 R89, RZ, RZ, R176 ;  /* 0x000000ffff597224 */ /* 0x000fc400078e00b0 */
[C---:B------:R-:W-:Y:S01]  /*6600*/  IMAD R95, R3.reuse, R186, R95 ;  /* 0x000000ba035f7224 */ /* 0x040fe200078e025f */
[----:B------:R-:W-:Y:S01]  /*6610*/  IABS R186, R94 ;  /* 0x0000005e00ba7213 */ /* 0x000fe20000000000 */
[----:B------:R-:W-:Y:S01]  /*6620*/  @!P6 IMAD.MOV R89, RZ, RZ, -R89 ;  /* 0x000000ffff59e224 */ /* 0x000fe200078e0a59 */
[C---:B------:R-:W-:Y:S01]  /*6630*/  ISETP.GT.U32.AND P6, PT, R3.reuse, R124, PT ;  /* 0x0000007c0300720c */ /* 0x040fe20003fc4070 */
[----:B------:R-:W-:Y:S01]  /*6640*/  @!P3 IMAD.MOV R88, RZ, RZ, -R88 ;  /* 0x000000ffff58b224 */ /* 0x000fe200078e0a58 */
[----:B------:R-:W-:Y:S01]  /*6650*/  ISETP.GT.U32.AND P3, PT, R3, R175, PT ;  /* 0x000000af0300720c */ /* 0x000fe20003f64070 */
[--C-:B------:R-:W-:Y:S01]  /*6660*/  @!P5 IMAD.IADD R181, R181, 0x1, -R3.reuse ;  /* 0x00000001b5b5d824 */ /* 0x100fe200078e0a03 */
[----:B------:R-:W-:Y:S01]  /*6670*/  ISETP.GT.U32.AND P5, PT, R3, R95, PT ;  /* 0x0000005f0300720c */ /* 0x000fe20003fa4070 */
[----:B------:R-:W-:Y:S01]  /*6680*/  @!P2 IMAD.IADD R180, R180, 0x1, -R3 ;  /* 0x00000001b4b4a824 */ /* 0x000fe200078e0a03 */
[----:B------:R-:W-:Y:S01]  /*6690*/  ISETP.GE.AND P2, PT, R91, RZ, PT ;  /* 0x000000ff5b00720c */ /* 0x000fe20003f46270 */
[----:B------:R-:W-:-:S02]  /*66a0*/  IMAD.MOV.U32 R176, RZ, RZ, R182 ;  /* 0x000000ffffb07224 */ /* 0x000fc400078e00b6 */
[----:B------:R-:W-:Y:S02]  /*66b0*/  IMAD.MOV.U32 R182, RZ, RZ, R186 ;  /* 0x000000ffffb67224 */ /* 0x000fe400078e00ba */
[----:B------:R-:W-:-:S04]  /*66c0*/  IMAD.HI.U32 R235, R5, R176, RZ ;  /* 0x000000b005eb7227 */ /* 0x000fc800078e00ff */
[--C-:B------:R-:W-:Y:S01]  /*66d0*/  @!P6 IMAD.IADD R124, R124, 0x1, -R3.reuse ;  /* 0x000000017c7ce824 */ /* 0x100fe200078e0a03 */
[----:B------:R-:W-:Y:S01]  /*66e0*/  ISETP.GT.U32.AND P6, PT, R3, R180, PT ;  /* 0x000000b40300720c */ /* 0x000fe20003fc4070 */
[----:B------:R-:W-:Y:S01]  /*66f0*/  @!P3 IMAD.IADD R175, R175, 0x1, -R3 ;  /* 0x00000001afafb824 */ /* 0x000fe200078e0a03 */
[----:B------:R-:W-:Y:S01]  /*6700*/  ISETP.GE.AND P3, PT, R90, RZ, PT ;  /* 0x000000ff5a00720c */ /* 0x000fe20003f66270 */
[----:B------:R-:W-:Y:S02]  /*6710*/  IMAD.MOV R235, RZ, RZ, -R235 ;  /* 0x000000ffffeb7224 */ /* 0x000fe400078e0aeb */
[----:B------:R-:W-:Y:S01]  /*6720*/  @!P5 IMAD.IADD R95, R95, 0x1, -R3 ;  /* 0x000000015f5fd824 */ /* 0x000fe200078e0a03 */
[----:B------:R-:W-:Y:S01]  /*6730*/  ISETP.GT.U32.AND P5, PT, R3, R124, PT ;  /* 0x0000007c0300720c */ /* 0x000fe20003fa4070 */
[----:B------:R-:W-:-:S04]  /*6740*/  IMAD.HI.U32 R186, R5, R182, RZ ;  /* 0x000000b605ba7227 */ /* 0x000fc800078e00ff */
[----:B------:R-:W-:Y:S02]  /*6750*/  IMAD.MOV.U32 R91, RZ, RZ, R175 ;  /* 0x000000ffff5b7224 */ /* 0x000fe400078e00af */
[C---:B------:R-:W-:Y:S01]  /*6760*/  IMAD R175, R3.reuse, R235, R176 ;  /* 0x000000eb03af7224 */ /* 0x040fe200078e02b0 */
[----:B------:R-:W-:Y:S01]  /*6770*/  IABS R176, R97 ;  /* 0x0000006100b07213 */ /* 0x000fe20000000000 */
[----:B------:R-:W-:Y:S02]  /*6780*/  IMAD.MOV.U32 R90, RZ, RZ, R181 ;  /* 0x000000ffff5a7224 */ /* 0x000fe400078e00b5 */
[----:B------:R-:W-:Y:S02]  /*6790*/  IMAD.MOV R186, RZ, RZ, -R186 ;  /* 0x000000ffffba7224 */ /* 0x000fe400078e0aba */
[----:B------:R-:W-:Y:S01]  /*67a0*/  IMAD.MOV.U32 R181, RZ, RZ, R236 ;  /* 0x000000ffffb57224 */ /* 0x000fe200078e00ec */
[----:B------:R-:W-:Y:S01]  /*67b0*/  IABS R236, R96 ;  /* 0x0000006000ec7213 */ /* 0x000fe20000000000 */
[----:B------:R-:W-:Y:S01]  /*67c0*/  @!P1 IMAD.MOV R91, RZ, RZ, -R91 ;  /* 0x000000ffff5b9224 */ /* 0x000fe200078e0a5b */
[----:B------:R-:W-:Y:S01]  /*67d0*/  ISETP.GE.AND P1, PT, R92, RZ, PT ;  /* 0x000000ff5c00720c */ /* 0x000fe20003f26270 */
[----:B------:R-:W-:Y:S01]  /*67e0*/  @!P6 IMAD.IADD R180, R180, 0x1, -R3 ;  /* 0x00000001b4b4e824 */ /* 0x000fe200078e0a03 */
[C---:B------:R-:W-:Y:S01]  /*67f0*/  ISETP.GT.U32.AND P6, PT, R3.reuse, R175, PT ;  /* 0x000000af0300720c */ /* 0x040fe20003fc4070 */
[----:B------:R-:W-:Y:S01]  /*6800*/  IMAD R182, R3, R186, R182 ;  /* 0x000000ba03b67224 */ /* 0x000fe200078e02b6 */
[----:B------:R-:W-:Y:S01]  /*6810*/  IABS R186, R105 ;  /* 0x0000006900ba7213 */ /* 0x000fe20000000000 */
[----:B------:R-:W-:-:S04]  /*6820*/  IMAD.HI.U32 R92, R5, R181, RZ ;  /* 0x000000b5055c7227 */ /* 0x000fc800078e00ff */
[----:B------:R-:W-:Y:S01]  /*6830*/  @!P4 IMAD.MOV R90, RZ, RZ, -R90 ;  /* 0x000000ffff5ac224 */ /* 0x000fe200078e0a5a */
[C---:B------:R-:W-:Y:S01]  /*6840*/  ISETP.GT.U32.AND P4, PT, R3.reuse, R95, PT ;  /* 0x0000005f0300720c */ /* 0x040fe20003f84070 */
[----:B------:R-:W-:Y:S02]  /*6850*/  IMAD.MOV R92, RZ, RZ, -R92 ;  /* 0x000000ffff5c7224 */ /* 0x000fe400078e0a5c */
[----:B------:R-:W-:Y:S01]  /*6860*/  @!P5 IMAD.IADD R124, R124, 0x1, -R3 ;  /* 0x000000017c7cd824 */ /* 0x000fe200078e0a03 */
[C---:B------:R-:W-:Y:S01]  /*6870*/  ISETP.GT.U32.AND P5, PT, R3.reuse, R182, PT ;  /* 0x000000b60300720c */ /* 0x040fe20003fa4070 */
[----:B------:R-:W-:Y:S02]  /*6880*/  IMAD R181, R3, R92, R181 ;  /* 0x0000005c03b57224 */ /* 0x000fe400078e02b5 */
[----:B------:R-:W-:Y:S02]  /*6890*/  @!P6 IMAD.IADD R175, R175, 0x1, -R3 ;  /* 0x00000001afafe824 */ /* 0x000fe400078e0a03 */
[----:B------:R-:W-:Y:S01]  /*68a0*/  IMAD.HI.U32 R235, R5, R176, RZ ;  /* 0x000000b005eb7227 */ /* 0x000fe200078e00ff */
[----:B------:R-:W-:-:S03]  /*68b0*/  ISETP.GT.U32.AND P6, PT, R3, R181, PT ;  /* 0x000000b50300720c */ /* 0x000fc60003fc4070 */
[----:B------:R-:W-:Y:S01]  /*68c0*/  @!P4 IMAD.IADD R95, R95, 0x1, -R3 ;  /* 0x000000015f5fc824 */ /* 0x000fe200078e0a03 */
[----:B------:R-:W-:Y:S01]  /*68d0*/  ISETP.GE.AND P4, PT, R94, RZ, PT ;  /* 0x000000ff5e00720c */ /* 0x000fe20003f86270 */
[----:B------:R-:W-:-:S04]  /*68e0*/  IMAD.HI.U32 R94, R5, R236, RZ ;  /* 0x000000ec055e7227 */ /* 0x000fc800078e00ff */
[--C-:B------:R-:W-:Y:S01]  /*68f0*/  @!P5 IMAD.IADD R182, R182, 0x1, -R3.reuse ;  /* 0x00000001b6b6d824 */ /* 0x100fe200078e0a03 */
[----:B------:R-:W-:Y:S01]  /*6900*/  ISETP.GT.U32.AND P5, PT, R3, R175, PT ;  /* 0x000000af0300720c */ /* 0x000fe20003fa4070 */
[----:B------:R-:W-:Y:S02]  /*6910*/  IMAD.MOV R94, RZ, RZ, -R94 ;  /* 0x000000ffff5e7224 */ /* 0x000fe400078e0a5e */
[----:B------:R-:W-:Y:S02]  /*6920*/  @!P6 IMAD.IADD R181, R181, 0x1, -R3 ;  /* 0x00000001b5b5e824 */ /* 0x000fe400078e0a03 */
[----:B------:R-:W-:Y:S02]  /*6930*/  IMAD.MOV.U32 R92, RZ, RZ, R180 ;  /* 0x000000ffff5c7224 */ /* 0x000fe400078e00b4 */
[----:B------:R-:W-:Y:S01]  /*6940*/  IMAD.MOV R235, RZ, RZ, -R235 ;  /* 0x000000ffffeb7224 */ /* 0x000fe200078e0aeb */
[C---:B------:R-:W-:Y:S01]  /*6950*/  ISETP.GT.U32.AND P6, PT, R3.reuse, R181, PT ;  /* 0x000000b50300720c */ /* 0x040fe20003fc4070 */
[----:B------:R-:W-:Y:S01]  /*6960*/  IMAD R180, R3, R94, R236 ;  /* 0x0000005e03b47224 */ /* 0x000fe200078e02ec */
[----:B------:R-:W-:Y:S01]  /*6970*/  IABS R94, R98 ;  /* 0x00000062005e7213 */ /* 0x000fe20000000000 */
[----:B------:R-:W-:Y:S01]  /*6980*/  @!P0 IMAD.MOV R92, RZ, RZ, -R92 ;  /* 0x000000ffff5c8224 */ /* 0x000fe200078e0a5c */
[----:B------:R-:W-:Y:S01]  /*6990*/  ISETP.GE.AND P0, PT, R93, RZ, PT ;  /* 0x000000ff5d00720c */ /* 0x000fe20003f06270 */
[----:B------:R-:W-:Y:S01]  /*69a0*/  IMAD R176, R3, R235, R176 ;  /* 0x000000eb03b07224 */ /* 0x000fe200078e02b0 */
[----:B------:R-:W-:Y:S01]  /*69b0*/  IABS R236, R101 ;  /* 0x0000006500ec7213 */ /* 0x000fe20000000000 */
[----:B------:R-:W-:-:S04]  /*69c0*/  IMAD.HI.U32 R235, R5, R186, RZ ;  /* 0x000000ba05eb7227 */ /* 0x000fc800078e00ff */
[----:B------:R-:W-:Y:S01]  /*69d0*/  @!P5 IMAD.IADD R175, R175, 0x1, -R3 ;  /* 0x00000001afafd824 */ /* 0x000fe200078e0a03 */
[----:B------:R-:W-:Y:S01]  /*69e0*/  ISETP.GT.U32.AND P5, PT, R3, R180, PT ;  /* 0x000000b40300720c */ /* 0x000fe20003fa4070 */
[----:B------:R-:W-:Y:S02]  /*69f0*/  IMAD.MOV.U32 R93, RZ, RZ, R124 ;  /* 0x000000ffff5d7224 */ /* 0x000fe400078e007c */
[----:B------:R-:W-:Y:S02]  /*6a00*/  IMAD.MOV.U32 R124, RZ, RZ, R94 ;  /* 0x000000ffff7c7224 */ /* 0x000fe400078e005e */
[----:B------:R-:W-:Y:S02]  /*6a10*/  IMAD.MOV.U32 R94, RZ, RZ, R95 ;  /* 0x000000ffff5e7224 */ /* 0x000fe400078e005f */
[----:B------:R-:W-:Y:S02]  /*6a20*/  IMAD.MOV R235, RZ, RZ, -R235 ;  /* 0x000000ffffeb7224 */ /* 0x000fe400078e0aeb */
[----:B------:R-:W-:-:S02]  /*6a30*/  IMAD.MOV.U32 R95, RZ, RZ, R175 ;  /* 0x000000ffff5f7224 */ /* 0x000fc400078e00af */
[C---:B------:R-:W-:Y:S01]  /*6a40*/  IMAD R175, R3.reuse, R235, R186 ;  /* 0x000000eb03af7224 */ /* 0x040fe200078e02ba */
[----:B------:R-:W-:Y:S01]  /*6a50*/  IABS R186, R99 ;  /* 0x0000006300ba7213 */ /* 0x000fe20000000000 */
[----:B------:R-:W-:Y:S01]  /*6a60*/  @!P1 IMAD.MOV R95, RZ, RZ, -R95 ;  /* 0x000000ffff5f9224 */ /* 0x000fe200078e0a5f */
[C---:B------:R-:W-:Y:S01]  /*6a70*/  ISETP.GT.U32.AND P1, PT, R3.reuse, R176, PT ;  /* 0x000000b00300720c */ /* 0x040fe20003f24070 */
[----:B------:R-:W-:Y:S01]  /*6a80*/  @!P3 IMAD.MOV R93, RZ, RZ, -R93 ;  /* 0x000000ffff5db224 */ /* 0x000fe200078e0a5d */
[----:B------:R-:W-:Y:S01]  /*6a90*/  ISETP.GT.U32.AND P3, PT, R3, R182, PT ;  /* 0x000000b60300720c */ /* 0x000fe20003f64070 */
[----:B------:R-:W-:Y:S01]  /*6aa0*/  @!P6 IMAD.IADD R181, R181, 0x1, -R3 ;  /* 0x00000001b5b5e824 */ /* 0x000fe200078e0a03 */
[----:B------:R-:W-:Y:S01]  /*6ab0*/  ISETP.GT.U32.AND P6, PT, R3, R175, PT ;  /* 0x000000af0300720c */ /* 0x000fe20003fc4070 */
[----:B------:R-:W-:Y:S01]  /*6ac0*/  @!P2 IMAD.MOV R94, RZ, RZ, -R94 ;  /* 0x000000ffff5ea224 */ /* 0x000fe200078e0a5e */
[----:B------:R-:W-:Y:S01]  /*6ad0*/  ISETP.GE.AND P2, PT, R96, RZ, PT ;  /* 0x000000ff6000720c */ /* 0x000fe20003f46270 */
[----:B------:R-:W-:Y:S01]  /*6ae0*/  IMAD.HI.U32 R96, R5, R124, RZ ;  /* 0x0000007c05607227 */ /* 0x000fe200078e00ff */
[----:B------:R-:W-:-:S03]  /*6af0*/  IABS R235, R100 ;  /* 0x0000006400eb7213 */ /* 0x000fc60000000000 */
[----:B------:R-:W-:Y:S02]  /*6b00*/  IMAD.MOV R96, RZ, RZ, -R96 ;  /* 0x000000ffff607224 */ /* 0x000fe400078e0a60 */
[--C-:B------:R-:W-:Y:S02]  /*6b10*/  @!P1 IMAD.IADD R176, R176, 0x1, -R3.reuse ;  /* 0x00000001b0b09824 */ /* 0x100fe400078e0a03 */
[--C-:B------:R-:W-:Y:S01]  /*6b20*/  @!P3 IMAD.IADD R182, R182, 0x1, -R3.reuse ;  /* 0x00000001b6b6b824 */ /* 0x100fe200078e0a03 */
[----:B------:R-:W-:Y:S01]  /*6b30*/  ISETP.GE.AND P3, PT, R97, RZ, PT ;  /* 0x000000ff6100720c */ /* 0x000fe20003f66270 */
[----:B------:R-:W-:Y:S02]  /*6b40*/  IMAD R124, R3, R96, R124 ;  /* 0x00000060037c7224 */ /* 0x000fe400078e027c */
[----:B------:R-:W-:Y:S01]  /*6b50*/  @!P6 IMAD.IADD R175, R175, 0x1, -R3 ;  /* 0x00000001afafe824 */ /* 0x000fe200078e0a03 */
[----:B------:R-:W-:Y:S01]  /*6b60*/  ISETP.GT.U32.AND P6, PT, R3, R176, PT ;  /* 0x000000b00300720c */ /* 0x000fe20003fc4070 */
[----:B------:R-:W-:-:S02]  /*6b70*/  IMAD.MOV.U32 R96, RZ, RZ, R182 ;  /* 0x000000ffff607224 */ /* 0x000fc400078e00b6 */
[----:B------:R-:W-:-:S04]  /*6b80*/  IMAD.HI.U32 R182, R5, R186, RZ ;  /* 0x000000ba05b67227 */ /* 0x000fc800078e00ff */
[----:B------:R-:W-:Y:S01]  /*6b90*/  @!P5 IMAD.IADD R180, R180, 0x1, -R3 ;  /* 0x00000001b4b4d824 */ /* 0x000fe200078e0a03 */
[----:B------:R-:W-:Y:S01]  /*6ba0*/  ISETP.GE.AND P5, PT, R105, RZ, PT ;  /* 0x000000ff6900720c */ /* 0x000fe20003fa6270 */
[----:B------:R-:W-:Y:S01]  /*6bb0*/  IMAD.MOV R182, RZ, RZ, -R182 ;  /* 0x000000ffffb67224 */ /* 0x000fe200078e0ab6 */
[----:B------:R-:W-:Y:S01]  /*6bc0*/  IABS R105, R102 ;  /* 0x0000006600697213 */ /* 0x000fe20000000000 */
[----:B------:R-:W-:Y:S01]  /*6bd0*/  IMAD.MOV.U32 R97, RZ, RZ, R181 ;  /* 0x000000ffff617224 */ /* 0x000fe200078e00b5 */
[C---:B------:R-:W-:Y:S01]  /*6be0*/  ISETP.GT.U32.AND P1, PT, R3.reuse, R180, PT ;  /* 0x000000b40300720c */ /* 0x040fe20003f24070 */
[----:B------:R-:W-:Y:S02]  /*6bf0*/  IMAD R186, R3, R182, R186 ;  /* 0x000000b603ba7224 */ /* 0x000fe400078e02ba */
[----:B------:R-:W-:Y:S02]  /*6c00*/  @!P6 IMAD.IADD R176, R176, 0x1, -R3 ;  /* 0x00000001b0b0e824 */ /* 0x000fe400078e0a03 */
[----:B------:R-:W-:Y:S01]  /*6c10*/  IMAD.HI.U32 R182, R5, R235, RZ ;  /* 0x000000eb05b67227 */ /* 0x000fe200078e00ff */
[----:B------:R-:W-:-:S03]  /*6c20*/  ISETP.GT.U32.AND P6, PT, R3, R186, PT ;  /* 0x000000ba0300720c */ /* 0x000fc60003fc4070 */
[----:B------:R-:W-:Y:S01]  /*6c30*/  @!P0 IMAD.MOV R97, RZ, RZ, -R97 ;  /* 0x000000ffff618224 */ /* 0x000fe200078e0a61 */
[C---:B------:R-:W-:Y:S01]  /*6c40*/  ISETP.GT.U32.AND P0, PT, R3.reuse, R124, PT ;  /* 0x0000007c0300720c */ /* 0x040fe20003f04070 */
[----:B------:R-:W-:Y:S01]  /*6c50*/  @!P4 IMAD.MOV R96, RZ, RZ, -R96 ;  /* 0x000000ffff60c224 */ /* 0x000fe200078e0a60 */
[----:B------:R-:W-:Y:S01]  /*6c60*/  ISETP.GT.U32.AND P4, PT, R3, R175, PT ;  /* 0x000000af0300720c */ /* 0x000fe20003f84070 */
[----:B------:R-:W-:Y:S01]  /*6c70*/  IMAD.MOV.U32 R181, RZ, RZ, R236 ;  /* 0x000000ffffb57224 */ /* 0x000fe200078e00ec */
[----:B------:R-:W-:Y:S01]  /*6c80*/  IABS R236, R106 ;  /* 0x0000006a00ec7213 */ /* 0x000fe20000000000 */
[----:B------:R-:W-:Y:S02]  /*6c90*/  IMAD.MOV R182, RZ, RZ, -R182 ;  /* 0x000000ffffb67224 */ /* 0x000fe400078e0ab6 */
[----:B------:R-:W-:Y:S01]  /*6ca0*/  @!P1 IMAD.IADD R180, R180, 0x1, -R3 ;  /* 0x00000001b4b49824 */ /* 0x000fe200078e0a03 */
[----:B------:R-:W-:Y:S01]  /*6cb0*/  ISETP.GE.AND P1, PT, R98, RZ, PT ;  /* 0x000000ff6200720c */ /* 0x000fe20003f26270 */
[----:B------:R-:W-:-:S04]  /*6cc0*/  IMAD.HI.U32 R98, R5, R181, RZ ;  /* 0x000000b505627227 */ /* 0x000fc800078e00ff */
[C---:B------:R-:W-:Y:S01]  /*6cd0*/  IMAD R235, R3.reuse, R182, R235 ;  /* 0x000000b603eb7224 */ /* 0x040fe200078e02eb */
[----:B------:R-:W-:Y:S01]  /*6ce0*/  IABS R182, R103 ;  /* 0x0000006700b67213 */ /* 0x000fe20000000000 */
[----:B------:R-:W-:Y:S02]  /*6cf0*/  IMAD.MOV R98, RZ, RZ, -R98 ;  /* 0x000000ffff627224 */ /* 0x000fe400078e0a62 */
[----:B------:R-:W-:Y:S01]  /*6d00*/  @!P6 IMAD.IADD R186, R186, 0x1, -R3 ;  /* 0x00000001babae824 */ /* 0x000fe200078e0a03 */
[C---:B------:R-:W-:Y:S01]  /*6d10*/  ISETP.GT.U32.AND P6, PT, R3.reuse, R235, PT ;  /* 0x000000eb0300720c */ /* 0x040fe20003fc4070 */
[----:B------:R-:W-:Y:S02]  /*6d20*/  IMAD R181, R3, R98, R181 ;  /* 0x0000006203b57224 */ /* 0x000fe400078e02b5 */
[----:B------:R-:W-:Y:S01]  /*6d30*/  @!P0 IMAD.IADD R124, R124, 0x1, -R3 ;  /* 0x000000017c7c8824 */ /* 0x000fe200078e0a03 */
[----:B------:R-:W-:Y:S01]  /*6d40*/  ISETP.GE.AND P0, PT, R100, RZ, PT ;  /* 0x000000ff6400720c */ /* 0x000fe20003f06270 */
[----:B------:R-:W-:-:S02]  /*6d50*/  IMAD.MOV.U32 R98, RZ, RZ, R180 ;  /* 0x000000ffff627224 */ /* 0x000fc400078e00b4 */
[----:B------:R-:W-:Y:S01]  /*6d60*/  @!P4 IMAD.IADD R175, R175, 0x1, -R3 ;  /* 0x00000001afafc824 */ /* 0x000fe200078e0a03 */
[----:B------:R-:W-:Y:S01]  /*6d70*/  ISETP.GE.AND P4, PT, R99, RZ, PT ;  /* 0x000000ff6300720c */ /* 0x000fe20003f86270 */
[----:B------:R-:W-:-:S04]  /*6d80*/  IMAD.HI.U32 R99, R5, R105, RZ ;  /* 0x0000006905637227 */ /* 0x000fc800078e00ff */
[----:B------:R-:W-:Y:S01]  /*6d90*/  @!P2 IMAD.MOV R98, RZ, RZ, -R98 ;  /* 0x000000ffff62a224 */ /* 0x000fe200078e0a62 */
[----:B------:R-:W-:Y:S01]  /*6da0*/  ISETP.GT.U32.AND P2, PT, R3, R124, PT ;  /* 0x0000007c0300720c */ /* 0x000fe20003f44070 */
[----:B------:R-:W-:Y:S02]  /*6db0*/  IMAD.MOV R180, RZ, RZ, -R99 ;  /* 0x000000ffffb47224 */ /* 0x000fe400078e0a63 */
[----:B------:R-:W-:Y:S01]  /*6dc0*/  IMAD.MOV.U32 R99, RZ, RZ, R176 ;  /* 0x000000ffff637224 */ /* 0x000fe200078e00b0 */
[----:B------:R-:W-:Y:S01]  /*6dd0*/  IABS R176, R104 ;  /* 0x0000006800b07213 */ /* 0x000fe20000000000 */
[----:B------:R-:W-:Y:S02]  /*6de0*/  IMAD.MOV.U32 R100, RZ, RZ, R175 ;  /* 0x000000ffff647224 */ /* 0x000fe400078e00af */
[----:B------:R-:W-:Y:S02]  /*6df0*/  @!P6 IMAD.IADD R235, R235, 0x1, -R3 ;  /* 0x00000001ebebe824 */ /* 0x000fe400078e0a03 */
[----:B------:R-:W-:Y:S01]  /*6e00*/  @!P3 IMAD.MOV R99, RZ, RZ, -R99 ;  /* 0x000000ffff63b224 */ /* 0x000fe200078e0a63 */
[C---:B------:R-:W-:Y:S01]  /*6e10*/  ISETP.GT.U32.AND P3, PT, R3.reuse, R186, PT ;  /* 0x000000ba0300720c */ /* 0x040fe20003f64070 */
[----:B------:R-:W-:Y:S01]  /*6e20*/  @!P5 IMAD.MOV R100, RZ, RZ, -R100 ;  /* 0x000000ffff64d224 */ /* 0x000fe200078e0a64 */
[C---:B------:R-:W-:Y:S01]  /*6e30*/  ISETP.GT.U32.AND P5, PT, R3.reuse, R181, PT ;  /* 0x000000b50300720c */ /* 0x040fe20003fa4070 */
[C---:B------:R-:W-:Y:S01]  /*6e40*/  IMAD R105, R3.reuse, R180, R105 ;  /* 0x000000b403697224 */ /* 0x040fe200078e0269 */
[----:B------:R-:W-:Y:S01]  /*6e50*/  ISETP.GT.U32.AND P6, PT, R3, R235, PT ;  /* 0x000000eb0300720c */ /* 0x000fe20003fc4070 */
[----:B------:R-:W-:-:S04]  /*6e60*/  IMAD.HI.U32 R175, R5, R182, RZ ;  /* 0x000000b605af7227 */ /* 0x000fc800078e00ff */
[----:B------:R-:W-:Y:S01]  /*6e70*/  @!P2 IMAD.IADD R124, R124, 0x1, -R3 ;  /* 0x000000017c7ca824 */ /* 0x000fe200078e0a03 */
[----:B------:R-:W-:Y:S01]  /*6e80*/  ISETP.GT.U32.AND P2, PT, R3, R105, PT ;  /* 0x000000690300720c */ /* 0x000fe20003f44070 */
[----:B------:R-:W-:Y:S02]  /*6e90*/  IMAD.MOV R175, RZ, RZ, -R175 ;  /* 0x000000ffffaf7224 */ /* 0x000fe400078e0aaf */
[--C-:B------:R-:W-:Y:S01]  /*6ea0*/  @!P3 IMAD.IADD R186, R186, 0x1, -R3.reuse ;  /* 0x00000001babab824 */ /* 0x100fe200078e0a03 */
[----:B------:R-:W-:Y:S01]  /*6eb0*/  ISETP.GE.AND P3, PT, R101, RZ, PT ;  /* 0x000000ff6500720c */ /* 0x000fe20003f66270 */
[----:B------:R-:W-:Y:S01]  /*6ec0*/  IMAD R182, R3, R175, R182 ;  /* 0x000000af03b67224 */ /* 0x000fe200078e02b6 */
[----:B------:R-:W-:Y:S01]  /*6ed0*/  IABS R175, R107 ;  /* 0x0000006b00af7213 */ /* 0x000fe20000000000 */
[--C-:B------:R-:W-:Y:S02]  /*6ee0*/  @!P5 IMAD.IADD R181, R181, 0x1, -R3.reuse ;  /* 0x00000001b5b5d824 */ /* 0x100fe400078e0a03 */
[----:B------:R-:W-:Y:S01]  /*6ef0*/  @!P6 IMAD.IADD R235, R235, 0x1, -R3 ;  /* 0x00000001ebebe824 */ /* 0x000fe200078e0a03 */
[C---:B------:R-:W-:Y:S01]  /*6f00*/  ISETP.GT.U32.AND P6, PT, R3.reuse, R182, PT ;  /* 0x000000b60300720c */ /* 0x040fe20003fc4070 */
[----:B------:R-:W-:Y:S01]  /*6f10*/  IMAD.MOV.U32 R101, RZ, RZ, R124 ;  /* 0x000000ffff657224 */ /* 0x000fe200078e007c */
[----:B------:R-:W-:Y:S01]  /*6f20*/  ISETP.GT.U32.AND P5, PT, R3, R181, PT ;  /* 0x000000b50300720c */ /* 0x000fe20003fa4070 */
[----:B------:R-:W-:-:S04]  /*6f30*/  IMAD.HI.U32 R124, R5, R236, RZ ;  /* 0x000000ec057c7227 */ /* 0x000fc800078e00ff */
[----:B------:R-:W-:-:S04]  /*6f40*/  IMAD.HI.U32 R180, R5, R176, RZ ;  /* 0x000000b005b47227 */ /* 0x000fc800078e00ff */
[--C-:B------:R-:W-:Y:S02]  /*6f50*/  @!P2 IMAD.IADD R105, R105, 0x1, -R3.reuse ;  /* 0x000000016969a824 */ /* 0x100fe400078e0a03 */
[----:B------:R-:W-:Y:S02]  /*6f60*/  IMAD.MOV R124, RZ, RZ, -R124 ;  /* 0x000000ffff7c7224 */ /* 0x000fe400078e0a7c */
[----:B------:R-:W-:Y:S01]  /*6f70*/  IMAD.MOV R180, RZ, RZ, -R180 ;  /* 0x000000ffffb47224 */ /* 0x000fe200078e0ab4 */
[C---:B------:R-:W-:Y:S01]  /*6f80*/  ISETP.GT.U32.AND P2, PT, R3.reuse, R105, PT ;  /* 0x000000690300720c */ /* 0x040fe20003f44070 */
[C---:B------:R-:W-:Y:S01]  /*6f90*/  IMAD R124, R3.reuse, R124, R236 ;  /* 0x0000007c037c7224 */ /* 0x040fe200078e02ec */
[----:B------:R-:W-:Y:S01]  /*6fa0*/  IABS R236, R110 ;  /* 0x0000006e00ec7213 */ /* 0x000fe20000000000 */
[C---:B------:R-:W-:Y:S01]  /*6fb0*/  IMAD R176, R3.reuse, R180, R176 ;  /* 0x000000b403b07224 */ /* 0x040fe200078e02b0 */
[----:B------:R-:W-:Y:S01]  /*6fc0*/  IABS R180, R109 ;  /* 0x0000006d00b47213 */ /* 0x000fe20000000000 */
[--C-:B------:R-:W-:Y:S01]  /*6fd0*/  @!P6 IMAD.IADD R182, R182, 0x1, -R3.reuse ;  /* 0x00000001b6b6e824 */ /* 0x100fe200078e0a03 */
[----:B------:R-:W-:Y:S01]  /*6fe0*/  ISETP.GT.U32.AND P6, PT, R3, R124, PT ;  /* 0x0000007c0300720c */ /* 0x000fe20003fc4070 */
[----:B------:R-:W-:Y:S01]  /*6ff0*/  @!P5 IMAD.IADD R181, R181, 0x1, -R3 ;  /* 0x00000001b5b5d824 */ /* 0x000fe200078e0a03 */
[----:B------:R-:W-:Y:S01]  /*7000*/  ISETP.GT.U32.AND P5, PT, R3, R176, PT ;  /* 0x000000b00300720c */ /* 0x000fe20003fa4070 */
[----:B------:R-:W-:Y:S01]  /*7010*/  @!P1 IMAD.MOV R101, RZ, RZ, -R101 ;  /* 0x000000ffff659224 */ /* 0x000fe200078e0a65 */
[----:B------:R-:W-:Y:S01]  /*7020*/  ISETP.GE.AND P1, PT, R102, RZ, PT ;  /* 0x000000ff6600720c */ /* 0x000fe20003f26270 */
[----:B------:R-:W-:-:S04]  /*7030*/  IMAD.HI.U32 R102, R5, R175, RZ ;  /* 0x000000af05667227 */ /* 0x000fc800078e00ff */
[----:B------:R-:W-:Y:S01]  /*7040*/  @!P2 IMAD.IADD R105, R105, 0x1, -R3 ;  /* 0x000000016969a824 */ /* 0x000fe200078e0a03 */
[----:B------:R-:W-:Y:S01]  /*7050*/  ISETP.GE.AND P2, PT, R103, RZ, PT ;  /* 0x000000ff6700720c */ /* 0x000fe20003f46270 */
[----:B------:R-:W-:Y:S02]  /*7060*/  IMAD.MOV R102, RZ, RZ, -R102 ;  /* 0x000000ffff667224 */ /* 0x000fe400078e0a66 */
[----:B------:R-:W-:-:S04]  /*7070*/  IMAD.HI.U32 R103, R5, R180, RZ ;  /* 0x000000b405677227 */ /* 0x000fc800078e00ff */
[C---:B------:R-:W-:Y:S02]  /*7080*/  IMAD R175, R3.reuse, R102, R175 ;  /* 0x0000006603af7224 */ /* 0x040fe400078e02af */
[----:B------:R-:W-:Y:S02]  /*7090*/  @!P6 IMAD.IADD R124, R124, 0x1, -R3 ;  /* 0x000000017c7ce824 */ /* 0x000fe400078e0a03 */
[----:B------:R-:W-:Y:S02]  /*70a0*/  IMAD.MOV R103, RZ, RZ, -R103 ;  /* 0x000000ffff677224 */ /* 0x000fe400078e0a67 */
[----:B------:R-:W-:Y:S01]  /*70b0*/  IMAD.MOV.U32 R102, RZ, RZ, R186 ;  /* 0x000000ffff667224 */ /* 0x000fe200078e00ba */
[C---:B------:R-:W-:Y:S01]  /*70c0*/  ISETP.GT.U32.AND P6, PT, R3.reuse, R124, PT ;  /* 0x0000007c0300720c */ /* 0x040fe20003fc4070 */
[----:B------:R-:W-:Y:S01]  /*70d0*/  @!P5 IMAD.IADD R176, R176, 0x1, -R3 ;  /* 0x00000001b0b0d824 */ /* 0x000fe200078e0a03 */
[----:B------:R-:W-:Y:S01]  /*70e0*/  ISETP.GE.AND P5, PT, R104, RZ, PT ;  /* 0x000000ff6800720c */ /* 0x000fe20003fa6270 */
[----:B------:R-:W-:-:S02]  /*70f0*/  IMAD R180, R3, R103, R180 ;  /* 0x0000006703b47224 */ /* 0x000fc400078e02b4 */
[----:B------:R-:W-:Y:S01]  /*7100*/  @!P4 IMAD.MOV R102, RZ, RZ, -R102 ;  /* 0x000000ffff66c224 */ /* 0x000fe200078e0a66 */
[----:B------:R-:W-:Y:S01]  /*7110*/  ISETP.GT.U32.AND P4, PT, R3, R182, PT ;  /* 0x000000b60300720c */ /* 0x000fe20003f84070 */
[----:B------:R-:W-:Y:S02]  /*7120*/  IMAD.MOV.U32 R104, RZ, RZ, R181 ;  /* 0x000000ffff687224 */ /* 0x000fe400078e00b5 */
[----:B------:R-:W-:-:S04]  /*7130*/  IMAD.HI.U32 R186, R5, R239, RZ ;  /* 0x000000ef05ba7227 */ /* 0x000fc800078e00ff */
[----:B------:R-:W-:Y:S02]  /*7140*/  IMAD.MOV.U32 R103, RZ, RZ, R235 ;  /* 0x000000ffff677224 */ /* 0x000fe400078e00eb */
[----:B------:R-:W-:Y:S01]  /*7150*/  @!P3 IMAD.MOV R104, RZ, RZ, -R104 ;  /* 0x000000ffff68b224 */ /* 0x000fe200078e0a68 */
[C---:B------:R-:W-:Y:S01]  /*7160*/  ISETP.GT.U32.AND P3, PT, R3.reuse, R180, PT ;  /* 0x000000b40300720c */ /* 0x040fe20003f64070 */
[----:B------:R-:W-:Y:S02]  /*7170*/  IMAD.MOV R186, RZ, RZ, -R186 ;  /* 0x000000ffffba7224 */ /* 0x000fe400078e0aba */
[----:B------:R-:W-:Y:S01]  /*7180*/  @!P0 IMAD.MOV R103, RZ, RZ, -R103 ;  /* 0x000000ffff678224 */ /* 0x000fe200078e0a67 */
[C---:B------:R-:W-:Y:S01]  /*7190*/  ISETP.GT.U32.AND P0, PT, R3.reuse, R176, PT ;  /* 0x000000b00300720c */ /* 0x040fe20003f04070 */
[----:B------:R-:W-:Y:S01]  /*71a0*/  IMAD R181, R3, R186, R239 ;  /* 0x000000ba03b57224 */ /* 0x000fe200078e02ef */
[----:B------:R-:W-:Y:S01]  /*71b0*/  IABS R186, R111 ;  /* 0x0000006f00ba7213 */ /* 0x000fe20000000000 */
[----:B------:R-:W-:-:S02]  /*71c0*/  @!P6 IMAD.IADD R124, R124, 0x1, -R3 ;  /* 0x000000017c7ce824 */ /* 0x000fc400078e0a03 */
[----:B------:R-:W-:Y:S01]  /*71d0*/  @!P4 IMAD.IADD R182, R182, 0x1, -R3 ;  /* 0x00000001b6b6c824 */ /* 0x000fe200078e0a03 */
[C---:B------:R-:W-:Y:S01]  /*71e0*/  ISETP.GT.U32.AND P6, PT, R3.reuse, R181, PT ;  /* 0x000000b50300720c */ /* 0x040fe20003fc4070 */
[----:B------:R-:W-:Y:S01]  /*71f0*/  @!P1 IMAD.MOV R105, RZ, RZ, -R105 ;  /* 0x000000ffff699224 */ /* 0x000fe200078e0a69 */
[----:B------:R-:W-:Y:S01]  /*7200*/  ISETP.GT.U32.AND P4, PT, R3, R175, PT ;  /* 0x000000af0300720c */ /* 0x000fe20003f84070 */
[--C-:B------:R-:W-:Y:S01]  /*7210*/  @!P3 IMAD.IADD R180, R180, 0x1, -R3.reuse ;  /* 0x00000001b4b4b824 */ /* 0x100fe200078e0a03 */
[----:B------:R-:W-:Y:S01]  /*7220*/  ISETP.GE.AND P1, PT, R106, RZ, PT ;  /* 0x000000ff6a00720c */ /* 0x000fe20003f26270 */
[----:B------:R-:W-:Y:S02]  /*7230*/  IMAD.MOV.U32 R106, RZ, RZ, R182 ;  /* 0x000000ffff6a7224 */ /* 0x000fe400078e00b6 */
[----:B------:R-:W-:Y:S01]  /*7240*/  @!P0 IMAD.IADD R176, R176, 0x1, -R3 ;  /* 0x00000001b0b08824 */ /* 0x000fe200078e0a03 */
[----:B------:R-:W-:Y:S01]  /*7250*/  ISETP.GE.AND P0, PT, R109, RZ, PT ;  /* 0x000000ff6d00720c */ /* 0x000fe20003f06270 */
[----:B------:R-:W-:Y:S01]  /*7260*/  IMAD.HI.U32 R109, R5, R236, RZ ;  /* 0x000000ec056d7227 */ /* 0x000fe200078e00ff */
[----:B------:R-:W-:-:S03]  /*7270*/  ISETP.GT.U32.AND P3, PT, R3, R180, PT ;  /* 0x000000b40300720c */ /* 0x000fc60003f64070 */
[----:B------:R-:W-:Y:S02]  /*7280*/  @!P6 IMAD.IADD R181, R181, 0x1, -R3 ;  /* 0x00000001b5b5e824 */ /* 0x000fe400078e0a03 */
[----:B------:R-:W-:Y:S02]  /*7290*/  IMAD.MOV R109, RZ, RZ, -R109 ;  /* 0x000000ffff6d7224 */ /* 0x000fe400078e0a6d */
[----:B------:R-:W-:Y:S01]  /*72a0*/  @!P4 IMAD.IADD R175, R175, 0x1, -R3 ;  /* 0x00000001afafc824 */ /* 0x000fe200078e0a03 */
[----:B------:R-:W-:Y:S01]  /*72b0*/  ISETP.GE.AND P4, PT, R108, RZ, PT ;  /* 0x000000ff6c00720c */ /* 0x000fe20003f86270 */
[----:B------:R-:W-:Y:S01]  /*72c0*/  @!P2 IMAD.MOV R106, RZ, RZ, -R106 ;  /* 0x000000ffff6aa224 */ /* 0x000fe200078e0a6a */
[----:B------:R-:W-:Y:S01]  /*72d0*/  IABS R108, R113 ;  /* 0x00000071006c7213 */ /* 0x000fe20000000000 */
[----:B------:R-:W-:Y:S01]  /*72e0*/  IMAD R182, R3, R109, R236 ;  /* 0x0000006d03b67224 */ /* 0x000fe200078e02ec */
[----:B------:R-:W-:Y:S01]  /*72f0*/  ISETP.GE.AND P2, PT, R107, RZ, PT ;  /* 0x000000ff6b00720c */ /* 0x000fe20003f46270 */
[----:B------:R-:W-:Y:S01]  /*7300*/  IMAD.MOV.U32 R107, RZ, RZ, R176 ;  /* 0x000000ffff6b7224 */ /* 0x000fe200078e00b0 */
[----:B------:R-:W-:Y:S01]  /*7310*/  ISETP.GT.U32.AND P6, PT, R3, R181, PT ;  /* 0x000000b50300720c */ /* 0x000fe20003fc4070 */
[----:B------:R-:W-:-:S04]  /*7320*/  IMAD.HI.U32 R109, R5, R186, RZ ;  /* 0x000000ba056d7227 */ /* 0x000fc800078e00ff */
[----:B------:R-:W-:Y:S02]  /*7330*/  IMAD.MOV.U32 R176, RZ, RZ, R108 ;  /* 0x000000ffffb07224 */ /* 0x000fe400078e006c */
[----:B------:R-:W-:Y:S01]  /*7340*/  @!P3 IMAD.IADD R180, R180, 0x1, -R3 ;  /* 0x00000001b4b4b824 */ /* 0x000fe200078e0a03 */
[C---:B------:R-:W-:Y:S01]  /*7350*/  ISETP.GT.U32.AND P3, PT, R3.reuse, R182, PT ;  /* 0x000000b60300720c */ /* 0x040fe20003f64070 */
[----:B------:R-:W-:Y:S02]  /*7360*/  IMAD.MOV.U32 R108, RZ, RZ, R124 ;  /* 0x000000ffff6c7224 */ /* 0x000fe400078e007c */
[----:B------:R-:W-:Y:S01]  /*7370*/  @!P5 IMAD.MOV R107, RZ, RZ, -R107 ;  /* 0x000000ffff6bd224 */ /* 0x000fe200078e0a6b */
[----:B------:R-:W-:Y:S01]  /*7380*/  ISETP.GT.U32.AND P5, PT, R3, R175, PT ;  /* 0x000000af0300720c */ /* 0x000fe20003fa4070 */
[----:B------:R-:W-:Y:S02]  /*7390*/  IMAD.MOV R124, RZ, RZ, -R109 ;  /* 0x000000ffff7c7224 */ /* 0x000fe400078e0a6d */
[----:B------:R-:W-:-:S02]  /*73a0*/  IMAD.MOV.U32 R109, RZ, RZ, R180 ;  /* 0x000000ffff6d7224 */ /* 0x000fc400078e00b4 */
[----:B------:R-:W-:Y:S01]  /*73b0*/  IMAD R180, R3, R124, R186 ;  /* 0x0000007c03b47224 */ /* 0x000fe200078e02ba */
[----:B------:R-:W-:Y:S01]  /*73c0*/  IABS R186, R114 ;  /* 0x0000007200ba7213 */ /* 0x000fe20000000000 */
[----:B------:R-:W-:Y:S01]  /*73d0*/  @!P1 IMAD.MOV R108, RZ, RZ, -R108 ;  /* 0x000000ffff6c9224 */ /* 0x000fe200078e0a6c */
[----:B------:R-:W-:Y:S01]  /*73e0*/  ISETP.GE.AND P1, PT, R110, RZ, PT ;  /* 0x000000ff6e00720c */ /* 0x000fe20003f26270 */
[----:B------:R-:W-:Y:S01]  /*73f0*/  @!P6 IMAD.IADD R181, R181, 0x1, -R3 ;  /* 0x00000001b5b5e824 */ /* 0x000fe200078e0a03 */
[----:B------:R-:W-:Y:S01]  /*7400*/  ISETP.GT.U32.AND P6, PT, R3, R180, PT ;  /* 0x000000b40300720c */ /* 0x000fe20003fc4070 */
[----:B------:R-:W-:-:S04]  /*7410*/  IMAD.HI.U32 R110, R5, R176, RZ ;  /* 0x000000b0056e7227 */ /* 0x000fc800078e00ff */
[----:B------:R-:W-:Y:S02]  /*7420*/  IMAD.MOV R110, RZ, RZ, -R110 ;  /* 0x000000ffff6e7224 */ /* 0x000fe400078e0a6e */
[--C-:B------:R-:W-:Y:S01]  /*7430*/  @!P5 IMAD.IADD R175, R175, 0x1, -R3.reuse ;  /* 0x00000001afafd824 */ /* 0x100fe200078e0a03 */
[----:B------:R-:W-:Y:S01]  /*7440*/  ISETP.GE.AND P5, PT, R113, RZ, PT ;  /* 0x000000ff7100720c */ /* 0x000fe20003fa6270 */
[C---:B------:R-:W-:Y:S01]  /*7450*/  IMAD R124, R3.reuse, R110, R176 ;  /* 0x0000006e037c7224 */ /* 0x040fe200078e02b0 */
[----:B------:R-:W-:Y:S01]  /*7460*/  IABS R113, R116 ;  /* 0x0000007400717213 */ /* 0x000fe20000000000 */
[----:B------:R-:W-:Y:S01]  /*7470*/  @!P3 IMAD.IADD R182, R182, 0x1, -R3 ;  /* 0x00000001b6b6b824 */ /* 0x000fe200078e0a03 */
[----:B------:R-:W-:Y:S01]  /*7480*/  ISETP.GE.AND P3, PT, R116, RZ, PT ;  /* 0x000000ff7400720c */ /* 0x000fe20003f66270 */
[----:B------:R-:W-:Y:S01]  /*7490*/  IMAD.MOV.U32 R110, RZ, RZ, R175 ;  /* 0x000000ffff6e7224 */ /* 0x000fe200078e00af */
[----:B------:R-:W-:Y:S01]  /*74a0*/  IABS R116, R112 ;  /* 0x0000007000747213 */ /* 0x000fe20000000000 */
[----:B------:R-:W-:Y:S01]  /*74b0*/  @!P6 IMAD.IADD R180, R180, 0x1, -R3 ;  /* 0x00000001b4b4e824 */ /* 0x000fe200078e0a03 */
[----:B------:R-:W-:Y:S01]  /*74c0*/  IABS R176, R115 ;  /* 0x0000007300b07213 */ /* 0x000fe20000000000 */
[----:B------:R-:W-:Y:S01]  /*74d0*/  @!P2 IMAD.MOV R110, RZ, RZ, -R110 ;  /* 0x000000ffff6ea224 */ /* 0x000fe200078e0a6e */
[----:B------:R-:W-:Y:S01]  /*74e0*/  ISETP.GT.U32.AND P2, PT, R3, R182, PT ;  /* 0x000000b60300720c */ /* 0x000fe20003f44070 */
[----:B------:R-:W-:Y:S01]  /*74f0*/  IMAD.HI.U32 R235, R5, R113, RZ ;  /* 0x0000007105eb7227 */ /* 0x000fe200078e00ff */
[----:B------:R-:W-:-:S03]  /*7500*/  ISETP.GT.U32.AND P6, PT, R3, R180, PT ;  /* 0x000000b40300720c */ /* 0x000fc60003fc4070 */
[----:B------:R-:W-:Y:S01]  /*7510*/  @!P0 IMAD.MOV R109, RZ, RZ, -R109 ;  /* 0x000000ffff6d8224 */ /* 0x000fe200078e0a6d */
[----:B------:R-:W-:Y:S01]  /*7520*/  ISETP.GE.AND P0, PT, R111, RZ, PT ;  /* 0x000000ff6f00720c */ /* 0x000fe20003f06270 */
[----:B------:R-:W-:Y:S02]  /*7530*/  IMAD.MOV.U32 R111, RZ, RZ, R181 ;  /* 0x000000ffff6f7224 */ /* 0x000fe400078e00b5 */
[----:B------:R-:W-:-:S04]  /*7540*/  IMAD.HI.U32 R175, R5, R116, RZ ;  /* 0x0000007405af7227 */ /* 0x000fc800078e00ff */
[----:B------:R-:W-:Y:S02]  /*7550*/  IMAD.MOV R181, RZ, RZ, -R235 ;  /* 0x000000ffffb57224 */ /* 0x000fe400078e0aeb */
[----:B------:R-:W-:Y:S02]  /*7560*/  IMAD.MOV R175, RZ, RZ, -R175 ;  /* 0x000000ffffaf7224 */ /* 0x000fe400078e0aaf */
[----:B------:R-:W-:Y:S01]  /*7570*/  @!P4 IMAD.MOV R111, RZ, RZ, -R111 ;  /* 0x000000ffff6fc224 */ /* 0x000fe200078e0a6f */
[C---:B------:R-:W-:Y:S01]  /*7580*/  ISETP.GT.U32.AND P4, PT, R3.reuse, R124, PT ;  /* 0x0000007c0300720c */ /* 0x040fe20003f84070 */
[C---:B------:R-:W-:Y:S02]  /*7590*/  IMAD R181, R3.reuse, R181, R113 ;  /* 0x000000b503b57224 */ /* 0x040fe400078e0271 */
[C---:B------:R-:W-:Y:S01]  /*75a0*/  IMAD R116, R3.reuse, R175, R116 ;  /* 0x000000af03747224 */ /* 0x040fe200078e0274 */
[----:B------:R-:W-:Y:S01]  /*75b0*/  IABS R175, R117 ;  /* 0x0000007500af7213 */ /* 0x000fe20000000000 */
[--C-:B------:R-:W-:Y:S01]  /*75c0*/  @!P2 IMAD.IADD R182, R182, 0x1, -R3.reuse ;  /* 0x00000001b6b6a824 */ /* 0x100fe200078e0a03 */
[C---:B------:R-:W-:Y:S01]  /*75d0*/  ISETP.GT.U32.AND P2, PT, R3.reuse, R181, PT ;  /* 0x000000b50300720c */ /* 0x040fe20003f44070 */
[----:B------:R-:W-:Y:S01]  /*75e0*/  @!P6 IMAD.IADD R180, R180, 0x1, -R3 ;  /* 0x00000001b4b4e824 */ /* 0x000fe200078e0a03 */
[----:B------:R-:W-:Y:S01]  /*75f0*/  ISETP.GT.U32.AND P6, PT, R3, R116, PT ;  /* 0x000000740300720c */ /* 0x000fe20003fc4070 */
[----:B------:R-:W-:-:S04]  /*7600*/  IMAD.HI.U32 R113, R5, R176, RZ ;  /* 0x000000b005717227 */ /* 0x000fc800078e00ff */
[----:B------:R-:W-:Y:S01]  /*7610*/  @!P4 IMAD.IADD R124, R124, 0x1, -R3 ;  /* 0x000000017c7cc824 */ /* 0x000fe200078e0a03 */
[----:B------:R-:W-:Y:S01]  /*7620*/  ISETP.GE.AND P4, PT, R112, RZ, PT ;  /* 0x000000ff7000720c */ /* 0x000fe20003f86270 */
[----:B------:R-:W-:-:S04]  /*7630*/  IMAD.HI.U32 R235, R5, R186, RZ ;  /* 0x000000ba05eb7227 */ /* 0x000fc800078e00ff */
[----:B------:R-:W-:Y:S01]  /*7640*/  @!P2 IMAD.IADD R181, R181, 0x1, -R3 ;  /* 0x00000001b5b5a824 */ /* 0x000fe200078e0a03 */
[C---:B------:R-:W-:Y:S01]  /*7650*/  ISETP.GT.U32.AND P2, PT, R3.reuse, R124, PT ;  /* 0x0000007c0300720c */ /* 0x040fe20003f44070 */
[----:B------:R-:W-:Y:S02]  /*7660*/  IMAD.MOV R113, RZ, RZ, -R113 ;  /* 0x000000ffff717224 */ /* 0x000fe400078e0a71 */
[----:B------:R-:W-:Y:S02]  /*7670*/  IMAD.MOV R235, RZ, RZ, -R235 ;  /* 0x000000ffffeb7224 */ /* 0x000fe400078e0aeb */
[----:B------:R-:W-:Y:S01]  /*7680*/  @!P6 IMAD.IADD R116, R116, 0x1, -R3 ;  /* 0x000000017474e824 */ /* 0x000fe200078e0a03 */
[----:B------:R-:W-:Y:S01]  /*7690*/  ISETP.GT.U32.AND P6, PT, R3, R181, PT ;  /* 0x000000b50300720c */ /* 0x000fe20003fc4070 */
[----:B------:R-:W-:-:S04]  /*76a0*/  IMAD.HI.U32 R236, R5, R175, RZ ;  /* 0x000000af05ec7227 */ /* 0x000fc800078e00ff */
[C---:B------:R-:W-:Y:S02]  /*76b0*/  IMAD R176, R3.reuse, R113, R176 ;  /* 0x0000007103b07224 */ /* 0x040fe400078e02b0 */
[C---:B------:R-:W-:Y:S01]  /*76c0*/  IMAD R186, R3.reuse, R235, R186 ;  /* 0x000000eb03ba7224 */ /* 0x040fe200078e02ba */
[----:B------:R-:W-:Y:S01]  /*76d0*/  IABS R235, R118 ;  /* 0x0000007600eb7213 */ /* 0x000fe20000000000 */
[----:B------:R-:W-:Y:S02]  /*76e0*/  IMAD.MOV.U32 R113, RZ, RZ, R180 ;  /* 0x000000ffff717224 */ /* 0x000fe400078e00b4 */
[----:B------:R-:W-:Y:S01]  /*76f0*/  IMAD.MOV.U32 R112, RZ, RZ, R182 ;  /* 0x000000ffff707224 */ /* 0x000fe200078e00b6 */
[----:B------:R-:W-:Y:S01]  /*7700*/  IABS R182, R119 ;  /* 0x0000007700b67213 */ /* 0x000fe20000000000 */
[----:B------:R-:W-:Y:S02]  /*7710*/  IMAD.MOV R236, RZ, RZ, -R236 ;  /* 0x000000ffffec7224 */ /* 0x000fe400078e0aec */
[----:B------:R-:W-:Y:S01]  /*7720*/  @!P0 IMAD.MOV R113, RZ, RZ, -R113 ;  /* 0x000000ffff718224 */ /* 0x000fe200078e0a71 */
[C---:B------:R-:W-:Y:S01]  /*7730*/  ISETP.GT.U32.AND P0, PT, R3.reuse, R186, PT ;  /* 0x000000ba0300720c */ /* 0x040fe20003f04070 */
[----:B------:R-:W-:Y:S01]  /*7740*/  @!P1 IMAD.MOV R112, RZ, RZ, -R112 ;  /* 0x000000ffff709224 */ /* 0x000fe200078e0a70 */
[C---:B------:R-:W-:Y:S01]  /*7750*/  ISETP.GT.U32.AND P1, PT, R3.reuse, R116, PT ;  /* 0x000000740300720c */ /* 0x040fe20003f24070 */
[----:B------:R-:W-:-:S02]  /*7760*/  IMAD R180, R3, R236, R175 ;  /* 0x000000ec03b47224 */ /* 0x000fc400078e02af */
[--C-:B------:R-:W-:Y:S01]  /*7770*/  @!P2 IMAD.IADD R124, R124, 0x1, -R3.reuse ;  /* 0x000000017c7ca824 */ /* 0x100fe200078e0a03 */
[----:B------:R-:W-:Y:S01]  /*7780*/  ISETP.GT.U32.AND P2, PT, R3, R176, PT ;  /* 0x000000b00300720c */ /* 0x000fe20003f44070 */
[----:B------:R-:W-:Y:S01]  /*7790*/  @!P6 IMAD.IADD R181, R181, 0x1, -R3 ;  /* 0x00000001b5b5e824 */ /* 0x000fe200078e0a03 */
[----:B------:R-:W-:Y:S01]  /*77a0*/  ISETP.GT.U32.AND P6, PT, R3, R180, PT ;  /* 0x000000b40300720c */ /* 0x000fe20003fc4070 */
[----:B------:R-:W-:-:S04]  /*77b0*/  IMAD.HI.U32 R175, R5, R235, RZ ;  /* 0x000000eb05af7227 */ /* 0x000fc800078e00ff */
[----:B------:R-:W-:Y:S02]  /*77c0*/  IMAD.MOV R175, RZ, RZ, -R175 ;  /* 0x000000ffffaf7224 */ /* 0x000fe400078e0aaf */
[--C-:B------:R-:W-:Y:S01]  /*77d0*/  @!P0 IMAD.IADD R186, R186, 0x1, -R3.reuse ;  /* 0x00000001baba8824 */ /* 0x100fe200078e0a03 */
[----:B------:R-:W-:Y:S01]  /*77e0*/  ISETP.GE.AND P0, PT, R115, RZ, PT ;  /* 0x000000ff7300720c */ /* 0x000fe20003f06270 */
[----:B------:R-:W-:Y:S01]  /*77f0*/  @!P1 IMAD.IADD R116, R116, 0x1, -R3 ;  /* 0x0000000174749824 */ /* 0x000fe200078e0a03 */
[----:B------:R-:W-:Y:S01]  /*7800*/  ISETP.GE.AND P1, PT, R114, RZ, PT ;  /* 0x000000ff7200720c */ /* 0x000fe20003f26270 */
[C---:B------:R-:W-:Y:S01]  /*7810*/  IMAD R175, R3.reuse, R175, R235 ;  /* 0x000000af03af7224 */ /* 0x040fe200078e02eb */
[----:B------:R-:W-:Y:S01]  /*7820*/  IABS R235, R158 ;  /* 0x0000009e00eb7213 */ /* 0x000fe20000000000 */
[--C-:B------:R-:W-:Y:S01]  /*7830*/  @!P2 IMAD.IADD R176, R176, 0x1, -R3.reuse ;  /* 0x00000001b0b0a824 */ /* 0x100fe200078e0a03 */
[C---:B------:R-:W-:Y:S01]  /*7840*/  ISETP.GT.U32.AND P2, PT, R3.reuse, R186, PT ;  /* 0x000000ba0300720c */ /* 0x040fe20003f44070 */
[----:B------:R-:W-:Y:S01]  /*7850*/  @!P4 IMAD.MOV R116, RZ, RZ, -R116 ;  /* 0x000000ffff74c224 */ /* 0x000fe200078e0a74 */
[C---:B------:R-:W-:Y:S01]  /*7860*/  ISETP.GT.U32.AND P4, PT, R3.reuse, R175, PT ;  /* 0x000000af0300720c */ /* 0x040fe20003f84070 */
[----:B------:R-:W-:Y:S01]  /*7870*/  @!P6 IMAD.IADD R180, R180, 0x1, -R3 ;  /* 0x00000001b4b4e824 */ /* 0x000fe200078e0a03 */
[----:B------:R-:W-:Y:S01]  /*7880*/  ISETP.GT.U32.AND P6, PT, R3, R176, PT ;  /* 0x000000b00300720c */ /* 0x000fe20003fc4070 */
[----:B------:R-:W-:-:S04]  /*7890*/  IMAD.HI.U32 R236, R5, R182, RZ ;  /* 0x000000b605ec7227 */ /* 0x000fc800078e00ff */
[----:B------:R-:W-:Y:S02]  /*78a0*/  IMAD.MOV.U32 R115, RZ, RZ, R181 ;  /* 0x000000ffff737224 */ /* 0x000fe400078e00b5 */
[----:B------:R-:W-:Y:S02]  /*78b0*/  IMAD.MOV R236, RZ, RZ, -R236 ;  /* 0x000000ffffec7224 */ /* 0x000fe400078e0aec */
[----:B------:R-:W-:Y:S01]  /*78c0*/  @!P3 IMAD.MOV R115, RZ, RZ, -R115 ;  /* 0x000000ffff73b224 */ /* 0x000fe200078e0a73 */
[----:B------:R-:W-:Y:S01]  /*78d0*/  ISETP.GE.AND P3, PT, R117, RZ, PT ;  /* 0x000000ff7500720c */ /* 0x000fe20003f66270 */
[----:B------:R-:W-:Y:S01]  /*78e0*/  IMAD.MOV.U32 R114, RZ, RZ, R124 ;  /* 0x000000ffff727224 */ /* 0x000fe200078e007c */
[----:B------:R-:W-:Y:S01]  /*78f0*/  IABS R117, R121 ;  /* 0x0000007900757213 */ /* 0x000fe20000000000 */
[----:B------:R-:W-:Y:S01]  /*7900*/  IMAD R124, R3, R236, R182 ;  /* 0x000000ec037c7224 */ /* 0x000fe200078e02b6 */
[----:B------:R-:W-:Y:S01]  /*7910*/  IABS R182, R120 ;  /* 0x0000007800b67213 */ /* 0x000fe20000000000 */
[--C-:B------:R-:W-:Y:S01]  /*7920*/  @!P2 IMAD.IADD R186, R186, 0x1, -R3.reuse ;  /* 0x00000001babaa824 */ /* 0x100fe200078e0a03 */
[----:B------:R-:W-:Y:S01]  /*7930*/  ISETP.GE.AND P2, PT, R118, RZ, PT ;  /* 0x000000ff7600720c */ /* 0x000fe20003f46270 */
[--C-:B------:R-:W-:Y:S01]  /*7940*/  @!P4 IMAD.IADD R175, R175, 0x1, -R3.reuse ;  /* 0x00000001afafc824 */ /* 0x100fe200078e0a03 */
[----:B------:R-:W-:Y:S01]  /*7950*/  ISETP.GE.AND P4, PT, R158, RZ, PT ;  /* 0x000000ff9e00720c */ /* 0x000fe20003f86270 */
[----:B------:R-:W-:Y:S01]  /*7960*/  @!P6 IMAD.IADD R176, R176, 0x1, -R3 ;  /* 0x00000001b0b0e824 */ /* 0x000fe200078e0a03 */
[----:B------:R-:W-:Y:S01]  /*7970*/  ISETP.GT.U32.AND P6, PT, R3, R124, PT ;  /* 0x0000007c0300720c */ /* 0x000fe20003fc4070 */
[----:B------:R-:W-:-:S02]  /*7980*/  IMAD.MOV.U32 R158, RZ, RZ, R117 ;  /* 0x000000ffff9e7224 */ /* 0x000fc400078e0075 */
[----:B------:R-:W-:Y:S02]  /*7990*/  IMAD.MOV.U32 R117, RZ, RZ, R186 ;  /* 0x000000ffff757224 */ /* 0x000fe400078e00ba */
[----:B------:R-:W-:Y:S01]  /*79a0*/  @!P5 IMAD.MOV R114, RZ, RZ, -R114 ;  /* 0x000000ffff72d224 */ /* 0x000fe200078e0a72 */
[C---:B------:R-:W-:Y:S01]  /*79b0*/  ISETP.GT.U32.AND P5, PT, R3.reuse, R180, PT ;  /* 0x000000b40300720c */ /* 0x040fe20003fa4070 */
[----:B------:R-:W-:Y:S01]  /*79c0*/  @!P1 IMAD.MOV R117, RZ, RZ, -R117 ;  /* 0x000000ffff759224 */ /* 0x000fe200078e0a75 */
[----:B------:R-:W-:Y:S01]  /*79d0*/  ISETP.GT.U32.AND P1, PT, R3, R175, PT ;  /* 0x000000af0300720c */ /* 0x000fe20003f24070 */
[----:B------:R-:W-:-:S04]  /*79e0*/  IMAD.HI.U32 R236, R5, R182, RZ ;  /* 0x000000b605ec7227 */ /* 0x000fc800078e00ff */
[----:B------:R-:W-:-:S04]  /*79f0*/  IMAD.HI.U32 R181, R5, R235, RZ ;  /* 0x000000eb05b57227 */ /* 0x000fc800078e00ff */
[----:B------:R-:W-:Y:S02]  /*7a00*/  IMAD.MOV R236, RZ, RZ, -R236 ;  /* 0x000000ffffec7224 */ /* 0x000fe400078e0aec */
[----:B------:R-:W-:Y:S02]  /*7a10*/  @!P6 IMAD.IADD R124, R124, 0x1, -R3 ;  /* 0x000000017c7ce824 */ /* 0x000fe400078e0a03 */
[----:B------:R-:W-:Y:S02]  /*7a20*/  IMAD.MOV.U32 R118, RZ, RZ, R176 ;  /* 0x000000ffff767224 */ /* 0x000fe400078e00b0 */
[----:B------:R-:W-:Y:S02]  /*7a30*/  IMAD.MOV R181, RZ, RZ, -R181 ;  /* 0x000000ffffb57224 */ /* 0x000fe400078e0ab5 */
[----:B------:R-:W-:Y:S01]  /*7a40*/  IMAD R176, R3, R236, R182 ;  /* 0x000000ec03b07224 */ /* 0x000fe200078e02b6 */
[----:B------:R-:W-:Y:S01]  /*7a50*/  IABS R182, R123 ;  /* 0x0000007b00b67213 */ /* 0x000fe20000000000 */
[----:B------:R-:W-:Y:S01]  /*7a60*/  @!P5 IMAD.IADD R180, R180, 0x1, -R3 ;  /* 0x00000001b4b4d824 */ /* 0x000fe200078e0a03 */
[----:B------:R-:W-:Y:S01]  /*7a70*/  ISETP.GE.AND P5, PT, R119, RZ, PT ;  /* 0x000000ff7700720c */ /* 0x000fe20003fa6270 */
[----:B------:R-:W-:Y:S01]  /*7a80*/  @!P0 IMAD.MOV R118, RZ, RZ, -R118 ;  /* 0x000000ffff768224 */ /* 0x000fe200078e0a76 */
[----:B------:R-:W-:Y:S01]  /*7a90*/  IABS R119, R122 ;  /* 0x0000007a00777213 */ /* 0x000fe20000000000 */
[C---:B------:R-:W-:Y:S01]  /*7aa0*/  IMAD R181, R3.reuse, R181, R235 ;  /* 0x000000b503b57224 */ /* 0x040fe200078e02eb */
[----:B------:R-:W-:Y:S01]  /*7ab0*/  ISETP.GT.U32.AND P0, PT, R3, R124, PT ;  /* 0x0000007c0300720c */ /* 0x000fe20003f04070 */
[----:B------:R-:W-:Y:S01]  /*7ac0*/  @!P1 IMAD.IADD R175, R175, 0x1, -R3 ;  /* 0x00000001afaf9824 */ /* 0x000fe200078e0a03 */
[C---:B------:R-:W-:Y:S01]  /*7ad0*/  ISETP.GT.U32.AND P1, PT, R3.reuse, R176, PT ;  /* 0x000000b00300720c */ /* 0x040fe20003f24070 */
[----:B------:R-:W-:Y:S01]  /*7ae0*/  IMAD.MOV.U32 R186, RZ, RZ, R119 ;  /* 0x000000ffffba7224 */ /* 0x000fe200078e0077 */
[----:B------:R-:W-:Y:S01]  /*7af0*/  ISETP.GT.U32.AND P6, PT, R3, R181, PT ;  /* 0x000000b50300720c */ /* 0x000fe20003fc4070 */
[----:B------:R-:W-:Y:S01]  /*7b00*/  IMAD.HI.U32 R235, R5, R158, RZ ;  /* 0x0000009e05eb7227 */ /* 0x000fe200078e00ff */
[----:B------:R-:W-:-:S03]  /*7b10*/  IABS R236, R127 ;  /* 0x0000007f00ec7213 */ /* 0x000fc60000000000 */
[----:B------:R-:W-:Y:S02]  /*7b20*/  IMAD.MOV.U32 R119, RZ, RZ, R180 ;  /* 0x000000ffff777224 */ /* 0x000fe400078e00b4 */
[----:B------:R-:W-:-:S04]  /*7b30*/  IMAD.HI.U32 R180, R5, R186, RZ ;  /* 0x000000ba05b47227 */ /* 0x000fc800078e00ff */
[----:B------:R-:W-:Y:S02]  /*7b40*/  IMAD.MOV R235, RZ, RZ, -R235 ;  /* 0x000000ffffeb7224 */ /* 0x000fe400078e0aeb */
[----:B------:R-:W-:Y:S01]  /*7b50*/  @!P3 IMAD.MOV R119, RZ, RZ, -R119 ;  /* 0x000000ffff77b224 */ /* 0x000fe200078e0a77 */
[----:B------:R-:W-:Y:S01]  /*7b60*/  ISETP.GE.AND P3, PT, R120, RZ, PT ;  /* 0x000000ff7800720c */ /* 0x000fe20003f66270 */
[----:B------:R-:W-:Y:S02]  /*7b70*/  IMAD.MOV R180, RZ, RZ, -R180 ;  /* 0x000000ffffb47224 */ /* 0x000fe400078e0ab4 */
[--C-:B------:R-:W-:Y:S01]  /*7b80*/  @!P0 IMAD.IADD R124, R124, 0x1, -R3.reuse ;  /* 0x000000017c7c8824 */ /* 0x100fe200078e0a03 */
[----:B------:R-:W-:Y:S01]  /*7b90*/  ISETP.GE.AND P0, PT, R121, RZ, PT ;  /* 0x000000ff7900720c */ /* 0x000fe20003f06270 */
[----:B------:R-:W-:Y:S01]  /*7ba0*/  IMAD R158, R3, R235, R158 ;  /* 0x000000eb039e7224 */ /* 0x000fe200078e029e */
[----:B------:R-:W-:Y:S01]  /*7bb0*/  IABS R235, R128 ;  /* 0x0000008000eb7213 */ /* 0x000fe20000000000 */
[----:B------:R-:W-:-:S02]  /*7bc0*/  @!P1 IMAD.IADD R176, R176, 0x1, -R3 ;  /* 0x00000001b0b09824 */ /* 0x000fc400078e0a03 */
[----:B------:R-:W-:Y:S02]  /*7bd0*/  IMAD.MOV.U32 R120, RZ, RZ, R175 ;  /* 0x000000ffff787224 */ /* 0x000fe400078e00af */
[----:B------:R-:W-:Y:S01]  /*7be0*/  IMAD R180, R3, R180, R186 ;  /* 0x000000b403b47224 */ /* 0x000fe200078e02ba */
[----:B------:R-:W-:Y:S01]  /*7bf0*/  IABS R186, R126 ;  /* 0x0000007e00ba7213 */ /* 0x000fe20000000000 */
[----:B------:R-:W-:Y:S02]  /*7c00*/  IMAD.MOV.U32 R121, RZ, RZ, R124 ;  /* 0x000000ffff797224 */ /* 0x000fe400078e007c */
[----:B------:R-:W-:Y:S01]  /*7c10*/  @!P6 IMAD.IADD R181, R181, 0x1, -R3 ;  /* 0x00000001b5b5e824 */ /* 0x000fe200078e0a03 */
[C---:B------:R-:W-:Y:S01]  /*7c20*/  ISETP.GT.U32.AND P6, PT, R3.reuse, R158, PT ;  /* 0x0000009e0300720c */ /* 0x040fe20003fc4070 */
[----:B------:R-:W-:Y:S01]  /*7c30*/  @!P2 IMAD.MOV R120, RZ, RZ, -R120 ;  /* 0x000000ffff78a224 */ /* 0x000fe200078e0a78 */
[----:B------:R-:W-:Y:S01]  /*7c40*/  ISETP.GT.U32.AND P2, PT, R3, R176, PT ;  /* 0x000000b00300720c */ /* 0x000fe20003f44070 */
[----:B------:R-:W-:Y:S01]  /*7c50*/  IMAD.HI.U32 R239, R5, R182, RZ ;  /* 0x000000b605ef7227 */ /* 0x000fe200078e00ff */
[----:B------:R-:W-:-:S03]  /*7c60*/  ISETP.GT.U32.AND P1, PT, R3, R181, PT ;  /* 0x000000b50300720c */ /* 0x000fc60003f24070 */
[----:B------:R-:W-:Y:S01]  /*7c70*/  @!P5 IMAD.MOV R121, RZ, RZ, -R121 ;  /* 0x000000ffff79d224 */ /* 0x000fe200078e0a79 */
[----:B------:R-:W-:Y:S01]  /*7c80*/  ISETP.GT.U32.AND P5, PT, R3, R180, PT ;  /* 0x000000b40300720c */ /* 0x000fe20003fa4070 */
[----:B------:R-:W-:Y:S02]  /*7c90*/  IMAD.MOV R239, RZ, RZ, -R239 ;  /* 0x000000ffffef7224 */ /* 0x000fe400078e0aef */
[----:B------:R-:W-:-:S04]  /*7ca0*/  IMAD.HI.U32 R175, R5, R186, RZ ;  /* 0x000000ba05af7227 */ /* 0x000fc800078e00ff */
[C---:B------:R-:W-:Y:S02]  /*7cb0*/  IMAD R182, R3.reuse, R239, R182 ;  /* 0x000000ef03b67224 */ /* 0x040fe400078e02b6 */
[--C-:B------:R-:W-:Y:S02]  /*7cc0*/  @!P6 IMAD.IADD R158, R158, 0x1, -R3.reuse ;  /* 0x000000019e9ee824 */ /* 0x100fe400078e0a03 */
[--C-:B------:R-:W-:Y:S01]  /*7cd0*/  @!P2 IMAD.IADD R176, R176, 0x1, -R3.reuse ;  /* 0x00000001b0b0a824 */ /* 0x100fe200078e0a03 */
[C---:B------:R-:W-:Y:S01]  /*7ce0*/  ISETP.GT.U32.AND P2, PT, R3.reuse, R182, PT ;  /* 0x000000b60300720c */ /* 0x040fe20003f44070 */
[--C-:B------:R-:W-:Y:S01]  /*7cf0*/  @!P5 IMAD.IADD R180, R180, 0x1, -R3.reuse ;  /* 0x00000001b4b4d824 */ /* 0x100fe200078e0a03 */
[----:B------:R-:W-:Y:S01]  /*7d00*/  ISETP.GT.U32.AND P6, PT, R3, R158, PT ;  /* 0x0000009e0300720c */ /* 0x000fe20003fc4070 */
[----:B------:R-:W-:Y:S01]  /*7d10*/  @!P1 IMAD.IADD R181, R181, 0x1, -R3 ;  /* 0x00000001b5b59824 */ /* 0x000fe200078e0a03 */
[----:B------:R-:W-:Y:S01]  /*7d20*/  ISETP.GE.AND P1, PT, R122, RZ, PT ;  /* 0x000000ff7a00720c */ /* 0x000fe20003f26270 */
[----:B------:R-:W-:Y:S01]  /*7d30*/  IMAD.MOV R175, RZ, RZ, -R175 ;  /* 0x000000ffffaf7224 */ /* 0x000fe200078e0aaf */
[----:B------:R-:W-:Y:S01]  /*7d40*/  ISETP.GT.U32.AND P5, PT, R3, R180, PT ;  /* 0x000000b40300720c */ /* 0x000fe20003fa4070 */
[----:B------:R-:W-:Y:S01]  /*7d50*/  IMAD.MOV.U32 R122, RZ, RZ, R181 ;  /* 0x000000ffff7a7224 */ /* 0x000fe200078e00b5 */
[----:B------:R-:W-:Y:S01]  /*7d60*/  IABS R181, R133 ;  /* 0x0000008500b57213 */ /* 0x000fe20000000000 */
[----:B------:R-:W-:-:S04]  /*7d70*/  IMAD.HI.U32 R124, R5, R235, RZ ;  /* 0x000000eb057c7227 */ /* 0x000fc800078e00ff */
[----:B------:R-:W-:Y:S01]  /*7d80*/  @!P4 IMAD.MOV R122, RZ, RZ, -R122 ;  /* 0x000000ffff7ac224 */ /* 0x000fe200078e0a7a */
[----:B------:R-:W-:Y:S01]  /*7d90*/  ISETP.GE.AND P4, PT, R123, RZ, PT ;  /* 0x000000ff7b00720c */ /* 0x000fe20003f86270 */
[--C-:B------:R-:W-:Y:S01]  /*7da0*/  @!P2 IMAD.IADD R182, R182, 0x1, -R3.reuse ;  /* 0x00000001b6b6a824 */ /* 0x100fe200078e0a03 */
[----:B------:R-:W-:Y:S01]  /*7db0*/  ISETP.GE.AND P2, PT, R126, RZ, PT ;  /* 0x000000ff7e00720c */ /* 0x000fe20003f46270 */
[----:B------:R-:W-:Y:S02]  /*7dc0*/  IMAD.MOV.U32 R123, RZ, RZ, R176 ;  /* 0x000000ffff7b7224 */ /* 0x000fe400078e00b0 */
[C---:B------:R-:W-:Y:S02]  /*7dd0*/  IMAD R175, R3.reuse, R175, R186 ;  /* 0x000000af03af7224 */ /* 0x040fe400078e02ba */
[----:B------:R-:W-:Y:S02]  /*7de0*/  IMAD.MOV R124, RZ, RZ, -R124 ;  /* 0x000000ffff7c7224 */ /* 0x000fe400078e0a7c */
[----:B------:R-:W-:Y:S01]  /*7df0*/  @!P6 IMAD.IADD R158, R158, 0x1, -R3 ;  /* 0x000000019e9ee824 */ /* 0x000fe200078e0a03 */
[C---:B------:R-:W-:Y:S01]  /*7e00*/  ISETP.GT.U32.AND P6, PT, R3.reuse, R175, PT ;  /* 0x000000af0300720c */ /* 0x040fe20003fc4070 */
[----:B------:R-:W-:Y:S01]  /*7e10*/  @!P3 IMAD.MOV R123, RZ, RZ, -R123 ;  /* 0x000000ffff7bb224 */ /* 0x000fe200078e0a7b */
[----:B------:R-:W-:Y:S01]  /*7e20*/  ISETP.GT.U32.AND P3, PT, R3, R182, PT ;  /* 0x000000b60300720c */ /* 0x000fe20003f64070 */
[----:B------:R-:W-:-:S04]  /*7e30*/  IMAD.HI.U32 R126, R5, R181, RZ ;  /* 0x000000b5057e7227 */ /* 0x000fc800078e00ff */
[----:B------:R-:W-:Y:S02]  /*7e40*/  @!P5 IMAD.IADD R180, R180, 0x1, -R3 ;  /* 0x00000001b4b4d824 */ /* 0x000fe400078e0a03 */
[----:B------:R-:W-:Y:S02]  /*7e50*/  IMAD R235, R3, R124, R235 ;  /* 0x0000007c03eb7224 */ /* 0x000fe400078e02eb */
[----:B------:R-:W-:Y:S02]  /*7e60*/  IMAD.MOV.U32 R124, RZ, RZ, R158 ;  /* 0x000000ffff7c7224 */ /* 0x000fe400078e009e */
[----:B------:R-:W-:Y:S02]  /*7e70*/  IMAD.MOV R158, RZ, RZ, -R126 ;  /* 0x000000ffff9e7224 */ /* 0x000fe400078e0a7e */
[----:B------:R-:W-:Y:S01]  /*7e80*/  IMAD.MOV.U32 R126, RZ, RZ, R180 ;  /* 0x000000ffff7e7224 */ /* 0x000fe200078e00b4 */
[----:B------:R-:W-:Y:S01]  /*7e90*/  IABS R180, R131 ;  /* 0x0000008300b47213 */ /* 0x000fe20000000000 */
[----:B------:R-:W-:-:S04]  /*7ea0*/  IMAD.HI.U32 R186, R5, R236, RZ ;  /* 0x000000ec05ba7227 */ /* 0x000fc800078e00ff */
[C---:B------:R-:W-:Y:S01]  /*7eb0*/  IMAD R181, R3.reuse, R158, R181 ;  /* 0x0000009e03b57224 */ /* 0x040fe200078e02b5 */
[----:B------:R-:W-:Y:S01]  /*7ec0*/  IABS R158, R129 ;  /* 0x00000081009e7213 */ /* 0x000fe20000000000 */
[----:B------:R-:W-:Y:S01]  /*7ed0*/  @!P1 IMAD.MOV R126, RZ, RZ, -R126 ;  /* 0x000000ffff7e9224 */ /* 0x000fe200078e0a7e */
[C---:B------:R-:W-:Y:S01]  /*7ee0*/  ISETP.GT.U32.AND P1, PT, R3.reuse, R235, PT ;  /* 0x000000eb0300720c */ /* 0x040fe20003f24070 */
[----:B------:R-:W-:Y:S02]  /*7ef0*/  IMAD.MOV R186, RZ, RZ, -R186 ;  /* 0x000000ffffba7224 */ /* 0x000fe400078e0aba */
[--C-:B------:R-:W-:Y:S01]  /*7f00*/  @!P3 IMAD.IADD R182, R182, 0x1, -R3.reuse ;  /* 0x00000001b6b6b824 */ /* 0x100fe200078e0a03 */
[----:B------:R-:W-:Y:S01]  /*7f10*/  ISETP.GT.U32.AND P3, PT, R3, R181, PT ;  /* 0x000000b50300720c */ /* 0x000fe20003f64070 */
[----:B------:R-:W-:Y:S02]  /*7f20*/  @!P6 IMAD.IADD R175, R175, 0x1, -R3 ;  /* 0x00000001afafe824 */ /* 0x000fe400078e0a03 */
[----:B------:R-:W-:Y:S01]  /*7f30*/  IMAD R236, R3, R186, R236 ;  /* 0x000000ba03ec7224 */ /* 0x000fe200078e02ec */
[----:B------:R-:W-:Y:S01]  /*7f40*/  IABS R186, R134 ;  /* 0x0000008600ba7213 */ /* 0x000fe20000000000 */
[----:B------:R-:W-:Y:S01]  /*7f50*/  IMAD.HI.U32 R176, R5, R158, RZ ;  /* 0x0000009e05b07227 */ /* 0x000fe200078e00ff */
[----:B------:R-:W-:-:S02]  /*7f60*/  ISETP.GT.U32.AND P6, PT, R3, R175, PT ;  /* 0x000000af0300720c */ /* 0x000fc40003fc4070 */
[----:B------:R-:W-:Y:S01]  /*7f70*/  ISETP.GT.U32.AND P5, PT, R3, R236, PT ;  /* 0x000000ec0300720c */ /* 0x000fe20003fa4070 */
[--C-:B------:R-:W-:Y:S02]  /*7f80*/  @!P1 IMAD.IADD R235, R235, 0x1, -R3.reuse ;  /* 0x00000001ebeb9824 */ /* 0x100fe400078e0a03 */
[----:B------:R-:W-:Y:S02]  /*7f90*/  IMAD.MOV R176, RZ, RZ, -R176 ;  /* 0x000000ffffb07224 */ /* 0x000fe400078e0ab0 */
[--C-:B------:R-:W-:Y:S01]  /*7fa0*/  @!P3 IMAD.IADD R181, R181, 0x1, -R3.reuse ;  /* 0x00000001b5b5b824 */ /* 0x100fe200078e0a03 */
[----:B------:R-:W-:Y:S01]  /*7fb0*/  ISETP.GT.U32.AND P3, PT, R3, R235, PT ;  /* 0x000000eb0300720c */ /* 0x000fe20003f64070 */
[----:B------:R-:W-:Y:S01]  /*7fc0*/  @!P0 IMAD.MOV R124, RZ, RZ, -R124 ;  /* 0x000000ffff7c8224 */ /* 0x000fe200078e0a7c */
[----:B------:R-:W-:Y:S02]  /*7fd0*/  ISETP.GE.AND P0, PT, R127, RZ, PT ;  /* 0x000000ff7f00720c */ /* 0x000fe40003f06270 */
[----:B------:R-:W-:Y:S01]  /*7fe0*/  IABS R127, R130 ;  /* 0x00000082007f7213 */ /* 0x000fe20000000000 */
[--C-:B------:R-:W-:Y:S01]  /*7ff0*/  @!P6 IMAD.IADD R175, R175, 0x1, -R3.reuse ;  /* 0x00000001afafe824 */ /* 0x100fe200078e0a03 */
[----:B------:R-:W-:Y:S01]  /*8000*/  ISETP.GE.AND P6, PT, R128, RZ, PT ;  /* 0x000000ff8000720c */ /* 0x000fe20003fc6270 */
[----:B------:R-:W-:Y:S01]  /*8010*/  @!P5 IMAD.IADD R236, R236, 0x1, -R3 ;  /* 0x00000001ececd824 */ /* 0x000fe200078e0a03 */
[----:B------:R-:W-:Y:S01]  /*8020*/  ISETP.GE.AND P5, PT, R133, RZ, PT ;  /* 0x000000ff8500720c */ /* 0x000fe20003fa6270 */
[----:B------:R-:W-:-:S02]  /*8030*/  IMAD.MOV.U32 R128, RZ, RZ, R175 ;  /* 0x000000ffff807224 */ /* 0x000fc400078e00af */
[C---:B------:R-:W-:Y:S01]  /*8040*/  IMAD R175, R3.reuse, R176, R158 ;  /* 0x000000b003af7224 */ /* 0x040fe200078e029e */
[----:B------:R-:W-:Y:S01]  /*8050*/  ISETP.GT.U32.AND P1, PT, R3, R236, PT ;  /* 0x000000ec0300720c */ /* 0x000fe20003f24070 */
[----:B------:R-:W-:Y:S01]  /*8060*/  @!P3 IMAD.IADD R235, R235, 0x1, -R3 ;  /* 0x00000001ebebb824 */ /* 0x000fe200078e0a03 */
[----:B------:R-:W-:Y:S01]  /*8070*/  IABS R176, R136 ;  /* 0x0000008800b07213 */ /* 0x000fe20000000000 */
[----:B------:R-:W-:Y:S01]  /*8080*/  IMAD.MOV.U32 R133, RZ, RZ, R127 ;  /* 0x000000ffff857224 */ /* 0x000fe200078e007f */
[----:B------:R-:W-:Y:S01]  /*8090*/  ISETP.GT.U32.AND P3, PT, R3, R175, PT ;  /* 0x000000af0300720c */ /* 0x000fe20003f64070 */
[----:B------:R-:W-:Y:S01]  /*80a0*/  @!P2 IMAD.MOV R128, RZ, RZ, -R128 ;  /* 0x000000ffff80a224 */ /* 0x000fe200078e0a80 */
[----:B------:R-:W-:Y:S01]  /*80b0*/  ISETP.GE.AND P2, PT, R129, RZ, PT ;  /* 0x000000ff8100720c */ /* 0x000fe20003f46270 */
[----:B------:R-:W-:Y:S02]  /*80c0*/  IMAD.MOV.U32 R127, RZ, RZ, R182 ;  /* 0x000000ffff7f7224 */ /* 0x000fe400078e00b6 */
[----:B------:R-:W-:-:S04]  /*80d0*/  IMAD.HI.U32 R129, R5, R133, RZ ;  /* 0x0000008505817227 */ /* 0x000fc800078e00ff */
[----:B------:R-:W-:-:S04]  /*80e0*/  IMAD.HI.U32 R182, R5, R180, RZ ;  /* 0x000000b405b67227 */ /* 0x000fc800078e00ff */
[----:B------:R-:W-:Y:S02]  /*80f0*/  IMAD.MOV R129, RZ, RZ, -R129 ;  /* 0x000000ffff817224 */ /* 0x000fe400078e0a81 */
[----:B------:R-:W-:Y:S01]  /*8100*/  @!P1 IMAD.IADD R236, R236, 0x1, -R3 ;  /* 0x00000001ecec9824 */ /* 0x000fe200078e0a03 */
[----:B------:R-:W-:Y:S01]  /*8110*/  ISETP.GE.AND P1, PT, R130, RZ, PT ;  /* 0x000000ff8200720c */ /* 0x000fe20003f26270 */
[----:B------:R-:W-:Y:S02]  /*8120*/  IMAD.MOV R182, RZ, RZ, -R182 ;  /* 0x000000ffffb67224 */ /* 0x000fe400078e0ab6 */
[C---:B------:R-:W-:Y:S02]  /*8130*/  IMAD R133, R3.reuse, R129, R133 ;  /* 0x0000008103857224 */ /* 0x040fe400078e0285 */
[----:B------:R-:W-:Y:S01]  /*8140*/  @!P4 IMAD.MOV R127, RZ, RZ, -R127 ;  /* 0x000000ffff7fc224 */ /* 0x000fe200078e0a7f */
[C---:B------:R-:W-:Y:S01]  /*8150*/  ISETP.GT.U32.AND P4, PT, R3.reuse, R181, PT ;  /* 0x000000b50300720c */ /* 0x040fe20003f84070 */
[----:B------:R-:W-:Y:S01]  /*8160*/  IMAD R158, R3, R182, R180 ;  /* 0x000000b6039e7224 */ /* 0x000fe200078e02b4 */
[----:B------:R-:W-:Y:S01]  /*8170*/  IABS R182, R132 ;  /* 0x0000008400b67213 */ /* 0x000fe20000000000 */
[----:B------:R-:W-:Y:S01]  /*8180*/  IMAD.MOV.U32 R129, RZ, RZ, R236 ;  /* 0x000000ffff817224 */ /* 0x000fe200078e00ec */
[----:B------:R-:W-:Y:S01]  /*8190*/  IABS R180, R135 ;  /* 0x0000008700b47213 */ /* 0x000fe20000000000 */
[----:B------:R-:W-:Y:S01]  /*81a0*/  @!P3 IMAD.IADD R175, R175, 0x1, -R3 ;  /* 0x00000001afafb824 */ /* 0x000fe200078e0a03 */
[----:B------:R-:W-:Y:S01]  /*81b0*/  ISETP.GT.U32.AND P3, PT, R3, R133, PT ;  /* 0x000000850300720c */ /* 0x000fe20003f64070 */
[----:B------:R-:W-:-:S02]  /*81c0*/  IMAD.MOV.U32 R130, RZ, RZ, R235 ;  /* 0x000000ffff827224 */ /* 0x000fc400078e00eb */
[----:B------:R-:W-:Y:S01]  /*81d0*/  @!P0 IMAD.MOV R129, RZ, RZ, -R129 ;  /* 0x000000ffff818224 */ /* 0x000fe200078e0a81 */
[----:B------:R-:W-:Y:S01]  /*81e0*/  ISETP.GT.U32.AND P0, PT, R3, R175, PT ;  /* 0x000000af0300720c */ /* 0x000fe20003f04070 */
[----:B------:R-:W-:-:S04]  /*81f0*/  IMAD.HI.U32 R239, R5, R182, RZ ;  /* 0x000000b605ef7227 */ /* 0x000fc800078e00ff */
[----:B------:R-:W-:Y:S01]  /*8200*/  @!P6 IMAD.MOV R130, RZ, RZ, -R130 ;  /* 0x000000ffff82e224 */ /* 0x000fe200078e0a82 */
[----:B------:R-:W-:Y:S01]  /*8210*/  ISETP.GT.U32.AND P6, PT, R3, R158, PT ;  /* 0x0000009e0300720c */ /* 0x000fe20003fc4070 */
[----:B------:R-:W-:Y:S02]  /*8220*/  IMAD.MOV R239, RZ, RZ, -R239 ;  /* 0x000000ffffef7224 */ /* 0x000fe400078e0aef */
[----:B------:R-:W-:Y:S01]  /*8230*/  @!P4 IMAD.IADD R181, R181, 0x1, -R3 ;  /* 0x00000001b5b5c824 */ /* 0x000fe200078e0a03 */
[----:B------:R-:W-:Y:S01]  /*8240*/  ISETP.GE.AND P4, PT, R131, RZ, PT ;  /* 0x000000ff8300720c */ /* 0x000fe20003f86270 */
[----:B------:R-:W-:Y:S02]  /*8250*/  IMAD R182, R3, R239, R182 ;  /* 0x000000ef03b67224 */ /* 0x000fe400078e02b6 */
[----:B------:R-:W-:-:S04]  /*8260*/  IMAD.HI.U32 R236, R5, R186, RZ ;  /* 0x000000ba05ec7227 */ /* 0x000fc800078e00ff */
[----:B------:R-:W-:Y:S02]  /*8270*/  IMAD.MOV.U32 R131, RZ, RZ, R181 ;  /* 0x000000ffff837224 */ /* 0x000fe400078e00b5 */
[--C-:B------:R-:W-:Y:S01]  /*8280*/  @!P0 IMAD.IADD R175, R175, 0x1, -R3.reuse ;  /* 0x00000001afaf8824 */ /* 0x100fe200078e0a03 */
[----:B------:R-:W-:Y:S01]  /*8290*/  ISETP.GT.U32.AND P0, PT, R3, R182, PT ;  /* 0x000000b60300720c */ /* 0x000fe20003f04070 */
[----:B------:R-:W-:Y:S02]  /*82a0*/  IMAD.MOV R236, RZ, RZ, -R236 ;  /* 0x000000ffffec7224 */ /* 0x000fe400078e0aec */
[--C-:B------:R-:W-:Y:S02]  /*82b0*/  @!P3 IMAD.IADD R133, R133, 0x1, -R3.reuse ;  /* 0x000000018585b824 */ /* 0x100fe400078e0a03 */
[----:B------:R-:W-:Y:S02]  /*82c0*/  @!P6 IMAD.IADD R158, R158, 0x1, -R3 ;  /* 0x000000019e9ee824 */ /* 0x000fe400078e0a03 */
[----:B------:R-:W-:Y:S01]  /*82d0*/  @!P5 IMAD.MOV R131, RZ, RZ, -R131 ;  /* 0x000000ffff83d224 */ /* 0x000fe200078e0a83 */
[----:B------:R-:W-:Y:S01]  /*82e0*/  ISETP.GE.AND P5, PT, R132, RZ, PT ;  /* 0x000000ff8400720c */ /* 0x000fe20003fa6270 */
[C---:B------:R-:W-:Y:S01]  /*82f0*/  IMAD R181, R3.reuse, R236, R186 ;  /* 0x000000ec03b57224 */ /* 0x040fe200078e02ba */
[C---:B------:R-:W-:Y:S01]  /*8300*/  ISETP.GT.U32.AND P3, PT, R3.reuse, R133, PT ;  /* 0x000000850300720c */ /* 0x040fe20003f64070 */
[----:B------:R-:W-:Y:S01]  /*8310*/  IMAD.MOV.U32 R132, RZ, RZ, R175 ;  /* 0x000000ffff847224 */ /* 0x000fe200078e00af */
[----:B------:R-:W-:Y:S01]  /*8320*/  ISETP.GT.U32.AND P6, PT, R3, R158, PT ;  /* 0x0000009e0300720c */ /* 0x000fe20003fc4070 */
[----:B------:R-:W-:Y:S01]  /*8330*/  IMAD.HI.U32 R235, R5, R180, RZ ;  /* 0x000000b405eb7227 */ /* 0x000fe200078e00ff */
[----:B------:R-:W-:-:S03]  /*8340*/  IABS R175, R137 ;  /* 0x0000008900af7213 */ /* 0x000fc60000000000 */
[----:B------:R-:W-:-:S04]  /*8350*/  IMAD.HI.U32 R186, R5, R176, RZ ;  /* 0x000000b005ba7227 */ /* 0x000fc800078e00ff */
[----:B------:R-:W-:Y:S01]  /*8360*/  @!P2 IMAD.MOV R132, RZ, RZ, -R132 ;  /* 0x000000ffff84a224 */ /* 0x000fe200078e0a84 */
[C---:B------:R-:W-:Y:S01]  /*8370*/  ISETP.GT.U32.AND P2, PT, R3.reuse, R181, PT ;  /* 0x000000b50300720c */ /* 0x040fe20003f44070 */
[----:B------:R-:W-:Y:S02]  /*8380*/  IMAD.MOV R235, RZ, RZ, -R235 ;  /* 0x000000ffffeb7224 */ /* 0x000fe400078e0aeb */
[----:B------:R-:W-:Y:S02]  /*8390*/  IMAD.MOV R186, RZ, RZ, -R186 ;  /* 0x000000ffffba7224 */ /* 0x000fe400078e0aba */
[--C-:B------:R-:W-:Y:S02]  /*83a0*/  @!P0 IMAD.IADD R182, R182, 0x1, -R3.reuse ;  /* 0x00000001b6b68824 */ /* 0x100fe400078e0a03 */
[C---:B------:R-:W-:Y:S02]  /*83b0*/  IMAD R180, R3.reuse, R235, R180 ;  /* 0x000000eb03b47224 */ /* 0x040fe400078e02b4 */
[C---:B------:R-:W-:Y:S01]  /*83c0*/  IMAD R176, R3.reuse, R186, R176 ;  /* 0x000000ba03b07224 */ /* 0x040fe200078e02b0 */
[----:B------:R-:W-:Y:S01]  /*83d0*/  ISETP.GT.U32.AND P0, PT, R3, R182, PT ;  /* 0x000000b60300720c */ /* 0x000fe20003f04070 */
[--C-:B------:R-:W-:Y:S01]  /*83e0*/  @!P3 IMAD.IADD R133, R133, 0x1, -R3.reuse ;  /* 0x000000018585b824 */ /* 0x100fe200078e0a03 */
[C---:B------:R-:W-:Y:S01]  /*83f0*/  ISETP.GT.U32.AND P3, PT, R3.reuse, R180, PT ;  /* 0x000000b40300720c */ /* 0x040fe20003f64070 */
[--C-:B------:R-:W-:Y:S01]  /*8400*/  @!P6 IMAD.IADD R158, R158, 0x1, -R3.reuse ;  /* 0x000000019e9ee824 */ /* 0x100fe200078e0a03 */
[----:B------:R-:W-:Y:S01]  /*8410*/  ISETP.GT.U32.AND P6, PT, R3, R176, PT ;  /* 0x000000b00300720c */ /* 0x000fe20003fc4070 */
[----:B------:R-:W-:Y:S01]  /*8420*/  @!P2 IMAD.IADD R181, R181, 0x1, -R3 ;  /* 0x00000001b5b5a824 */ /* 0x000fe200078e0a03 */
[----:B------:R-:W-:Y:S01]  /*8430*/  IABS R186, R138 ;  /* 0x0000008a00ba7213 */ /* 0x000fe20000000000 */
[----:B------:R-:W-:Y:S01]  /*8440*/  @!P1 IMAD.MOV R133, RZ, RZ, -R133 ;  /* 0x000000ffff859224 */ /* 0x000fe200078e0a85 */
[----:B------:R-:W-:Y:S01]  /*8450*/  ISETP.GE.AND P2, PT, R134, RZ, PT ;  /* 0x000000ff8600720c */ /* 0x000fe20003f46270 */
[----:B------:R-:W-:Y:S01]  /*8460*/  IMAD.HI.U32 R235, R5, R175, RZ ;  /* 0x000000af05eb7227 */ /* 0x000fe200078e00ff */
[----:B------:R-:W-:-:S03]  /*8470*/  ISETP.GT.U32.AND P1, PT, R3, R181, PT ;  /* 0x000000b50300720c */ /* 0x000fc60003f24070 */
[----:B------:R-:W-:-:S04]  /*8480*/  IMAD.HI.U32 R134, R5, R186, RZ ;  /* 0x000000ba05867227 */ /* 0x000fc800078e00ff */
[----:B------:R-:W-:Y:S01]  /*8490*/  @!P0 IMAD.IADD R182, R182, 0x1, -R3 ;  /* 0x00000001b6b68824 */ /* 0x000fe200078e0a03 */
[----:B------:R-:W-:Y:S01]  /*84a0*/  ISETP.GE.AND P0, PT, R135, RZ, PT ;  /* 0x000000ff8700720c */ /* 0x000fe20003f06270 */
[----:B------:R-:W-:Y:S02]  /*84b0*/  IMAD.MOV R235, RZ, RZ, -R235 ;  /* 0x000000ffffeb7224 */ /* 0x000fe400078e0aeb */
[----:B------:R-:W-:Y:S02]  /*84c0*/  IMAD.MOV R135, RZ, RZ, -R134 ;  /* 0x000000ffff877224 */ /* 0x000fe400078e0a86 */
[--C-:B------:R-:W-:Y:S01]  /*84d0*/  @!P3 IMAD.IADD R180, R180, 0x1, -R3.reuse ;  /* 0x00000001b4b4b824 */ /* 0x100fe200078e0a03 */
[----:B------:R-:W-:Y:S01]  /*84e0*/  ISETP.GE.AND P3, PT, R136, RZ, PT ;  /* 0x000000ff8800720c */ /* 0x000fe20003f66270 */
[----:B------:R-:W-:Y:S02]  /*84f0*/  IMAD.MOV.U32 R134, RZ, RZ, R158 ;  /* 0x000000ffff867224 */ /* 0x000fe400078e009e */
[----:B------:R-:W-:Y:S01]  /*8500*/  @!P6 IMAD.IADD R176, R176, 0x1, -R3 ;  /* 0x00000001b0b0e824 */ /* 0x000fe200078e0a03 */
[C---:B------:R-:W-:Y:S01]  /*8510*/  ISETP.GT.U32.AND P6, PT, R3.reuse, R180, PT ;  /* 0x000000b40300720c */ /* 0x040fe20003fc4070 */
[C---:B------:R-:W-:Y:S01]  /*8520*/  IMAD R175, R3.reuse, R235, R175 ;  /* 0x000000eb03af7224 */ /* 0x040fe200078e02af */
[----:B------:R-:W-:Y:S01]  /*8530*/  IABS R235, R141 ;  /* 0x0000008d00eb7213 */ /* 0x000fe20000000000 */
[----:B------:R-:W-:Y:S01]  /*8540*/  @!P4 IMAD.MOV R134, RZ, RZ, -R134 ;  /* 0x000000ffff86c224 */ /* 0x000fe200078e0a86 */
[----:B------:R-:W-:Y:S01]  /*8550*/  ISETP.GT.U32.AND P4, PT, R3, R176, PT ;  /* 0x000000b00300720c */ /* 0x000fe20003f84070 */
[----:B------:R-:W-:Y:S01]  /*8560*/  @!P1 IMAD.IADD R181, R181, 0x1, -R3 ;  /* 0x00000001b5b59824 */ /* 0x000fe200078e0a03 */
[C---:B------:R-:W-:Y:S01]  /*8570*/  ISETP.GT.U32.AND P1, PT, R3.reuse, R175, PT ;  /* 0x000000af0300720c */ /* 0x040fe20003f24070 */
[----:B------:R-:W-:Y:S01]  /*8580*/  IMAD R158, R3, R135, R186 ;  /* 0x00000087039e7224 */ /* 0x000fe200078e02ba */
[----:B------:R-:W-:Y:S01]  /*8590*/  IABS R186, R147 ;  /* 0x0000009300ba7213 */ /* 0x000fe20000000000 */
[----:B------:R-:W-:Y:S01]  /*85a0*/  IMAD.MOV.U32 R135, RZ, RZ, R182 ;  /* 0x000000ffff877224 */ /* 0x000fe200078e00b6 */
[----:B------:R-:W-:Y:S01]  /*85b0*/  IABS R182, R140 ;  /* 0x0000008c00b67213 */ /* 0x000fe20000000000 */
[----:B------:R-:W-:-:S02]  /*85c0*/  IMAD.MOV.U32 R136, RZ, RZ, R181 ;  /* 0x000000ffff887224 */ /* 0x000fc400078e00b5 */
[----:B------:R-:W-:Y:S01]  /*85d0*/  @!P5 IMAD.MOV R135, RZ, RZ, -R135 ;  /* 0x000000ffff87d224 */ /* 0x000fe200078e0a87 */
[----:B------:R-:W-:Y:S01]  /*85e0*/  ISETP.GE.AND P5, PT, R137, RZ, PT ;  /* 0x000000ff8900720c */ /* 0x000fe20003fa6270 */
[--C-:B------:R-:W-:Y:S01]  /*85f0*/  @!P6 IMAD.IADD R180, R180, 0x1, -R3.reuse ;  /* 0x00000001b4b4e824 */ /* 0x100fe200078e0a03 */
[----:B------:R-:W-:Y:S01]  /*8600*/  IABS R137, R142 ;  /* 0x0000008e00897213 */ /* 0x000fe20000000000 */
[--C-:B------:R-:W-:Y:S01]  /*8610*/  @!P4 IMAD.IADD R176, R176, 0x1, -R3.reuse ;  /* 0x00000001b0b0c824 */ /* 0x100fe200078e0a03 */
[----:B------:R-:W-:Y:S01]  /*8620*/  ISETP.GE.AND P4, PT, R140, RZ, PT ;  /* 0x000000ff8c00720c */ /* 0x000fe20003f86270 */
[----:B------:R-:W-:Y:S01]  /*8630*/  @!P1 IMAD.IADD R175, R175, 0x1, -R3 ;  /* 0x00000001afaf9824 */ /* 0x000fe200078e0a03 */
[----:B------:R-:W-:Y:S01]  /*8640*/  ISETP.GE.AND P6, PT, R138, RZ, PT ;  /* 0x000000ff8a00720c */ /* 0x000fe20003fc6270 */
[----:B------:R-:W-:Y:S01]  /*8650*/  IMAD.MOV.U32 R140, RZ, RZ, R137 ;  /* 0x000000ffff8c7224 */ /* 0x000fe200078e0089 */
[----:B------:R-:W-:Y:S01]  /*8660*/  ISETP.GE.AND P1, PT, R142, RZ, PT ;  /* 0x000000ff8e00720c */ /* 0x000fe20003f26270 */
[----:B------:R-:W-:Y:S01]  /*8670*/  IMAD.MOV.U32 R137, RZ, RZ, R180 ;  /* 0x000000ffff897224 */ /* 0x000fe200078e00b4 */
[----:B------:R-:W-:Y:S01]  /*8680*/  IABS R142, R139 ;  /* 0x0000008b008e7213 */ /* 0x000fe20000000000 */
[----:B------:R-:W-:-:S02]  /*8690*/  IMAD.MOV.U32 R181, RZ, RZ, R182 ;  /* 0x000000ffffb57224 */ /* 0x000fc400078e00b6 */
[----:B------:R-:W-:Y:S01]  /*86a0*/  @!P2 IMAD.MOV R136, RZ, RZ, -R136 ;  /* 0x000000ffff88a224 */ /* 0x000fe200078e0a88 */
[C---:B------:R-:W-:Y:S01]  /*86b0*/  ISETP.GT.U32.AND P2, PT, R3.reuse, R158, PT ;  /* 0x0000009e0300720c */ /* 0x040fe20003f44070 */
[----:B------:R-:W-:Y:S01]  /*86c0*/  @!P0 IMAD.MOV R137, RZ, RZ, -R137 ;  /* 0x000000ffff898224 */ /* 0x000fe200078e0a89 */
[----:B------:R-:W-:Y:S01]  /*86d0*/  ISETP.GT.U32.AND P0, PT, R3, R175, PT ;  /* 0x000000af0300720c */ /* 0x000fe20003f04070 */
[----:B------:R-:W-:-:S04]  /*86e0*/  IMAD.HI.U32 R138, R5, R181, RZ ;  /* 0x000000b5058a7227 */ /* 0x000fc800078e00ff */
[----:B------:R-:W-:Y:S02]  /*86f0*/  IMAD.MOV R180, RZ, RZ, -R138 ;  /* 0x000000ffffb47224 */ /* 0x000fe400078e0a8a */
[----:B------:R-:W-:Y:S02]  /*8700*/  IMAD.MOV.U32 R138, RZ, RZ, R176 ;  /* 0x000000ffff8a7224 */ /* 0x000fe400078e00b0 */
[----:B------:R-:W-:Y:S01]  /*8710*/  IMAD R180, R3, R180, R181 ;  /* 0x000000b403b47224 */ /* 0x000fe200078e02b5 */
[----:B------:R-:W-:Y:S01]  /*8720*/  IABS R181, R144 ;  /* 0x0000009000b57213 */ /* 0x000fe20000000000 */
[--C-:B------:R-:W-:Y:S01]  /*8730*/  @!P2 IMAD.IADD R158, R158, 0x1, -R3.reuse ;  /* 0x000000019e9ea824 */ /* 0x100fe200078e0a03 */
[----:B------:R-:W-:Y:S01]  /*8740*/  ISETP.GE.AND P2, PT, R139, RZ, PT ;  /* 0x000000ff8b00720c */ /* 0x000fe20003f46270 */
[----:B------:R-:W-:Y:S02]  /*8750*/  IMAD.MOV.U32 R176, RZ, RZ, R142 ;  /* 0x000000ffffb07224 */ /* 0x000fe400078e008e */
[----:B------:R-:W-:Y:S01]  /*8760*/  @!P0 IMAD.IADD R175, R175, 0x1, -R3 ;  /* 0x00000001afaf8824 */ /* 0x000fe200078e0a03 */
[C---:B------:R-:W-:Y:S01]  /*8770*/  ISETP.GT.U32.AND P0, PT, R3.reuse, R180, PT ;  /* 0x000000b40300720c */ /* 0x040fe20003f04070 */
[----:B------:R-:W-:Y:S01]  /*8780*/  @!P3 IMAD.MOV R138, RZ, RZ, -R138 ;  /* 0x000000ffff8ab224 */ /* 0x000fe200078e0a8a */
        /* <DEDUP_REMOVED lines=9> */
[C---:B------:R-:W-:Y:S01]  /*8820*/  ISETP.GT.U32.AND P0, PT, R3.reuse, R176, PT ;  /* 0x000000b00300720c */ /* 0x040fe20003f04070 */
[----:B------:R-:W-:Y:S01]  /*8830*/  @!P3 IMAD.IADD R158, R158, 0x1, -R3 ;  /* 0x000000019e9eb824 */ /* 0x000fe200078e0a03 */
[----:B------:R-:W-:Y:S01]  /*8840*/  ISETP.GT.U32.AND P3, PT, R3, R142, PT ;  /* 0x0000008e0300720c */ /* 0x000fe20003f64070 */
[----:B------:R-:W-:-:S02]  /*8850*/  IMAD.MOV.U32 R139, RZ, RZ, R175 ;  /* 0x000000ffff8b7224 */ /* 0x000fc400078e00af */
[----:B------:R-:W-:-:S04]  /*8860*/  IMAD.HI.U32 R140, R5, R235, RZ ;  /* 0x000000eb058c7227 */ /* 0x000fc800078e00ff */
[----:B------:R-:W-:Y:S01]  /*8870*/  @!P5 IMAD.MOV R139, RZ, RZ, -R139 ;  /* 0x000000ffff8bd224 */ /* 0x000fe200078e0a8b */
[----:B------:R-:W-:Y:S01]  /*8880*/  ISETP.GT.U32.AND P5, PT, R3, R180, PT ;  /* 0x000000b40300720c */ /* 0x000fe20003fa4070 */
[----:B------:R-:W-:-:S04]  /*8890*/  IMAD.HI.U32 R239, R5, R186, RZ ;  /* 0x000000ba05ef7227 */ /* 0x000fc800078e00ff */
[--C-:B------:R-:W-:Y:S02]  /*88a0*/  @!P0 IMAD.IADD R176, R176, 0x1, -R3.reuse ;  /* 0x00000001b0b08824 */ /* 0x100fe400078e0a03 */
[----:B------:R-:W-:Y:S02]  /*88b0*/  @!P3 IMAD.IADD R142, R142, 0x1, -R3 ;  /* 0x000000018e8eb824 */ /* 0x000fe400078e0a03 */
[----:B------:R-:W-:Y:S01]  /*88c0*/  IMAD.MOV R175, RZ, RZ, -R140 ;  /* 0x000000ffffaf7224 */ /* 0x000fe200078e0a8c */
[C---:B------:R-:W-:Y:S01]  /*88d0*/  ISETP.GT.U32.AND P0, PT, R3.reuse, R176, PT ;  /* 0x000000b00300720c */ /* 0x040fe20003f04070 */
[----:B------:R-:W-:Y:S01]  /*88e0*/  IMAD.MOV.U32 R140, RZ, RZ, R158 ;  /* 0x000000ffff8c7224 */ /* 0x000fe200078e009e */
[----:B------:R-:W-:Y:S01]  /*88f0*/  ISETP.GT.U32.AND P3, PT, R3, R142, PT ;  /* 0x0000008e0300720c */ /* 0x000fe20003f64070 */
[----:B------:R-:W-:Y:S01]  /*8900*/  IMAD.HI.U32 R236, R5, R181, RZ ;  /* 0x000000b505ec7227 */ /* 0x000fe200078e00ff */
[----:B------:R-:W-:-:S03]  /*8910*/  IABS R158, R145 ;  /* 0x00000091009e7213 */ /* 0x000fc60000000000 */
[----:B------:R-:W-:Y:S02]  /*8920*/  IMAD.MOV R239, RZ, RZ, -R239 ;  /* 0x000000ffffef7224 */ /* 0x000fe400078e0aef */
[----:B------:R-:W-:Y:S02]  /*8930*/  @!P5 IMAD.IADD R180, R180, 0x1, -R3 ;  /* 0x00000001b4b4d824 */ /* 0x000fe400078e0a03 */
[----:B------:R-:W-:-:S04]  /*8940*/  IMAD.HI.U32 R240, R5, R182, RZ ;  /* 0x000000b605f07227 */ /* 0x000fc800078e00ff */
[----:B------:R-:W-:Y:S01]  /*8950*/  @!P6 IMAD.MOV R140, RZ, RZ, -R140 ;  /* 0x000000ffff8ce224 */ /* 0x000fe200078e0a8c */
[----:B------:R-:W-:Y:S01]  /*8960*/  ISETP.GE.AND P6, PT, R141, RZ, PT ;  /* 0x000000ff8d00720c */ /* 0x000fe20003fc6270 */
[C---:B------:R-:W-:Y:S01]  /*8970*/  IMAD R175, R3.reuse, R175, R235 ;  /* 0x000000af03af7224 */ /* 0x040fe200078e02eb */
[----:B------:R-:W-:Y:S01]  /*8980*/  IABS R235, R153 ;  /* 0x0000009900eb7213 */ /* 0x000fe20000000000 */
[----:B------:R-:W-:Y:S02]  /*8990*/  IMAD.MOV R236, RZ, RZ, -R236 ;  /* 0x000000ffffec7224 */ /* 0x000fe400078e0aec */
[C---:B------:R-:W-:Y:S01]  /*89a0*/  IMAD R186, R3.reuse, R239, R186 ;  /* 0x000000ef03ba7224 */ /* 0x040fe200078e02ba */
[----:B------:R-:W-:Y:S01]  /*89b0*/  ISETP.GT.U32.AND P5, PT, R3, R175, PT ;  /* 0x000000af0300720c */ /* 0x000fe20003fa4070 */
[----:B------:R-:W-:Y:S02]  /*89c0*/  IMAD.MOV.U32 R141, RZ, RZ, R180 ;  /* 0x000000ffff8d7224 */ /* 0x000fe400078e00b4 */
[----:B------:R-:W-:-:S02]  /*89d0*/  IMAD.MOV R240, RZ, RZ, -R240 ;  /* 0x000000fffff07224 */ /* 0x000fc400078e0af0 */
[C---:B------:R-:W-:Y:S01]  /*89e0*/  IMAD R181, R3.reuse, R236, R181 ;  /* 0x000000ec03b57224 */ /* 0x040fe200078e02b5 */
[----:B------:R-:W-:Y:S01]  /*89f0*/  IABS R236, R149 ;  /* 0x0000009500ec7213 */ /* 0x000fe20000000000 */
[----:B------:R-:W-:Y:S01]  /*8a00*/  @!P4 IMAD.MOV R141, RZ, RZ, -R141 ;  /* 0x000000ffff8dc224 */ /* 0x000fe200078e0a8d */
[C---:B------:R-:W-:Y:S01]  /*8a10*/  ISETP.GT.U32.AND P4, PT, R3.reuse, R186, PT ;  /* 0x000000ba0300720c */ /* 0x040fe20003f84070 */
[C---:B------:R-:W-:Y:S02]  /*8a20*/  IMAD R182, R3.reuse, R240, R182 ;  /* 0x000000f003b67224 */ /* 0x040fe400078e02b6 */
[--C-:B------:R-:W-:Y:S01]  /*8a30*/  @!P0 IMAD.IADD R176, R176, 0x1, -R3.reuse ;  /* 0x00000001b0b08824 */ /* 0x100fe200078e0a03 */
[C---:B------:R-:W-:Y:S01]  /*8a40*/  ISETP.GT.U32.AND P0, PT, R3.reuse, R181, PT ;  /* 0x000000b50300720c */ /* 0x040fe20003f04070 */
[--C-:B------:R-:W-:Y:S01]  /*8a50*/  @!P3 IMAD.IADD R142, R142, 0x1, -R3.reuse ;  /* 0x000000018e8eb824 */ /* 0x100fe200078e0a03 */
[----:B------:R-:W-:Y:S01]  /*8a60*/  ISETP.GT.U32.AND P3, PT, R3, R182, PT ;  /* 0x000000b60300720c */ /* 0x000fe20003f64070 */
[----:B------:R-:W-:Y:S01]  /*8a70*/  @!P5 IMAD.IADD R175, R175, 0x1, -R3 ;  /* 0x00000001afafd824 */ /* 0x000fe200078e0a03 */
[----:B------:R-:W-:Y:S01]  /*8a80*/  ISETP.GE.AND P5, PT, R147, RZ, PT ;  /* 0x000000ff9300720c */ /* 0x000fe20003fa6270 */
[----:B------:R-:W-:Y:S01]  /*8a90*/  @!P1 IMAD.MOV R142, RZ, RZ, -R142 ;  /* 0x000000ffff8e9224 */ /* 0x000fe200078e0a8e */
[----:B------:R-:W-:Y:S01]  /*8aa0*/  IABS R147, R146 ;  /* 0x0000009200937213 */ /* 0x000fe20000000000 */
[----:B------:R-:W-:Y:S01]  /*8ab0*/  IMAD.HI.U32 R180, R5, R158, RZ ;  /* 0x0000009e05b47227 */ /* 0x000fe200078e00ff */
[----:B------:R-:W-:-:S03]  /*8ac0*/  ISETP.GE.AND P1, PT, R143, RZ, PT ;  /* 0x000000ff8f00720c */ /* 0x000fc60003f26270 */
[--C-:B------:R-:W-:Y:S02]  /*8ad0*/  @!P4 IMAD.IADD R186, R186, 0x1, -R3.reuse ;  /* 0x00000001babac824 */ /* 0x100fe400078e0a03 */
[--C-:B------:R-:W-:Y:S02]  /*8ae0*/  @!P0 IMAD.IADD R181, R181, 0x1, -R3.reuse ;  /* 0x00000001b5b58824 */ /* 0x100fe400078e0a03 */
[----:B------:R-:W-:Y:S01]  /*8af0*/  IMAD.MOV.U32 R143, RZ, RZ, R176 ;  /* 0x000000ffff8f7224 */ /* 0x000fe200078e00b0 */
[C---:B------:R-:W-:Y:S01]  /*8b00*/  ISETP.GT.U32.AND P0, PT, R3.reuse, R186, PT ;  /* 0x000000ba0300720c */ /* 0x040fe20003f04070 */
[----:B------:R-:W-:Y:S01]  /*8b10*/  @!P3 IMAD.IADD R182, R182, 0x1, -R3 ;  /* 0x00000001b6b6b824 */ /* 0x000fe200078e0a03 */
[----:B------:R-:W-:Y:S01]  /*8b20*/  ISETP.GT.U32.AND P3, PT, R3, R175, PT ;  /* 0x000000af0300720c */ /* 0x000fe20003f64070 */
[----:B------:R-:W-:-:S03]  /*8b30*/  IMAD.HI.U32 R176, R5, R147, RZ ;  /* 0x0000009305b07227 */ /* 0x000fc600078e00ff */
[C---:B------:R-:W-:Y:S01]  /*8b40*/  ISETP.GT.U32.AND P4, PT, R3.reuse, R182, PT ;  /* 0x000000b60300720c */ /* 0x040fe20003f84070 */
        /* <DEDUP_REMOVED lines=8> */
[----:B------:R-:W-:Y:S01]  /*8bd0*/  ISETP.GE.AND P3, PT, R144, RZ, PT ;  /* 0x000000ff9000720c */ /* 0x000fe20003f66270 */
[----:B------:R-:W-:-:S04]  /*8be0*/  IMAD.HI.U32 R144, R5, R158, RZ ;  /* 0x0000009e05907227 */ /* 0x000fc800078e00ff */
[----:B------:R-:W-:Y:S01]  /*8bf0*/  @!P4 IMAD.IADD R182, R182, 0x1, -R3 ;  /* 0x00000001b6b6c824 */ /* 0x000fe200078e0a03 */
[C---:B------:R-:W-:Y:S01]  /*8c00*/  ISETP.GT.U32.AND P4, PT, R3.reuse, R180, PT ;  /* 0x000000b40300720c */ /* 0x040fe20003f84070 */
[----:B------:R-:W-:Y:S01]  /*8c10*/  @!P2 IMAD.MOV R143, RZ, RZ, -R143 ;  /* 0x000000ffff8fa224 */ /* 0x000fe200078e0a8f */
[C---:B------:R-:W-:Y:S01]  /*8c20*/  ISETP.GT.U32.AND P2, PT, R3.reuse, R181, PT ;  /* 0x000000b50300720c */ /* 0x040fe20003f44070 */
[----:B------:R-:W-:Y:S02]  /*8c30*/  IMAD.MOV R144, RZ, RZ, -R144 ;  /* 0x000000ffff907224 */ /* 0x000fe400078e0a90 */
[----:B------:R-:W-:Y:S02]  /*8c40*/  @!P0 IMAD.IADD R176, R176, 0x1, -R3 ;  /* 0x00000001b0b08824 */ /* 0x000fe400078e0a03 */
[----:B------:R-:W-:Y:S02]  /*8c50*/  IMAD R158, R3, R144, R158 ;  /* 0x00000090039e7224 */ /* 0x000fe400078e029e */
[----:B------:R-:W-:-:S02]  /*8c60*/  IMAD.MOV.U32 R144, RZ, RZ, R175 ;  /* 0x000000ffff907224 */ /* 0x000fc400078e00af */
[----:B------:R-:W-:-:S04]  /*8c70*/  IMAD.HI.U32 R239, R5, R236, RZ ;  /* 0x000000ec05ef7227 */ /* 0x000fc800078e00ff */
[----:B------:R-:W-:Y:S01]  /*8c80*/  @!P6 IMAD.MOV R144, RZ, RZ, -R144 ;  /* 0x000000ffff90e224 */ /* 0x000fe200078e0a90 */
[----:B------:R-:W-:Y:S01]  /*8c90*/  ISETP.GT.U32.AND P6, PT, R3, R176, PT ;  /* 0x000000b00300720c */ /* 0x000fe20003fc4070 */
[--C-:B------:R-:W-:Y:S01]  /*8ca0*/  @!P4 IMAD.IADD R180, R180, 0x1, -R3.reuse ;  /* 0x00000001b4b4c824 */ /* 0x100fe200078e0a03 */
[----:B------:R-:W-:Y:S01]  /*8cb0*/  ISETP.GE.AND P4, PT, R146, RZ, PT ;  /* 0x000000ff9200720c */ /* 0x000fe20003f86270 */
[----:B------:R-:W-:Y:S01]  /*8cc0*/  @!P2 IMAD.IADD R181, R181, 0x1, -R3 ;  /* 0x00000001b5b5a824 */ /* 0x000fe200078e0a03 */
[----:B------:R-:W-:Y:S01]  /*8cd0*/  ISETP.GE.AND P2, PT, R145, RZ, PT ;  /* 0x000000ff9100720c */ /* 0x000fe20003f46270 */
[----:B------:R-:W-:Y:S01]  /*8ce0*/  IMAD.MOV R239, RZ, RZ, -R239 ;  /* 0x000000ffffef7224 */ /* 0x000fe200078e0aef */
[----:B------:R-:W-:Y:S01]  /*8cf0*/  ISETP.GT.U32.AND P0, PT, R3, R180, PT ;  /* 0x000000b40300720c */ /* 0x000fe20003f04070 */
[----:B------:R-:W-:Y:S02]  /*8d00*/  IMAD.MOV.U32 R145, RZ, RZ, R182 ;  /* 0x000000ffff917224 */ /* 0x000fe400078e00b6 */
[----:B------:R-:W-:-:S02]  /*8d10*/  IMAD.MOV.U32 R147, RZ, RZ, R181 ;  /* 0x000000ffff937224 */ /* 0x000fc400078e00b5 */
[----:B------:R-:W-:Y:S01]  /*8d20*/  @!P1 IMAD.MOV R145, RZ, RZ, -R145 ;  /* 0x000000ffff919224 */ /* 0x000fe200078e0a91 */
[C---:B------:R-:W-:Y:S01]  /*8d30*/  ISETP.GT.U32.AND P1, PT, R3.reuse, R158, PT ;  /* 0x0000009e0300720c */ /* 0x040fe20003f24070 */
[C---:B------:R-:W-:Y:S01]  /*8d40*/  IMAD R181, R3.reuse, R239, R236 ;  /* 0x000000ef03b57224 */ /* 0x040fe200078e02ec */
[----:B------:R-:W-:Y:S01]  /*8d50*/  IABS R236, R151 ;  /* 0x0000009700ec7213 */ /* 0x000fe20000000000 */
[--C-:B------:R-:W-:Y:S01]  /*8d60*/  @!P6 IMAD.IADD R176, R176, 0x1, -R3.reuse ;  /* 0x00000001b0b0e824 */ /* 0x100fe200078e0a03 */
[----:B------:R-:W-:Y:S01]  /*8d70*/  IABS R239, R152 ;  /* 0x0000009800ef7213 */ /* 0x000fe20000000000 */
[----:B------:R-:W-:Y:S01]  /*8d80*/  IMAD.MOV.U32 R146, RZ, RZ, R186 ;  /* 0x000000ffff927224 */ /* 0x000fe200078e00ba */
[----:B------:R-:W-:Y:S01]  /*8d90*/  ISETP.GT.U32.AND P6, PT, R3, R181, PT ;  /* 0x000000b50300720c */ /* 0x000fe20003fc4070 */
[--C-:B------:R-:W-:Y:S01]  /*8da0*/  @!P0 IMAD.IADD R180, R180, 0x1, -R3.reuse ;  /* 0x00000001b4b48824 */ /* 0x100fe200078e0a03 */
[----:B------:R-:W-:Y:S01]  /*8db0*/  ISETP.GE.AND P0, PT, R153, RZ, PT ;  /* 0x000000ff9900720c */ /* 0x000fe20003f06270 */
[----:B------:R-:W-:Y:S01]  /*8dc0*/  @!P5 IMAD.MOV R146, RZ, RZ, -R146 ;  /* 0x000000ffff92d224 */ /* 0x000fe200078e0a92 */
[----:B------:R-:W-:Y:S01]  /*8dd0*/  ISETP.GE.AND P5, PT, R148, RZ, PT ;  /* 0x000000ff9400720c */ /* 0x000fe20003fa6270 */
[----:B------:R-:W-:Y:S01]  /*8de0*/  IMAD.MOV.U32 R148, RZ, RZ, R180 ;  /* 0x000000ffff947224 */ /* 0x000fe200078e00b4 */
[----:B------:R-:W-:Y:S01]  /*8df0*/  IABS R153, R150 ;  /* 0x0000009600997213 */ /* 0x000fe20000000000 */
[----:B------:R-:W-:Y:S01]  /*8e00*/  @!P1 IMAD.IADD R158, R158, 0x1, -R3 ;  /* 0x000000019e9e9824 */ /* 0x000fe200078e0a03 */
[----:B------:R-:W-:Y:S01]  /*8e10*/  ISETP.GE.AND P1, PT, R150, RZ, PT ;  /* 0x000000ff9600720c */ /* 0x000fe20003f26270 */
[----:B------:R-:W-:Y:S01]  /*8e20*/  @!P2 IMAD.MOV R148, RZ, RZ, -R148 ;  /* 0x000000ffff94a224 */ /* 0x000fe200078e0a94 */
[----:B------:R-:W-:Y:S01]  /*8e30*/  IABS R186, R155 ;  /* 0x0000009b00ba7213 */ /* 0x000fe20000000000 */
[----:B------:R-:W-:Y:S01]  /*8e40*/  IMAD.HI.U32 R175, R5, R235, RZ ;  /* 0x000000eb05af7227 */ /* 0x000fe200078e00ff */
[----:B------:R-:W-:-:S03]  /*8e50*/  ISETP.GT.U32.AND P2, PT, R3, R158, PT ;  /* 0x0000009e0300720c */ /* 0x000fc60003f44070 */
[----:B------:R-:W-:Y:S02]  /*8e60*/  @!P6 IMAD.IADD R181, R181, 0x1, -R3 ;  /* 0x00000001b5b5e824 */ /* 0x000fe400078e0a03 */
[----:B------:R-:W-:Y:S02]  /*8e70*/  IMAD.MOV R175, RZ, RZ, -R175 ;  /* 0x000000ffffaf7224 */ /* 0x000fe400078e0aaf */
[----:B------:R-:W-:Y:S01]  /*8e80*/  IMAD.HI.U32 R150, R5, R153, RZ ;  /* 0x0000009905967227 */ /* 0x000fe200078e00ff */
[----:B------:R-:W-:-:S03]  /*8e90*/  ISETP.GT.U32.AND P6, PT, R3, R181, PT ;  /* 0x000000b50300720c */ /* 0x000fc60003fc4070 */
[C---:B------:R-:W-:Y:S01]  /*8ea0*/  IMAD R175, R3.reuse, R175, R235 ;  /* 0x000000af03af7224 */ /* 0x040fe200078e02eb */
[----:B------:R-:W-:Y:S01]  /*8eb0*/  IABS R235, R154 ;  /* 0x0000009a00eb7213 */ /* 0x000fe20000000000 */
[----:B------:R-:W-:Y:S02]  /*8ec0*/  IMAD.MOV R150, RZ, RZ, -R150 ;  /* 0x000000ffff967224 */ /* 0x000fe400078e0a96 */
[----:B------:R-:W-:Y:S01]  /*8ed0*/  @!P2 IMAD.IADD R158, R158, 0x1, -R3 ;  /* 0x000000019e9ea824 */ /* 0x000fe200078e0a03 */
[C---:B------:R-:W-:Y:S01]  /*8ee0*/  ISETP.GT.U32.AND P2, PT, R3.reuse, R175, PT ;  /* 0x000000af0300720c */ /* 0x040fe20003f44070 */
[----:B------:R-:W-:Y:S02]  /*8ef0*/  IMAD R153, R3, R150, R153 ;  /* 0x0000009603997224 */ /* 0x000fe400078e0299 */
[----:B------:R-:W-:Y:S01]  /*8f00*/  @!P3 IMAD.MOV R147, RZ, RZ, -R147 ;  /* 0x000000ffff93b224 */ /* 0x000fe200078e0a93 */
[----:B------:R-:W-:Y:S01]  /*8f10*/  ISETP.GE.AND P3, PT, R149, RZ, PT ;  /* 0x000000ff9500720c */ /* 0x000fe20003f66270 */
[----:B------:R-:W-:Y:S01]  /*8f20*/  @!P6 IMAD.IADD R181, R181, 0x1, -R3 ;  /* 0x00000001b5b5e824 */ /* 0x000fe200078e0a03 */
[----:B------:R-:W-:Y:S01]  /*8f30*/  ISETP.GT.U32.AND P6, PT, R3, R153, PT ;  /* 0x000000990300720c */ /* 0x000fe20003fc4070 */
[----:B------:R-:W-:-:S02]  /*8f40*/  IMAD.MOV.U32 R149, RZ, RZ, R176 ;  /* 0x000000ffff957224 */ /* 0x000fc400078e00b0 */
[----:B------:R-:W-:-:S04]  /*8f50*/  IMAD.HI.U32 R150, R5, R235, RZ ;  /* 0x000000eb05967227 */ /* 0x000fc800078e00ff */
[----:B------:R-:W-:Y:S01]  /*8f60*/  @!P4 IMAD.MOV R149, RZ, RZ, -R149 ;  /* 0x000000ffff95c224 */ /* 0x000fe200078e0a95 */
[----:B------:R-:W-:Y:S01]  /*8f70*/  ISETP.GE.AND P4, PT, R151, RZ, PT ;  /* 0x000000ff9700720c */ /* 0x000fe20003f86270 */
[----:B------:R-:W-:Y:S01]  /*8f80*/  @!P2 IMAD.IADD R175, R175, 0x1, -R3 ;  /* 0x00000001afafa824 */ /* 0x000fe200078e0a03 */
[----:B------:R-:W-:Y:S01]  /*8f90*/  ISETP.GE.AND P2, PT, R152, RZ, PT ;  /* 0x000000ff9800720c */ /* 0x000fe20003f46270 */
[----:B------:R-:W-:-:S04]  /*8fa0*/  IMAD.HI.U32 R151, R5, R186, RZ ;  /* 0x000000ba05977227 */ /* 0x000fc800078e00ff */
[----:B------:R-:W-:Y:S02]  /*8fb0*/  IMAD.MOV R150, RZ, RZ, -R150 ;  /* 0x000000ffff967224 */ /* 0x000fe400078e0a96 */
[----:B------:R-:W-:-:S04]  /*8fc0*/  IMAD.HI.U32 R180, R5, R236, RZ ;  /* 0x000000ec05b47227 */ /* 0x000fc800078e00ff */
[----:B------:R-:W-:Y:S01]  /*8fd0*/  @!P6 IMAD.IADD R153, R153, 0x1, -R3 ;  /* 0x000000019999e824 */ /* 0x000fe200078e0a03 */
[----:B------:R-:W-:Y:S01]  /*8fe0*/  ISETP.GT.U32.AND P6, PT, R3, R175, PT ;  /* 0x000000af0300720c */ /* 0x000fe20003fc4070 */
[----:B------:R-:W-:-:S04]  /*8ff0*/  IMAD.HI.U32 R176, R5, R239, RZ ;  /* 0x000000ef05b07227 */ /* 0x000fc800078e00ff */
[----:B------:R-:W-:Y:S02]  /*9000*/  IMAD.MOV R151, RZ, RZ, -R151 ;  /* 0x000000ffff977224 */ /* 0x000fe400078e0a97 */
[C---:B------:R-:W-:Y:S02]  /*9010*/  IMAD R235, R3.reuse, R150, R235 ;  /* 0x0000009603eb7224 */ /* 0x040fe400078e02eb */
[----:B------:R-:W-:Y:S02]  /*9020*/  IMAD.MOV R180, RZ, RZ, -R180 ;  /* 0x000000ffffb47224 */ /* 0x000fe400078e0ab4 */
[----:B------:R-:W-:Y:S01]  /*9030*/  IMAD.MOV.U32 R150, RZ, RZ, R158 ;  /* 0x000000ffff967224 */ /* 0x000fe200078e009e */
[----:B------:R-:W-:Y:S01]  /*9040*/  IABS R158, R156 ;  /* 0x0000009c009e7213 */ /* 0x000fe20000000000 */
[----:B------:R-:W-:Y:S02]  /*9050*/  IMAD.MOV R176, RZ, RZ, -R176 ;  /* 0x000000ffffb07224 */ /* 0x000fe400078e0ab0 */
[----:B------:R-:W-:-:S02]  /*9060*/  IMAD R186, R3, R151, R186 ;  /* 0x0000009703ba7224 */ /* 0x000fc400078e02ba */
[C---:B------:R-:W-:Y:S01]  /*9070*/  IMAD R236, R3.reuse, R180, R236 ;  /* 0x000000b403ec7224 */ /* 0x040fe200078e02ec */
[----:B------:R-:W-:Y:S01]  /*9080*/  IABS R180, R157 ;  /* 0x0000009d00b47213 */ /* 0x000fe20000000000 */
[----:B------:R-:W-:Y:S01]  /*9090*/  @!P5 IMAD.MOV R150, RZ, RZ, -R150 ;  /* 0x000000ffff96d224 */ /* 0x000fe200078e0a96 */
        /* <DEDUP_REMOVED lines=9> */
[----:B------:R-:W-:-:S04]  /*9130*/  IMAD.HI.U32 R182, R5, R158, RZ ;  /* 0x0000009e05b67227 */ /* 0x000fc800078e00ff */
[----:B------:R-:W-:Y:S02]  /*9140*/  IMAD.MOV R182, RZ, RZ, -R182 ;  /* 0x000000ffffb67224 */ /* 0x000fe400078e0ab6 */
[--C-:B------:R-:W-:Y:S01]  /*9150*/  @!P5 IMAD.IADD R153, R153, 0x1, -R3.reuse ;  /* 0x000000019999d824 */ /* 0x100fe200078e0a03 */
[C---:B------:R-:W-:Y:S01]  /*9160*/  ISETP.GT.U32.AND P5, PT, R3.reuse, R235, PT ;  /* 0x000000eb0300720c */ /* 0x040fe20003fa4070 */
[C---:B------:R-:W-:Y:S02]  /*9170*/  IMAD R158, R3.reuse, R182, R158 ;  /* 0x000000b6039e7224 */ /* 0x040fe400078e029e */
[----:B------:R-:W-:Y:S01]  /*9180*/  @!P3 IMAD.IADD R236, R236, 0x1, -R3 ;  /* 0x00000001ececb824 */ /* 0x000fe200078e0a03 */
[----:B------:R-:W-:Y:S01]  /*9190*/  ISETP.GT.U32.AND P3, PT, R3, R186, PT ;  /* 0x000000ba0300720c */ /* 0x000fe20003f64070 */
[----:B------:R-:W-:-:S04]  /*91a0*/  IMAD.HI.U32 R152, R5, R176, RZ ;  /* 0x000000b005987227 */ /* 0x000fc800078e00ff */
[--C-:B------:R-:W-:Y:S01]  /*91b0*/  @!P6 IMAD.IADD R239, R239, 0x1, -R3.reuse ;  /* 0x00000001efefe824 */ /* 0x100fe200078e0a03 */
[----:B------:R-:W-:Y:S01]  /*91c0*/  ISETP.GT.U32.AND P6, PT, R3, R158, PT ;  /* 0x0000009e0300720c */ /* 0x000fe20003fc4070 */
[----:B------:R-:W-:Y:S02]  /*91d0*/  IMAD.MOV R152, RZ, RZ, -R152 ;  /* 0x000000ffff987224 */ /* 0x000fe400078e0a98 */
[----:B------:R-:W-:Y:S01]  /*91e0*/  @!P5 IMAD.IADD R235, R235, 0x1, -R3 ;  /* 0x00000001ebebd824 */ /* 0x000fe200078e0a03 */
[C---:B------:R-:W-:Y:S01]  /*91f0*/  ISETP.GT.U32.AND P5, PT, R3.reuse, R236, PT ;  /* 0x000000ec0300720c */ /* 0x040fe20003fa4070 */
[----:B------:R-:W-:Y:S02]  /*9200*/  IMAD R176, R3, R152, R176 ;  /* 0x0000009803b07224 */ /* 0x000fe400078e02b0 */
[----:B------:R-:W-:Y:S02]  /*9210*/  IMAD.MOV.U32 R152, RZ, RZ, R175 ;  /* 0x000000ffff987224 */ /* 0x000fe400078e00af */
[----:B------:R-:W-:-:S04]  /*9220*/  IMAD.HI.U32 R240, R5, R180, RZ ;  /* 0x000000b405f07227 */ /* 0x000fc800078e00ff */
[--C-:B------:R-:W-:Y:S01]  /*9230*/  @!P3 IMAD.IADD R186, R186, 0x1, -R3.reuse ;  /* 0x00000001babab824 */ /* 0x100fe200078e0a03 */
[C---:B------:R-:W-:Y:S01]  /*9240*/  ISETP.GT.U32.AND P3, PT, R3.reuse, R235, PT ;  /* 0x000000eb0300720c */ /* 0x040fe20003f64070 */
[----:B------:R-:W-:Y:S01]  /*9250*/  @!P0 IMAD.MOV R152, RZ, RZ, -R152 ;  /* 0x000000ffff988224 */ /* 0x000fe200078e0a98 */
[----:B------:R-:W-:Y:S01]  /*9260*/  ISETP.GT.U32.AND P0, PT, R3, R239, PT ;  /* 0x000000ef0300720c */ /* 0x000fe20003f04070 */
[----:B------:R-:W-:Y:S02]  /*9270*/  IMAD.MOV R240, RZ, RZ, -R240 ;  /* 0x000000fffff07224 */ /* 0x000fe400078e0af0 */
[----:B------:R-:W-:Y:S02]  /*9280*/  @!P6 IMAD.IADD R158, R158, 0x1, -R3 ;  /* 0x000000019e9ee824 */ /* 0x000fe400078e0a03 */
[----:B------:R-:W-:-:S03]  /*9290*/  IMAD.HI.U32 R182, R5, R181, RZ ;  /* 0x000000b505b67227 */ /* 0x000fc600078e00ff */
[C---:B------:R-:W-:Y:S01]  /*92a0*/  ISETP.GT.U32.AND P6, PT, R3.reuse, R158, PT ;  /* 0x0000009e0300720c */ /* 0x040fe20003fc4070 */
[----:B------:R-:W-:Y:S01]  /*92b0*/  @!P1 IMAD.MOV R153, RZ, RZ, -R153 ;  /* 0x000000ffff999224 */ /* 0x000fe200078e0a99 */
[C---:B------:R-:W-:Y:S01]  /*92c0*/  ISETP.GT.U32.AND P1, PT, R3.reuse, R186, PT ;  /* 0x000000ba0300720c */ /* 0x040fe20003f24070 */
[C---:B------:R-:W-:Y:S02]  /*92d0*/  IMAD R180, R3.reuse, R240, R180 ;  /* 0x000000f003b47224 */ /* 0x040fe400078e02b4 */
[----:B------:R-:W-:Y:S02]  /*92e0*/  IMAD.MOV R182, RZ, RZ, -R182 ;  /* 0x000000ffffb67224 */ /* 0x000fe400078e0ab6 */
[----:B------:R-:W-:Y:S01]  /*92f0*/  @!P5 IMAD.IADD R236, R236, 0x1, -R3 ;  /* 0x00000001ececd824 */ /* 0x000fe200078e0a03 */
[C---:B------:R-:W-:Y:S01]  /*9300*/  ISETP.GT.U32.AND P5, PT, R3.reuse, R180, PT ;  /* 0x000000b40300720c */ /* 0x040fe20003fa4070 */
[----:B------:R-:W-:Y:S01]  /*9310*/  IMAD R175, R3, R182, R181 ;  /* 0x000000b603af7224 */ /* 0x000fe200078e02b5 */
[----:B------:R-:W-:Y:S01]  /*9320*/  IABS R181, R168 ;  /* 0x000000a800b57213 */ /* 0x000fe20000000000 */
[--C-:B------:R-:W-:Y:S01]  /*9330*/  @!P0 IMAD.IADD R239, R239, 0x1, -R3.reuse ;  /* 0x00000001efef8824 */ /* 0x100fe200078e0a03 */
[----:B------:R-:W-:Y:S01]  /*9340*/  ISETP.GT.U32.AND P0, PT, R3, R176, PT ;  /* 0x000000b00300720c */ /* 0x000fe20003f04070 */
[----:B------:R-:W-:Y:S01]  /*9350*/  @!P3 IMAD.IADD R235, R235, 0x1, -R3 ;  /* 0x00000001ebebb824 */ /* 0x000fe200078e0a03 */
[----:B------:R-:W-:Y:S01]  /*9360*/  ISETP.GE.AND P3, PT, R154, RZ, PT ;  /* 0x000000ff9a00720c */ /* 0x000fe20003f66270 */
[----:B------:R-:W-:Y:S01]  /*9370*/  IMAD.HI.U32 R154, R5, R181, RZ ;  /* 0x000000b5059a7227 */ /* 0x000fe200078e00ff */
[----:B------:R-:W-:-:S03]  /*9380*/  IABS R182, R164 ;  /* 0x000000a400b67213 */ /* 0x000fc60000000000 */
[--C-:B------:R-:W-:Y:S01]  /*9390*/  @!P1 IMAD.IADD R186, R186, 0x1, -R3.reuse ;  /* 0x00000001baba9824 */ /* 0x100fe200078e0a03 */
[----:B------:R-:W-:Y:S01]  /*93a0*/  ISETP.GT.U32.AND P1, PT, R3, R175, PT ;  /* 0x000000af0300720c */ /* 0x000fe20003f24070 */
[----:B------:R-:W-:Y:S01]  /*93b0*/  @!P6 IMAD.IADD R158, R158, 0x1, -R3 ;  /* 0x000000019e9ee824 */ /* 0x000fe200078e0a03 */
[----:B------:R-:W-:Y:S01]  /*93c0*/  ISETP.GE.AND P6, PT, R155, RZ, PT ;  /* 0x000000ff9b00720c */ /* 0x000fe20003fc6270 */
[----:B------:R-:W-:Y:S01]  /*93d0*/  IMAD.MOV R154, RZ, RZ, -R154 ;  /* 0x000000ffff9a7224 */ /* 0x000fe200078e0a9a */
[----:B------:R-:W-:Y:S01]  /*93e0*/  IABS R155, R174 ;  /* 0x000000ae009b7213 */ /* 0x000fe20000000000 */
[----:B------:R-:W-:-:S04]  /*93f0*/  IMAD.HI.U32 R240, R5, R182, RZ ;  /* 0x000000b605f07227 */ /* 0x000fc800078e00ff */
[----:B------:R-:W-:Y:S01]  /*9400*/  @!P5 IMAD.IADD R180, R180, 0x1, -R3 ;  /* 0x00000001b4b4d824 */ /* 0x000fe200078e0a03 */
[----:B------:R-:W-:Y:S01]  /*9410*/  ISETP.GE.AND P5, PT, R156, RZ, PT ;  /* 0x000000ff9c00720c */ /* 0x000fe20003fa6270 */
[----:B------:R-:W-:Y:S02]  /*9420*/  IMAD R181, R3, R154, R181 ;  /* 0x0000009a03b57224 */ /* 0x000fe400078e02b5 */
[----:B------:R-:W-:Y:S02]  /*9430*/  IMAD.MOV.U32 R154, RZ, RZ, R236 ;  /* 0x000000ffff9a7224 */ /* 0x000fe400078e00ec */
[----:B------:R-:W-:Y:S02]  /*9440*/  IMAD.MOV R240, RZ, RZ, -R240 ;  /* 0x000000fffff07224 */ /* 0x000fe400078e0af0 */
[----:B------:R-:W-:Y:S02]  /*9450*/  IMAD.MOV.U32 R236, RZ, RZ, R155 ;  /* 0x000000ffffec7224 */ /* 0x000fe400078e009b */
[----:B------:R-:W-:Y:S01]  /*9460*/  @!P0 IMAD.IADD R176, R176, 0x1, -R3 ;  /* 0x00000001b0b08824 */ /* 0x000fe200078e0a03 */
[----:B------:R-:W-:Y:S01]  /*9470*/  ISETP.GE.AND P0, PT, R157, RZ, PT ;  /* 0x000000ff9d00720c */ /* 0x000fe20003f06270 */
[----:B------:R-:W-:-:S02]  /*9480*/  IMAD.MOV.U32 R155, RZ, RZ, R239 ;  /* 0x000000ffff9b7224 */ /* 0x000fc400078e00ef */
[----:B------:R-:W-:Y:S01]  /*9490*/  IMAD R182, R3, R240, R182 ;  /* 0x000000f003b67224 */ /* 0x000fe200078e02b6 */
[----:B------:R-:W-:Y:S01]  /*94a0*/  IABS R240, R184 ;  /* 0x000000b800f07213 */ /* 0x000fe20000000000 */
[----:B------:R-:W-:Y:S01]  /*94b0*/  @!P1 IMAD.IADD R175, R175, 0x1, -R3 ;  /* 0x00000001afaf9824 */ /* 0x000fe200078e0a03 */
[C---:B------:R-:W-:Y:S01]  /*94c0*/  ISETP.GT.U32.AND P1, PT, R3.reuse, R180, PT ;  /* 0x000000b40300720c */ /* 0x040fe20003f24070 */
[----:B------:R-:W-:Y:S01]  /*94d0*/  IMAD.MOV.U32 R156, RZ, RZ, R235 ;  /* 0x000000ffff9c7224 */ /* 0x000fe200078e00eb */
[----:B------:R-:W-:Y:S01]  /*94e0*/  IABS R235, R169 ;  /* 0x000000a900eb7213 */ /* 0x000fe20000000000 */
[----:B------:R-:W-:Y:S01]  /*94f0*/  @!P2 IMAD.MOV R155, RZ, RZ, -R155 ;  /* 0x000000ffff9ba224 */ /* 0x000fe200078e0a9b */
[C---:B------:R-:W-:Y:S01]  /*9500*/  ISETP.GT.U32.AND P2, PT, R3.reuse, R176, PT ;  /* 0x000000b00300720c */ /* 0x040fe20003f44070 */
[----:B------:R-:W-:Y:S01]  /*9510*/  @!P3 IMAD.MOV R156, RZ, RZ, -R156 ;  /* 0x000000ffff9cb224 */ /* 0x000fe200078e0a9c */
[----:B------:R-:W-:Y:S01]  /*9520*/  ISETP.GT.U32.AND P3, PT, R3, R182, PT ;  /* 0x000000b60300720c */ /* 0x000fe20003f64070 */
[----:B------:R-:W-:-:S02]  /*9530*/  IMAD.MOV.U32 R157, RZ, RZ, R186 ;  /* 0x000000ffff9d7224 */ /* 0x000fc400078e00ba */
[----:B------:R-:W-:Y:S01]  /*9540*/  @!P5 IMAD.MOV R158, RZ, RZ, -R158 ;  /* 0x000000ffff9ed224 */ /* 0x000fe200078e0a9e */
[C---:B------:R-:W-:Y:S01]  /*9550*/  ISETP.GT.U32.AND P5, PT, R3.reuse, R181, PT ;  /* 0x000000b50300720c */ /* 0x040fe20003fa4070 */
[----:B------:R-:W-:Y:S01]  /*9560*/  @!P4 IMAD.MOV R154, RZ, RZ, -R154 ;  /* 0x000000ffff9ac224 */ /* 0x000fe200078e0a9a */
[----:B------:R-:W-:Y:S01]  /*9570*/  ISETP.GT.U32.AND P4, PT, R3, R175, PT ;  /* 0x000000af0300720c */ /* 0x000fe20003f84070 */
[----:B------:R-:W-:Y:S01]  /*9580*/  @!P6 IMAD.MOV R157, RZ, RZ, -R157 ;  /* 0x000000ffff9de224 */ /* 0x000fe200078e0a9d */
[----:B------:R-:W-:Y:S01]  /*9590*/  ISETP.GE.AND P6, PT, R159, RZ, PT ;  /* 0x000000ff9f00720c */ /* 0x000fe20003fc6270 */
[----:B------:R-:W-:-:S04]  /*95a0*/  IMAD.HI.U32 R159, R5, R236, RZ ;  /* 0x000000ec059f7227 */ /* 0x000fc800078e00ff */
[--C-:B------:R-:W-:Y:S01]  /*95b0*/  @!P1 IMAD.IADD R180, R180, 0x1, -R3.reuse ;  /* 0x00000001b4b49824 */ /* 0x100fe200078e0a03 */
[----:B------:R-:W-:Y:S01]  /*95c0*/  ISETP.GE.AND P1, PT, R160, RZ, PT ;  /* 0x000000ffa000720c */ /* 0x000fe20003f26270 */
[----:B------:R-:W-:Y:S01]  /*95d0*/  @!P2 IMAD.IADD R176, R176, 0x1, -R3 ;  /* 0x00000001b0b0a824 */ /* 0x000fe200078e0a03 */
[----:B------:R-:W-:Y:S01]  /*95e0*/  ISETP.GE.AND P2, PT, R164, RZ, PT ;  /* 0x000000ffa400720c */ /* 0x000fe20003f46270 */
[----:B------:R-:W-:Y:S02]  /*95f0*/  IMAD.MOV R164, RZ, RZ, -R159 ;  /* 0x000000ffffa47224 */ /* 0x000fe400078e0a9f */
[----:B------:R-:W-:Y:S01]  /*9600*/  @!P3 IMAD.IADD R182, R182, 0x1, -R3 ;  /* 0x00000001b6b6b824 */ /* 0x000fe200078e0a03 */
[----:B------:R-:W-:Y:S01]  /*9610*/  ISETP.GE.AND P3, PT, R174, RZ, PT ;  /* 0x000000ffae00720c */ /* 0x000fe20003f66270 */
[----:B------:R-:W-:Y:S01]  /*9620*/  IMAD.MOV.U32 R159, RZ, RZ, R180 ;  /* 0x000000ffff9f7224 */ /* 0x000fe200078e00b4 */
[----:B------:R-:W-:Y:S01]  /*9630*/  IABS R174, R163 ;  /* 0x000000a300ae7213 */ /* 0x000fe20000000000 */
[----:B------:R-:W-:-:S02]  /*9640*/  IMAD.MOV.U32 R160, RZ, RZ, R176 ;  /* 0x000000ffffa07224 */ /* 0x000fc400078e00b0 */
[--C-:B------:R-:W-:Y:S02]  /*9650*/  @!P5 IMAD.IADD R181, R181, 0x1, -R3.reuse ;  /* 0x00000001b5b5d824 */ /* 0x100fe400078e0a03 */
[----:B------:R-:W-:Y:S01]  /*9660*/  @!P4 IMAD.IADD R175, R175, 0x1, -R3 ;  /* 0x00000001afafc824 */ /* 0x000fe200078e0a03 */
[----:B------:R-:W-:Y:S01]  /*9670*/  ISETP.GE.AND P4, PT, R168, RZ, PT ;  /* 0x000000ffa800720c */ /* 0x000fe20003f86270 */
[----:B------:R-:W-:Y:S01]  /*9680*/  @!P0 IMAD.MOV R159, RZ, RZ, -R159 ;  /* 0x000000ffff9f8224 */ /* 0x000fe200078e0a9f */
[C---:B------:R-:W-:Y:S01]  /*9690*/  ISETP.GT.U32.AND P0, PT, R3.reuse, R182, PT ;  /* 0x000000b60300720c */ /* 0x040fe20003f04070 */
[----:B------:R-:W-:Y:S01]  /*96a0*/  IMAD R164, R3, R164, R236 ;  /* 0x000000a403a47224 */ /* 0x000fe200078e02ec */
[----:B------:R-:W-:Y:S01]  /*96b0*/  IABS R236, R161 ;  /* 0x000000a100ec7213 */ /* 0x000fe20000000000 */
[----:B------:R-:W-:Y:S01]  /*96c0*/  @!P6 IMAD.MOV R160, RZ, RZ, -R160 ;  /* 0x000000ffffa0e224 */ /* 0x000fe200078e0aa0 */
[----:B------:R-:W-:Y:S01]  /*96d0*/  ISETP.GE.AND P6, PT, R161, RZ, PT ;  /* 0x000000ffa100720c */ /* 0x000fe20003fc6270 */
[----:B------:R-:W-:Y:S01]  /*96e0*/  IMAD.MOV.U32 R161, RZ, RZ, R175 ;  /* 0x000000ffffa17224 */ /* 0x000fe200078e00af */
[----:B------:R-:W-:Y:S01]  /*96f0*/  ISETP.GT.U32.AND P5, PT, R3, R181, PT ;  /* 0x000000b50300720c */ /* 0x000fe20003fa4070 */
[----:B------:R-:W-:Y:S01]  /*9700*/  IMAD.HI.U32 R176, R5, R236, RZ ;  /* 0x000000ec05b07227 */ /* 0x000fe200078e00ff */
[----:B------:R-:W-:-:S02]  /*9710*/  IABS R168, R162 ;  /* 0x000000a200a87213 */ /* 0x000fc40000000000 */
[----:B------:R-:W-:Y:S01]  /*9720*/  IABS R175, R165 ;  /* 0x000000a500af7213 */ /* 0x000fe20000000000 */
[----:B------:R-:W-:Y:S01]  /*9730*/  @!P1 IMAD.MOV R161, RZ, RZ, -R161 ;  /* 0x000000ffffa19224 */ /* 0x000fe200078e0aa1 */
[----:B------:R-:W-:Y:S01]  /*9740*/  ISETP.GT.U32.AND P1, PT, R3, R164, PT ;  /* 0x000000a40300720c */ /* 0x000fe20003f24070 */
[----:B------:R-:W-:Y:S01]  /*9750*/  @!P0 IMAD.IADD R182, R182, 0x1, -R3 ;  /* 0x00000001b6b68824 */ /* 0x000fe200078e0a03 */
[----:B------:R-:W-:Y:S01]  /*9760*/  ISETP.GE.AND P0, PT, R162, RZ, PT ;  /* 0x000000ffa200720c */ /* 0x000fe20003f06270 */
[----:B------:R-:W-:-:S04]  /*9770*/  IMAD.HI.U32 R162, R5, R168, RZ ;  /* 0x000000a805a27227 */ /* 0x000fc800078e00ff */
[----:B------:R-:W-:Y:S01]  /*9780*/  @!P5 IMAD.IADD R181, R181, 0x1, -R3 ;  /* 0x00000001b5b5d824 */ /* 0x000fe200078e0a03 */
[----:B------:R-:W-:Y:S01]  /*9790*/  ISETP.GE.AND P5, PT, R163, RZ, PT ;  /* 0x000000ffa300720c */ /* 0x000fe20003fa6270 */
[----:B------:R-:W-:-:S04]  /*97a0*/  IMAD.HI.U32 R163, R5, R174, RZ ;  /* 0x000000ae05a37227 */ /* 0x000fc800078e00ff */
[----:B------:R-:W-:Y:S02]  /*97b0*/  IMAD.MOV R162, RZ, RZ, -R162 ;  /* 0x000000ffffa27224 */ /* 0x000fe400078e0aa2 */
[----:B------:R-:W-:Y:S02]  /*97c0*/  IMAD.MOV R176, RZ, RZ, -R176 ;  /* 0x000000ffffb07224 */ /* 0x000fe400078e0ab0 */
[----:B------:R-:W-:Y:S02]  /*97d0*/  @!P1 IMAD.IADD R164, R164, 0x1, -R3 ;  /* 0x00000001a4a49824 */ /* 0x000fe400078e0a03 */
[----:B------:R-:W-:Y:S02]  /*97e0*/  IMAD.MOV R163, RZ, RZ, -R163 ;  /* 0x000000ffffa37224 */ /* 0x000fe400078e0aa3 */
[C---:B------:R-:W-:Y:S01]  /*97f0*/  IMAD R168, R3.reuse, R162, R168 ;  /* 0x000000a203a87224 */ /* 0x040fe200078e02a8 */
[C---:B------:R-:W-:Y:S01]  /*9800*/  ISETP.GT.U32.AND P1, PT, R3.reuse, R164, PT ;  /* 0x000000a40300720c */ /* 0x040fe20003f24070 */
[----:B------:R-:W-:Y:S01]  /*9810*/  IMAD R236, R3, R176, R236 ;  /* 0x000000b003ec7224 */ /* 0x000fe200078e02ec */
[----:B------:R-:W-:Y:S01]  /*9820*/  IABS R176, R166 ;  /* 0x000000a600b07213 */ /* 0x000fe20000000000 */
[----:B------:R-:W-:-:S02]  /*9830*/  IMAD.MOV.U32 R162, RZ, RZ, R182 ;  /* 0x000000ffffa27224 */ /* 0x000fc400078e00b6 */
[C---:B------:R-:W-:Y:S02]  /*9840*/  IMAD R174, R3.reuse, R163, R174 ;  /* 0x000000a303ae7224 */ /* 0x040fe400078e02ae */
[----:B------:R-:W-:Y:S02]  /*9850*/  IMAD.MOV.U32 R163, RZ, RZ, R181 ;  /* 0x000000ffffa37224 */ /* 0x000fe400078e00b5 */
[----:B------:R-:W-:Y:S01]  /*9860*/  @!P2 IMAD.MOV R162, RZ, RZ, -R162 ;  /* 0x000000ffffa2a224 */ /* 0x000fe200078e0aa2 */
[----:B------:R-:W-:Y:S01]  /*9870*/  ISETP.GT.U32.AND P2, PT, R3, R236, PT ;  /* 0x000000ec0300720c */ /* 0x000fe20003f44070 */
[----:B------:R-:W-:-:S04]  /*9880*/  IMAD.HI.U32 R180, R5, R175, RZ ;  /* 0x000000af05b47227 */ /* 0x000fc800078e00ff */
[----:B------:R-:W-:Y:S01]  /*9890*/  @!P4 IMAD.MOV R163, RZ, RZ, -R163 ;  /* 0x000000ffffa3c224 */ /* 0x000fe200078e0aa3 */
[C---:B------:R-:W-:Y:S01]  /*98a0*/  ISETP.GT.U32.AND P4, PT, R3.reuse, R168, PT ;  /* 0x000000a80300720c */ /* 0x040fe20003f84070 */
[----:B------:R-:W-:Y:S01]  /*98b0*/  IMAD.MOV R181, RZ, RZ, -R180 ;  /* 0x000000ffffb57224 */ /* 0x000fe200078e0ab4 */
[----:B------:R-:W-:Y:S01]  /*98c0*/  IABS R180, R167 ;  /* 0x000000a700b47213 */ /* 0x000fe20000000000 */
[----:B------:R-:W-:Y:S01]  /*98d0*/  @!P1 IMAD.IADD R164, R164, 0x1, -R3 ;  /* 0x00000001a4a49824 */ /* 0x000fe200078e0a03 */
[C---:B------:R-:W-:Y:S01]  /*98e0*/  ISETP.GT.U32.AND P1, PT, R3.reuse, R174, PT ;  /* 0x000000ae0300720c */ /* 0x040fe20003f24070 */
[C---:B------:R-:W-:Y:S02]  /*98f0*/  IMAD R181, R3.reuse, R181, R175 ;  /* 0x000000b503b57224 */ /* 0x040fe400078e02af */
[----:B------:R-:W-:Y:S02]  /*9900*/  @!P2 IMAD.IADD R236, R236, 0x1, -R3 ;  /* 0x00000001ececa824 */ /* 0x000fe400078e0a03 */
[----:B------:R-:W-:Y:S01]  /*9910*/  IMAD.MOV.U32 R175, RZ, RZ, R180 ;  /* 0x000000ffffaf7224 */ /* 0x000fe200078e00b4 */
[----:B------:R-:W-:Y:S01]  /*9920*/  ISETP.GT.U32.AND P2, PT, R3, R181, PT ;  /* 0x000000b50300720c */ /* 0x000fe20003f44070 */
[----:B------:R-:W-:Y:S01]  /*9930*/  IMAD.HI.U32 R182, R5, R176, RZ ;  /* 0x000000b005b67227 */ /* 0x000fe200078e00ff */
[----:B------:R-:W-:-:S03]  /*9940*/  IABS R180, R171 ;  /* 0x000000ab00b47213 */ /* 0x000fc60000000000 */
[----:B------:R-:W-:Y:S01]  /*9950*/  @!P4 IMAD.IADD R168, R168, 0x1, -R3 ;  /* 0x00000001a8a8c824 */ /* 0x000fe200078e0a03 */
[----:B------:R-:W-:Y:S01]  /*9960*/  ISETP.GT.U32.AND P4, PT, R3, R236, PT ;  /* 0x000000ec0300720c */ /* 0x000fe20003f84070 */
[----:B------:R-:W-:Y:S02]  /*9970*/  @!P3 IMAD.MOV R164, RZ, RZ, -R164 ;  /* 0x000000ffffa4b224 */ /* 0x000fe400078e0aa4 */
[----:B------:R-:W-:Y:S01]  /*9980*/  IMAD.HI.U32 R186, R5, R175, RZ ;  /* 0x000000af05ba7227 */ /* 0x000fe200078e00ff */
[----:B------:R-:W-:-:S03]  /*9990*/  ISETP.GT.U32.AND P3, PT, R3, R168, PT ;  /* 0x000000a80300720c */ /* 0x000fc60003f64070 */
[----:B------:R-:W-:Y:S02]  /*99a0*/  IMAD.MOV R182, RZ, RZ, -R182 ;  /* 0x000000ffffb67224 */ /* 0x000fe400078e0ab6 */
[--C-:B------:R-:W-:Y:S02]  /*99b0*/  @!P1 IMAD.IADD R174, R174, 0x1, -R3.reuse ;  /* 0x00000001aeae9824 */ /* 0x100fe400078e0a03 */
[----:B------:R-:W-:Y:S02]  /*99c0*/  IMAD.MOV R186, RZ, RZ, -R186 ;  /* 0x000000ffffba7224 */ /* 0x000fe400078e0aba */
[C---:B------:R-:W-:Y:S01]  /*99d0*/  IMAD R176, R3.reuse, R182, R176 ;  /* 0x000000b603b07224 */ /* 0x040fe200078e02b0 */
[----:B------:R-:W-:Y:S01]  /*99e0*/  ISETP.GT.U32.AND P1, PT, R3, R174, PT ;  /* 0x000000ae0300720c */ /* 0x000fe20003f24070 */
[----:B------:R-:W-:Y:S01]  /*99f0*/  @!P2 IMAD.IADD R181, R181, 0x1, -R3 ;  /* 0x00000001b5b5a824 */ /* 0x000fe200078e0a03 */
[----:B------:R-:W-:Y:S01]  /*9a00*/  IABS R182, R172 ;  /* 0x000000ac00b67213 */ /* 0x000fe20000000000 */
[----:B------:R-:W-:-:S02]  /*9a10*/  IMAD R175, R3, R186, R175 ;  /* 0x000000ba03af7224 */ /* 0x000fc400078e02af */
[----:B------:R-:W-:Y:S01]  /*9a20*/  @!P4 IMAD.IADD R236, R236, 0x1, -R3 ;  /* 0x00000001ececc824 */ /* 0x000fe200078e0a03 */
[----:B------:R-:W-:Y:S01]  /*9a30*/  ISETP.GT.U32.AND P2, PT, R3, R181, PT ;  /* 0x000000b50300720c */ /* 0x000fe20003f44070 */
[----:B------:R-:W-:Y:S01]  /*9a40*/  IMAD.HI.U32 R186, R5, R180, RZ ;  /* 0x000000b405ba7227 */ /* 0x000fe200078e00ff */
[----:B------:R-:W-:-:S03]  /*9a50*/  ISETP.GT.U32.AND P4, PT, R3, R176, PT ;  /* 0x000000b00300720c */ /* 0x000fc60003f84070 */
[--C-:B------:R-:W-:Y:S01]  /*9a60*/  @!P3 IMAD.IADD R168, R168, 0x1, -R3.reuse ;  /* 0x00000001a8a8b824 */ /* 0x100fe200078e0a03 */
[----:B------:R-:W-:Y:S01]  /*9a70*/  ISETP.GT.U32.AND P3, PT, R3, R175, PT ;  /* 0x000000af0300720c */ /* 0x000fe20003f64070 */
[----:B------:R-:W-:Y:S02]  /*9a80*/  IMAD.MOV R186, RZ, RZ, -R186 ;  /* 0x000000ffffba7224 */ /* 0x000fe400078e0aba */
[----:B------:R-:W-:Y:S01]  /*9a90*/  @!P1 IMAD.IADD R174, R174, 0x1, -R3 ;  /* 0x00000001aeae9824 */ /* 0x000fe200078e0a03 */
[----:B------:R-:W-:Y:S01]  /*9aa0*/  ISETP.GE.AND P1, PT, R165, RZ, PT ;  /* 0x000000ffa500720c */ /* 0x000fe20003f26270 */
[----:B------:R-:W-:Y:S01]  /*9ab0*/  IMAD R180, R3, R186, R180 ;  /* 0x000000ba03b47224 */ /* 0x000fe200078e02b4 */
[----:B------:R-:W-:Y:S01]  /*9ac0*/  IABS R186, R170 ;  /* 0x000000aa00ba7213 */ /* 0x000fe20000000000 */
[----:B------:R-:W-:-:S04]  /*9ad0*/  IMAD.HI.U32 R165, R5, R182, RZ ;  /* 0x000000b605a57227 */ /* 0x000fc800078e00ff */
[--C-:B------:R-:W-:Y:S01]  /*9ae0*/  @!P2 IMAD.IADD R181, R181, 0x1, -R3.reuse ;  /* 0x00000001b5b5a824 */ /* 0x100fe200078e0a03 */
[----:B------:R-:W-:Y:S01]  /*9af0*/  ISETP.GT.U32.AND P2, PT, R3, R180, PT ;  /* 0x000000b40300720c */ /* 0x000fe20003f44070 */
[----:B------:R-:W-:Y:S01]  /*9b00*/  @!P4 IMAD.IADD R176, R176, 0x1, -R3 ;  /* 0x00000001b0b0c824 */ /* 0x000fe200078e0a03 */
[----:B------:R-:W-:Y:S01]  /*9b10*/  ISETP.GE.AND P4, PT, R166, RZ, PT ;  /* 0x000000ffa600720c */ /* 0x000fe20003f86270 */
[----:B------:R-:W-:Y:S02]  /*9b20*/  IMAD.MOV R165, RZ, RZ, -R165 ;  /* 0x000000ffffa57224 */ /* 0x000fe400078e0aa5 */
[----:B------:R-:W-:Y:S01]  /*9b30*/  @!P3 IMAD.IADD R175, R175, 0x1, -R3 ;  /* 0x00000001afafb824 */ /* 0x000fe200078e0a03 */
[----:B------:R-:W-:Y:S01]  /*9b40*/  ISETP.GE.AND P3, PT, R167, RZ, PT ;  /* 0x000000ffa700720c */ /* 0x000fe20003f66270 */
[----:B------:R-:W-:Y:S02]  /*9b50*/  IMAD.MOV.U32 R166, RZ, RZ, R168 ;  /* 0x000000ffffa67224 */ /* 0x000fe400078e00a8 */
[----:B------:R-:W-:-:S02]  /*9b60*/  IMAD R182, R3, R165, R182 ;  /* 0x000000a503b67224 */ /* 0x000fc400078e02b6 */
[----:B------:R-:W-:Y:S01]  /*9b70*/  @!P0 IMAD.MOV R166, RZ, RZ, -R166 ;  /* 0x000000ffffa68224 */ /* 0x000fe200078e0aa6 */
[----:B------:R-:W-:Y:S01]  /*9b80*/  ISETP.GT.U32.AND P0, PT, R3, R175, PT ;  /* 0x000000af0300720c */ /* 0x000fe20003f04070 */
[----:B------:R-:W-:Y:S02]  /*9b90*/  IMAD.MOV.U32 R168, RZ, RZ, R181 ;  /* 0x000000ffffa87224 */ /* 0x000fe400078e00b5 */
[----:B------:R-:W-:-:S04]  /*9ba0*/  IMAD.HI.U32 R239, R5, R235, RZ ;  /* 0x000000eb05ef7227 */ /* 0x000fc800078e00ff */
[----:B------:R-:W-:Y:S01]  /*9bb0*/  @!P1 IMAD.MOV R168, RZ, RZ, -R168 ;  /* 0x000000ffffa89224 */ /* 0x000fe200078e0aa8 */
[----:B------:R-:W-:Y:S01]  /*9bc0*/  ISETP.GT.U32.AND P1, PT, R3, R182, PT ;  /* 0x000000b60300720c */ /* 0x000fe20003f24070 */
[----:B------:R-:W-:Y:S02]  /*9bd0*/  IMAD.MOV.U32 R165, RZ, RZ, R236 ;  /* 0x000000ffffa57224 */ /* 0x000fe400078e00ec */
[----:B------:R-:W-:-:S04]  /*9be0*/  IMAD.HI.U32 R236, R5, R186, RZ ;  /* 0x000000ba05ec7227 */ /* 0x000fc800078e00ff */
[----:B------:R-:W-:Y:S02]  /*9bf0*/  IMAD.MOV R239, RZ, RZ, -R239 ;  /* 0x000000ffffef7224 */ /* 0x000fe400078e0aef */
[----:B------:R-:W-:Y:S01]  /*9c00*/  @!P2 IMAD.IADD R180, R180, 0x1, -R3 ;  /* 0x00000001b4b4a824 */ /* 0x000fe200078e0a03 */
[C---:B------:R-:W-:Y:S01]  /*9c10*/  ISETP.GT.U32.AND P2, PT, R3.reuse, R176, PT ;  /* 0x000000b00300720c */ /* 0x040fe20003f44070 */
[----:B------:R-:W-:Y:S02]  /*9c20*/  IMAD.MOV R236, RZ, RZ, -R236 ;  /* 0x000000ffffec7224 */ /* 0x000fe400078e0aec */
[C---:B------:R-:W-:Y:S02]  /*9c30*/  IMAD R181, R3.reuse, R239, R235 ;  /* 0x000000ef03b57224 */ /* 0x040fe400078e02eb */
[----:B------:R-:W-:Y:S01]  /*9c40*/  @!P6 IMAD.MOV R165, RZ, RZ, -R165 ;  /* 0x000000ffffa5e224 */ /* 0x000fe200078e0aa5 */
[----:B------:R-:W-:Y:S01]  /*9c50*/  ISETP.GT.U32.AND P6, PT, R3, R180, PT ;  /* 0x000000b40300720c */ /* 0x000fe20003fc4070 */
[----:B------:R-:W-:-:S02]  /*9c60*/  IMAD.MOV.U32 R167, RZ, RZ, R174 ;  /* 0x000000ffffa77224 */ /* 0x000fc400078e00ae */
[----:B------:R-:W-:Y:S01]  /*9c70*/  IMAD R174, R3, R236, R186 ;  /* 0x000000ec03ae7224 */ /* 0x000fe200078e02ba */
[----:B------:R-:W-:Y:S01]  /*9c80*/  IABS R186, R178 ;  /* 0x000000b200ba7213 */ /* 0x000fe20000000000 */
[--C-:B------:R-:W-:Y:S01]  /*9c90*/  @!P0 IMAD.IADD R175, R175, 0x1, -R3.reuse ;  /* 0x00000001afaf8824 */ /* 0x100fe200078e0a03 */
[C---:B------:R-:W-:Y:S01]  /*9ca0*/  ISETP.GT.U32.AND P0, PT, R3.reuse, R181, PT ;  /* 0x000000b50300720c */ /* 0x040fe20003f04070 */
[--C-:B------:R-:W-:Y:S01]  /*9cb0*/  @!P1 IMAD.IADD R182, R182, 0x1, -R3.reuse ;  /* 0x00000001b6b69824 */ /* 0x100fe200078e0a03 */
[----:B------:R-:W-:Y:S01]  /*9cc0*/  ISETP.GT.U32.AND P1, PT, R3, R174, PT ;  /* 0x000000ae0300720c */ /* 0x000fe20003f24070 */
[----:B------:R-:W-:Y:S01]  /*9cd0*/  @!P2 IMAD.IADD R176, R176, 0x1, -R3 ;  /* 0x00000001b0b0a824 */ /* 0x000fe200078e0a03 */
[----:B------:R-:W-:Y:S01]  /*9ce0*/  ISETP.GE.AND P2, PT, R172, RZ, PT ;  /* 0x000000ffac00720c */ /* 0x000fe20003f46270 */
[----:B------:R-:W-:Y:S01]  /*9cf0*/  @!P5 IMAD.MOV R167, RZ, RZ, -R167 ;  /* 0x000000ffffa7d224 */ /* 0x000fe200078e0aa7 */
[----:B------:R-:W-:Y:S01]  /*9d00*/  ISETP.GE.AND P5, PT, R171, RZ, PT ;  /* 0x000000ffab00720c */ /* 0x000fe20003fa6270 */
[----:B------:R-:W-:Y:S01]  /*9d10*/  @!P6 IMAD.IADD R180, R180, 0x1, -R3 ;  /* 0x00000001b4b4e824 */ /* 0x000fe200078e0a03 */
[----:B------:R-:W-:Y:S01]  /*9d20*/  ISETP.GE.AND P6, PT, R169, RZ, PT ;  /* 0x000000ffa900720c */ /* 0x000fe20003fc6270 */
[----:B------:R-:W-:Y:S01]  /*9d30*/  IMAD.MOV.U32 R169, RZ, RZ, R176 ;  /* 0x000000ffffa97224 */ /* 0x000fe200078e00b0 */
[----:B------:R-:W-:Y:S01]  /*9d40*/  IABS R172, R177 ;  /* 0x000000b100ac7213 */ /* 0x000fe20000000000 */
[----:B------:R-:W-:Y:S01]  /*9d50*/  IMAD.HI.U32 R241, R5, R240, RZ ;  /* 0x000000f005f17227 */ /* 0x000fe200078e00ff */
[----:B------:R-:W-:-:S02]  /*9d60*/  IABS R171, R173 ;  /* 0x000000ad00ab7213 */ /* 0x000fc40000000000 */
[----:B------:R-:W-:Y:S01]  /*9d70*/  IABS R236, R238 ;  /* 0x000000ee00ec7213 */ /* 0x000fe20000000000 */
[----:B------:R-:W-:Y:S01]  /*9d80*/  @!P0 IMAD.IADD R181, R181, 0x1, -R3 ;  /* 0x00000001b5b58824 */ /* 0x000fe200078e0a03 */
[----:B------:R-:W-:Y:S01]  /*9d90*/  ISETP.GE.AND P0, PT, R170, RZ, PT ;  /* 0x000000ffaa00720c */ /* 0x000fe20003f06270 */
[----:B------:R-:W-:Y:S01]  /*9da0*/  @!P4 IMAD.MOV R169, RZ, RZ, -R169 ;  /* 0x000000ffffa9c224 */ /* 0x000fe200078e0aa9 */
[C---:B------:R-:W-:Y:S01]  /*9db0*/  ISETP.GT.U32.AND P4, PT, R3.reuse, R182, PT ;  /* 0x000000b60300720c */ /* 0x040fe20003f84070 */
[----:B------:R-:W-:Y:S01]  /*9dc0*/  @!P1 IMAD.IADD R174, R174, 0x1, -R3 ;  /* 0x00000001aeae9824 */ /* 0x000fe200078e0a03 */
[----:B------:R-:W-:Y:S01]  /*9dd0*/  ISETP.GT.U32.AND P1, PT, R3, R181, PT ;  /* 0x000000b50300720c */ /* 0x000fe20003f24070 */
[----:B------:R-:W-:-:S04]  /*9de0*/  IMAD.HI.U32 R176, R5, R172, RZ ;  /* 0x000000ac05b07227 */ /* 0x000fc800078e00ff */
[----:B------:R-:W-:-:S04]  /*9df0*/  IMAD.HI.U32 R235, R5, R171, RZ ;  /* 0x000000ab05eb7227 */ /* 0x000fc800078e00ff */
[----:B------:R-:W-:Y:S02]  /*9e00*/  IMAD.MOV R176, RZ, RZ, -R176 ;  /* 0x000000ffffb07224 */ /* 0x000fe400078e0ab0 */
[----:B------:R-:W-:Y:S02]  /*9e10*/  IMAD.MOV R235, RZ, RZ, -R235 ;  /* 0x000000ffffeb7224 */ /* 0x000fe400078e0aeb */
[----:B------:R-:W-:Y:S02]  /*9e20*/  IMAD.MOV.U32 R170, RZ, RZ, R175 ;  /* 0x000000ffffaa7224 */ /* 0x000fe400078e00af */
[C---:B------:R-:W-:Y:S02]  /*9e30*/  IMAD R175, R3.reuse, R176, R172 ;  /* 0x000000b003af7224 */ /* 0x040fe400078e02ac */
[----:B------:R-:W-:Y:S02]  /*9e40*/  IMAD R176, R3, R235, R171 ;  /* 0x000000eb03b07224 */ /* 0x000fe400078e02ab */
[----:B------:R-:W-:-:S04]  /*9e50*/  IMAD.HI.U32 R172, R5, R186, RZ ;  /* 0x000000ba05ac7227 */ /* 0x000fc800078e00ff */
[--C-:B------:R-:W-:Y:S01]  /*9e60*/  @!P4 IMAD.IADD R182, R182, 0x1, -R3.reuse ;  /* 0x00000001b6b6c824 */ /* 0x100fe200078e0a03 */
[----:B------:R-:W-:Y:S01]  /*9e70*/  ISETP.GT.U32.AND P4, PT, R3, R175, PT ;  /* 0x000000af0300720c */ /* 0x000fe20003f84070 */
[----:B------:R-:W-:Y:S01]  /*9e80*/  @!P1 IMAD.IADD R181, R181, 0x1, -R3 ;  /* 0x00000001b5b59824 */ /* 0x000fe200078e0a03 */
[C---:B------:R-:W-:Y:S01]  /*9e90*/  ISETP.GT.U32.AND P1, PT, R3.reuse, R176, PT ;  /* 0x000000b00300720c */ /* 0x040fe20003f24070 */
[----:B------:R-:W-:Y:S02]  /*9ea0*/  IMAD.MOV.U32 R171, RZ, RZ, R180 ;  /* 0x000000ffffab7224 */ /* 0x000fe400078e00b4 */
[----:B------:R-:W-:Y:S02]  /*9eb0*/  IMAD.MOV R180, RZ, RZ, -R172 ;  /* 0x000000ffffb47224 */ /* 0x000fe400078e0aac */
[----:B------:R-:W-:Y:S01]  /*9ec0*/  IMAD.MOV.U32 R172, RZ, RZ, R182 ;  /* 0x000000ffffac7224 */ /* 0x000fe200078e00b6 */
[----:B------:R-:W-:Y:S01]  /*9ed0*/  IABS R182, R185 ;  /* 0x000000b900b67213 */ /* 0x000fe20000000000 */
        /* <DEDUP_REMOVED lines=10> */
[----:B------:R-:W-:-:S02]  /*9f80*/  @!P1 IMAD.IADD R176, R176, 0x1, -R3 ;  /* 0x00000001b0b09824 */ /* 0x000fc400078e0a03 */
[----:B------:R-:W-:Y:S01]  /*9f90*/  @!P6 IMAD.MOV R173, RZ, RZ, -R173 ;  /* 0x000000ffffade224 */ /* 0x000fe200078e0aad */
[----:B------:R-:W-:Y:S01]  /*9fa0*/  ISETP.GE.AND P6, PT, R178, RZ, PT ;  /* 0x000000ffb200720c */ /* 0x000fe20003fc6270 */
[----:B------:R-:W-:Y:S01]  /*9fb0*/  IMAD.MOV.U32 R178, RZ, RZ, R180 ;  /* 0x000000ffffb27224 */ /* 0x000fe200078e00b4 */
[----:B------:R-:W-:Y:S01]  /*9fc0*/  ISETP.GT.U32.AND P1, PT, R3, R176, PT ;  /* 0x000000b00300720c */ /* 0x000fe20003f24070 */
[--C-:B------:R-:W-:Y:S01]  /*9fd0*/  @!P4 IMAD.IADD R175, R175, 0x1, -R3.reuse ;  /* 0x00000001afafc824 */ /* 0x100fe200078e0a03 */
[----:B------:R-:W-:Y:S01]  /*9fe0*/  IABS R180, R218 ;  /* 0x000000da00b47213 */ /* 0x000fe20000000000 */
[----:B------:R-:W-:Y:S01]  /*9ff0*/  @!P3 IMAD.IADD R174, R174, 0x1, -R3 ;  /* 0x00000001aeaeb824 */ /* 0x000fe200078e0a03 */
[----:B------:R-:W-:Y:S01]  /*a000*/  ISETP.GT.U32.AND P3, PT, R3, R177, PT ;  /* 0x000000b10300720c */ /* 0x000fe20003f64070 */
[----:B------:R-:W-:Y:S01]  /*a010*/  IMAD.HI.U32 R235, R5, R178, RZ ;  /* 0x000000b205eb7227 */ /* 0x000fe200078e00ff */
[----:B------:R-:W-:-:S03]  /*a020*/  ISETP.GT.U32.AND P4, PT, R3, R175, PT ;  /* 0x000000af0300720c */ /* 0x000fc60003f84070 */
[----:B------:R-:W-:Y:S02]  /*a030*/  IMAD.MOV R235, RZ, RZ, -R235 ;  /* 0x000000ffffeb7224 */ /* 0x000fe400078e0aeb */
[----:B------:R-:W-:-:S04]  /*a040*/  IMAD.HI.U32 R186, R5, R182, RZ ;  /* 0x000000b605ba7227 */ /* 0x000fc800078e00ff */
[----:B------:R-:W-:Y:S02]  /*a050*/  IMAD R178, R3, R235, R178 ;  /* 0x000000eb03b27224 */ /* 0x000fe400078e02b2 */
[--C-:B------:R-:W-:Y:S02]  /*a060*/  @!P1 IMAD.IADD R176, R176, 0x1, -R3.reuse ;  /* 0x00000001b0b09824 */ /* 0x100fe400078e0a03 */
[----:B------:R-:W-:Y:S01]  /*a070*/  @!P3 IMAD.IADD R177, R177, 0x1, -R3 ;  /* 0x00000001b1b1b824 */ /* 0x000fe200078e0a03 */
[----:B------:R-:W-:Y:S01]  /*a080*/  ISETP.GT.U32.AND P1, PT, R3, R178, PT ;  /* 0x000000b20300720c */ /* 0x000fe20003f24070 */
[----:B------:R-:W-:-:S03]  /*a090*/  IMAD.HI.U32 R235, R5, R180, RZ ;  /* 0x000000b405eb7227 */ /* 0x000fc600078e00ff */
[----:B------:R-:W-:Y:S01]  /*a0a0*/  ISETP.GT.U32.AND P3, PT, R3, R177, PT ;  /* 0x000000b10300720c */ /* 0x000fe20003f64070 */
[----:B------:R-:W-:Y:S01]  /*a0b0*/  @!P4 IMAD.IADD R175, R175, 0x1, -R3 ;  /* 0x00000001afafc824 */ /* 0x000fe200078e0a03 */
[----:B------:R-:W-:Y:S01]  /*a0c0*/  ISETP.GE.AND P4, PT, R179, RZ, PT ;  /* 0x000000ffb300720c */ /* 0x000fe20003f86270 */
[----:B------:R-:W-:Y:S02]  /*a0d0*/  IMAD.MOV R179, RZ, RZ, -R186 ;  /* 0x000000ffffb37224 */ /* 0x000fe400078e0aba */
[----:B------:R-:W-:Y:S02]  /*a0e0*/  IMAD.MOV R235, RZ, RZ, -R235 ;  /* 0x000000ffffeb7224 */ /* 0x000fe400078e0aeb */
[----:B------:R-:W-:-:S04]  /*a0f0*/  IMAD.HI.U32 R186, R5, R181, RZ ;  /* 0x000000b505ba7227 */ /* 0x000fc800078e00ff */
[C---:B------:R-:W-:Y:S01]  /*a100*/  IMAD R179, R3.reuse, R179, R182 ;  /* 0x000000b303b37224 */ /* 0x040fe200078e02b6 */
[----:B------:R-:W-:Y:S01]  /*a110*/  IABS R182, R237 ;  /* 0x000000ed00b67213 */ /* 0x000fe20000000000 */
[C---:B------:R-:W-:Y:S01]  /*a120*/  IMAD R180, R3.reuse, R235, R180 ;  /* 0x000000eb03b47224 */ /* 0x040fe200078e02b4 */
[----:B------:R-:W-:Y:S01]  /*a130*/  IABS R235, R183 ;  /* 0x000000b700eb7213 */ /* 0x000fe20000000000 */
[----:B------:R-:W-:Y:S02]  /*a140*/  IMAD.MOV R186, RZ, RZ, -R186 ;  /* 0x000000ffffba7224 */ /* 0x000fe400078e0aba */
[----:B------:R-:W-:Y:S01]  /*a150*/  @!P1 IMAD.IADD R178, R178, 0x1, -R3 ;  /* 0x00000001b2b29824 */ /* 0x000fe200078e0a03 */
[C---:B------:R-:W-:Y:S01]  /*a160*/  ISETP.GT.U32.AND P1, PT, R3.reuse, R180, PT ;  /* 0x000000b40300720c */ /* 0x040fe20003f24070 */
[----:B------:R-:W-:Y:S02]  /*a170*/  IMAD R181, R3, R186, R181 ;  /* 0x000000ba03b57224 */ /* 0x000fe400078e02b5 */
[----:B------:R-:W-:-:S04]  /*a180*/  IMAD.HI.U32 R186, R5, R182, RZ ;  /* 0x000000b605ba7227 */ /* 0x000fc800078e00ff */
[--C-:B------:R-:W-:Y:S01]  /*a190*/  @!P3 IMAD.IADD R177, R177, 0x1, -R3.reuse ;  /* 0x00000001b1b1b824 */ /* 0x100fe200078e0a03 */
[C---:B------:R-:W-:Y:S01]  /*a1a0*/  ISETP.GT.U32.AND P3, PT, R3.reuse, R179, PT ;  /* 0x000000b30300720c */ /* 0x040fe20003f64070 */
[----:B------:R-:W-:Y:S02]  /*a1b0*/  IMAD.MOV R186, RZ, RZ, -R186 ;  /* 0x000000ffffba7224 */ /* 0x000fe400078e0aba */
[----:B------:R-:W-:Y:S01]  /*a1c0*/  @!P0 IMAD.MOV R174, RZ, RZ, -R174 ;  /* 0x000000ffffae8224 */ /* 0x000fe200078e0aae */
[C---:B------:R-:W-:Y:S01]  /*a1d0*/  ISETP.GT.U32.AND P0, PT, R3.reuse, R178, PT ;  /* 0x000000b20300720c */ /* 0x040fe20003f04070 */
[----:B------:R-:W-:Y:S01]  /*a1e0*/  IMAD R182, R3, R186, R182 ;  /* 0x000000ba03b67224 */ /* 0x000fe200078e02b6 */
[----:B------:R-:W-:Y:S01]  /*a1f0*/  IABS R186, R232 ;  /* 0x000000e800ba7213 */ /* 0x000fe20000000000 */
[----:B------:R-:W-:Y:S02]  /*a200*/  @!P1 IMAD.IADD R180, R180, 0x1, -R3 ;  /* 0x00000001b4b49824 */ /* 0x000fe400078e0a03 */
[----:B------:R-:W-:Y:S01]  /*a210*/  IMAD.HI.U32 R243, R5, R236, RZ ;  /* 0x000000ec05f37227 */ /* 0x000fe200078e00ff */
[----:B------:R-:W-:-:S03]  /*a220*/  ISETP.GT.U32.AND P1, PT, R3, R182, PT ;  /* 0x000000b60300720c */ /* 0x000fc60003f24070 */
[----:B------:R-:W-:Y:S01]  /*a230*/  @!P3 IMAD.IADD R179, R179, 0x1, -R3 ;  /* 0x00000001b3b3b824 */ /* 0x000fe200078e0a03 */
[----:B------:R-:W-:Y:S01]  /*a240*/  ISETP.GT.U32.AND P3, PT, R3, R181, PT ;  /* 0x000000b50300720c */ /* 0x000fe20003f64070 */
[----:B------:R-:W-:-:S04]  /*a250*/  IMAD.HI.U32 R242, R5, R235, RZ ;  /* 0x000000eb05f27227 */ /* 0x000fc800078e00ff */
[----:B------:R-:W-:Y:S02]  /*a260*/  IMAD.MOV R243, RZ, RZ, -R243 ;  /* 0x000000fffff37224 */ /* 0x000fe400078e0af3 */
[----:B------:R-:W-:Y:S01]  /*a270*/  @!P2 IMAD.MOV R176, RZ, RZ, -R176 ;  /* 0x000000ffffb0a224 */ /* 0x000fe200078e0ab0 */
[C---:B------:R-:W-:Y:S01]  /*a280*/  ISETP.GT.U32.AND P2, PT, R3.reuse, R180, PT ;  /* 0x000000b40300720c */ /* 0x040fe20003f44070 */
[--C-:B------:R-:W-:Y:S01]  /*a290*/  @!P1 IMAD.IADD R182, R182, 0x1, -R3.reuse ;  /* 0x00000001b6b69824 */ /* 0x100fe200078e0a03 */
[----:B------:R-:W-:Y:S01]  /*a2a0*/  ISETP.GT.U32.AND P1, PT, R3, R179, PT ;  /* 0x000000b30300720c */ /* 0x000fe20003f24070 */
[----:B------:R-:W-:Y:S02]  /*a2b0*/  IMAD.MOV R242, RZ, RZ, -R242 ;  /* 0x000000fffff27224 */ /* 0x000fe400078e0af2 */
[----:B------:R-:W-:Y:S01]  /*a2c0*/  @!P3 IMAD.IADD R181, R181, 0x1, -R3 ;  /* 0x00000001b5b5b824 */ /* 0x000fe200078e0a03 */
[----:B------:R-:W-:Y:S01]  /*a2d0*/  ISETP.GE.AND P3, PT, R185, RZ, PT ;  /* 0x000000ffb900720c */ /* 0x000fe20003f66270 */
[C---:B------:R-:W-:Y:S01]  /*a2e0*/  IMAD R236, R3.reuse, R243, R236 ;  /* 0x000000f303ec7224 */ /* 0x040fe200078e02ec */
[----:B---3--:R-:W-:Y:S01]  /*a2f0*/  IABS R243, R20 ;  /* 0x0000001400f37213 */ /* 0x008fe20000000000 */
[----:B------:R-:W-:Y:S01]  /*a300*/  @!P6 IMAD.MOV R177, RZ, RZ, -R177 ;  /* 0x000000ffffb1e224 */ /* 0x000fe200078e0ab1 */
[----:B------:R-:W-:Y:S01]  /*a310*/  ISETP.GT.U32.AND P6, PT, R3, R182, PT ;  /* 0x000000b60300720c */ /* 0x000fe20003fc4070 */
[----:B------:R-:W-:-:S04]  /*a320*/  IMAD.HI.U32 R239, R5, R186, RZ ;  /* 0x000000ba05ef7227 */ /* 0x000fc800078e00ff */
[----:B------:R-:W-:Y:S02]  /*a330*/  IMAD.MOV R241, RZ, RZ, -R241 ;  /* 0x000000fffff17224 */ /* 0x000fe400078e0af1 */
[C---:B------:R-:W-:Y:S02]  /*a340*/  IMAD R235, R3.reuse, R242, R235 ;  /* 0x000000f203eb7224 */ /* 0x040fe400078e02eb */
[----:B------:R-:W-:Y:S01]  /*a350*/  @!P5 IMAD.MOV R175, RZ, RZ, -R175 ;  /* 0x000000ffffafd224 */ /* 0x000fe200078e0aaf */
[C---:B------:R-:W-:Y:S01]  /*a360*/  ISETP.GT.U32.AND P5, PT, R3.reuse, R181, PT ;  /* 0x000000b50300720c */ /* 0x040fe20003fa4070 */
[----:B------:R-:W-:Y:S01]  /*a370*/  @!P0 IMAD.IADD R178, R178, 0x1, -R3 ;  /* 0x00000001b2b28824 */ /* 0x000fe200078e0a03 */
[C---:B------:R-:W-:Y:S01]  /*a380*/  ISETP.GT.U32.AND P0, PT, R3.reuse, R236, PT ;  /* 0x000000ec0300720c */ /* 0x040fe20003f04070 */
[----:B------:R-:W-:Y:S02]  /*a390*/  IMAD.MOV R239, RZ, RZ, -R239 ;  /* 0x000000ffffef7224 */ /* 0x000fe400078e0aef */
[----:B------:R-:W-:Y:S01]  /*a3a0*/  IMAD R185, R3, R241, R240 ;  /* 0x000000f103b97224 */ /* 0x000fe200078e02f0 */
[----:B------:R-:W-:Y:S01]  /*a3b0*/  IABS R240, R233 ;  /* 0x000000e900f07213 */ /* 0x000fe20000000000 */
[--C-:B------:R-:W-:Y:S01]  /*a3c0*/  @!P1 IMAD.IADD R179, R179, 0x1, -R3.reuse ;  /* 0x00000001b3b39824 */ /* 0x100fe200078e0a03 */
[C---:B------:R-:W-:Y:S01]  /*a3d0*/  ISETP.GT.U32.AND P1, PT, R3.reuse, R235, PT ;  /* 0x000000eb0300720c */ /* 0x040fe20003f24070 */
[C---:B------:R-:W-:Y:S01]  /*a3e0*/  IMAD R186, R3.reuse, R239, R186 ;  /* 0x000000ef03ba7224 */ /* 0x040fe200078e02ba */
[----:B------:R-:W-:Y:S01]  /*a3f0*/  IABS R239, R234 ;  /* 0x000000ea00ef7213 */ /* 0x000fe20000000000 */
[--C-:B------:R-:W-:Y:S01]  /*a400*/  @!P2 IMAD.IADD R180, R180, 0x1, -R3.reuse ;  /* 0x00000001b4b4a824 */ /* 0x100fe200078e0a03 */
[C---:B------:R-:W-:Y:S01]  /*a410*/  ISETP.GT.U32.AND P2, PT, R3.reuse, R185, PT ;  /* 0x000000b90300720c */ /* 0x040fe20003f44070 */
[--C-:B------:R-:W-:Y:S01]  /*a420*/  @!P6 IMAD.IADD R182, R182, 0x1, -R3.reuse ;  /* 0x00000001b6b6e824 */ /* 0x100fe200078e0a03 */
[----:B------:R-:W-:Y:S01]  /*a430*/  ISETP.GT.U32.AND P6, PT, R3, R186, PT ;  /* 0x000000ba0300720c */ /* 0x000fe20003fc4070 */
[--C-:B------:R-:W-:Y:S01]  /*a440*/  @!P5 IMAD.IADD R181, R181, 0x1, -R3.reuse ;  /* 0x00000001b5b5d824 */ /* 0x100fe200078e0a03 */
[----:B------:R-:W-:Y:S01]  /*a450*/  ISETP.GE.AND P5, PT, R218, RZ, PT ;  /* 0x000000ffda00720c */ /* 0x000fe20003fa6270 */
[----:B------:R-:W-:Y:S01]  /*a460*/  @!P0 IMAD.IADD R236, R236, 0x1, -R3 ;  /* 0x00000001ecec8824 */ /* 0x000fe200078e0a03 */
[----:B------:R-:W-:Y:S01]  /*a470*/  ISETP.GE.AND P0, PT, R231, RZ, PT ;  /* 0x000000ffe700720c */ /* 0x000fe20003f06270 */
[----:B------:R-:W-:-:S02]  /*a480*/  @!P4 IMAD.MOV R178, RZ, RZ, -R178 ;  /* 0x000000ffffb2c224 */ /* 0x000fc400078e0ab2 */
[----:B------:R-:W-:Y:S01]  /*a490*/  @!P1 IMAD.IADD R235, R235, 0x1, -R3 ;  /* 0x00000001ebeb9824 */ /* 0x000fe200078e0a03 */
[----:B------:R-:W-:Y:S01]  /*a4a0*/  ISETP.GE.AND P1, PT, R237, RZ, PT ;  /* 0x000000ffed00720c */ /* 0x000fe20003f26270 */
[----:B------:R-:W-:Y:S01]  /*a4b0*/  IMAD.HI.U32 R241, R5, R240, RZ ;  /* 0x000000f005f17227 */ /* 0x000fe200078e00ff */
[----:B------:R-:W-:Y:S02]  /*a4c0*/  ISETP.GT.U32.AND P4, PT, R3, R236, PT ;  /* 0x000000ec0300720c */ /* 0x000fe40003f84070 */
[----:B------:R-:W-:Y:S01]  /*a4d0*/  IABS R237, R187 ;  /* 0x000000bb00ed7213 */ /* 0x000fe20000000000 */
[----:B------:R-:W-:-:S04]  /*a4e0*/  IMAD.HI.U32 R218, R5, R239, RZ ;  /* 0x000000ef05da7227 */ /* 0x000fc800078e00ff */
[----:B------:R-:W-:Y:S01]  /*a4f0*/  @!P2 IMAD.IADD R185, R185, 0x1, -R3 ;  /* 0x00000001b9b9a824 */ /* 0x000fe200078e0a03 */
[----:B------:R-:W-:Y:S01]  /*a500*/  ISETP.GE.AND P2, PT, R238, RZ, PT ;  /* 0x000000ffee00720c */ /* 0x000fe20003f46270 */
[----:B------:R-:W-:Y:S01]  /*a510*/  IMAD.MOV R241, RZ, RZ, -R241 ;  /* 0x000000fffff17224 */ /* 0x000fe200078e0af1 */
[----:B------:R-:W-:Y:S01]  /*a520*/  IABS R238, R196 ;  /* 0x000000c400ee7213 */ /* 0x000fe20000000000 */
[----:B------:R-:W-:Y:S01]  /*a530*/  @!P3 IMAD.MOV R179, RZ, RZ, -R179 ;  /* 0x000000ffffb3b224 */ /* 0x000fe200078e0ab3 */
[C---:B------:R-:W-:Y:S01]  /*a540*/  ISETP.GT.U32.AND P3, PT, R3.reuse, R235, PT ;  /* 0x000000eb0300720c */ /* 0x040fe20003f64070 */
[----:B------:R-:W-:Y:S02]  /*a550*/  IMAD.MOV R218, RZ, RZ, -R218 ;  /* 0x000000ffffda7224 */ /* 0x000fe400078e0ada */
[----:B------:R-:W-:Y:S01]  /*a560*/  @!P6 IMAD.IADD R186, R186, 0x1, -R3 ;  /* 0x00000001babae824 */ /* 0x000fe200078e0a03 */
[C---:B------:R-:W-:Y:S01]  /*a570*/  ISETP.GT.U32.AND P6, PT, R3.reuse, R185, PT ;  /* 0x000000b90300720c */ /* 0x040fe20003fc4070 */
[C---:B------:R-:W-:Y:S01]  /*a580*/  IMAD R231, R3.reuse, R241, R240 ;  /* 0x000000f103e77224 */ /* 0x040fe200078e02f0 */
[----:B------:R-:W-:Y:S01]  /*a590*/  IABS R241, R212 ;  /* 0x000000d400f17213 */ /* 0x000fe20000000000 */
[C---:B------:R-:W-:Y:S01]  /*a5a0*/  IMAD R218, R3.reuse, R218, R239 ;  /* 0x000000da03da7224 */ /* 0x040fe200078e02ef */
[----:B------:R-:W-:Y:S01]  /*a5b0*/  IABS R240, R213 ;  /* 0x000000d500f07213 */ /* 0x000fe20000000000 */
[----:B------:R-:W-:Y:S01]  /*a5c0*/  @!P5 IMAD.MOV R180, RZ, RZ, -R180 ;  /* 0x000000ffffb4d224 */ /* 0x000fe200078e0ab4 */
[C---:B------:R-:W-:Y:S01]  /*a5d0*/  ISETP.GT.U32.AND P5, PT, R3.reuse, R186, PT ;  /* 0x000000ba0300720c */ /* 0x040fe20003fa4070 */
[----:B------:R-:W-:Y:S01]  /*a5e0*/  @!P0 IMAD.MOV R181, RZ, RZ, -R181 ;  /* 0x000000ffffb58224 */ /* 0x000fe200078e0ab5 */
[----:B------:R-:W-:Y:S01]  /*a5f0*/  ISETP.GT.U32.AND P0, PT, R3, R231, PT ;  /* 0x000000e70300720c */ /* 0x000fe20003f04070 */
[----:B------:R-:W-:Y:S01]  /*a600*/  @!P1 IMAD.MOV R182, RZ, RZ, -R182 ;  /* 0x000000ffffb69224 */ /* 0x000fe200078e0ab6 */
[----:B------:R-:W-:Y:S01]  /*a610*/  ISETP.GE.AND P1, PT, R183, RZ, PT ;  /* 0x000000ffb700720c */ /* 0x000fe20003f26270 */
[----:B------:R-:W-:Y:S01]  /*a620*/  @!P4 IMAD.IADD R236, R236, 0x1, -R3 ;  /* 0x00000001ececc824 */ /* 0x000fe200078e0a03 */
[----:B------:R-:W-:Y:S01]  /*a630*/  ISETP.GT.U32.AND P4, PT, R3, R218, PT ;  /* 0x000000da0300720c */ /* 0x000fe20003f84070 */
[----:B------:R-:W-:-:S04]  /*a640*/  IMAD.HI.U32 R183, R5, R237, RZ ;  /* 0x000000ed05b77227 */ /* 0x000fc800078e00ff */
[----:B------:R-:W-:Y:S01]  /*a650*/  @!P3 IMAD.IADD R235, R235, 0x1, -R3 ;  /* 0x00000001ebebb824 */ /* 0x000fe200078e0a03 */
[----:B------:R-:W-:Y:S01]  /*a660*/  ISETP.GE.AND P3, PT, R184, RZ, PT ;  /* 0x000000ffb800720c */ /* 0x000fe20003f66270 */
[----:B------:R-:W-:Y:S01]  /*a670*/  IMAD.MOV R183, RZ, RZ, -R183 ;  /* 0x000000ffffb77224 */ /* 0x000fe200078e0ab7 */
[----:B------:R-:W-:Y:S01]  /*a680*/  IABS R184, R190 ;  /* 0x000000be00b87213 */ /* 0x000fe20000000000 */
[--C-:B------:R-:W-:Y:S01]  /*a690*/  @!P6 IMAD.IADD R185, R185, 0x1, -R3.reuse ;  /* 0x00000001b9b9e824 */ /* 0x100fe200078e0a03 */
[----:B------:R-:W-:Y:S01]  /*a6a0*/  ISETP.GE.AND P6, PT, R232, RZ, PT ;  /* 0x000000ffe800720c */ /* 0x000fe20003fc6270 */
[----:B------:R-:W-:Y:S01]  /*a6b0*/  @!P5 IMAD.IADD R186, R186, 0x1, -R3 ;  /* 0x00000001babad824 */ /* 0x000fe200078e0a03 */
[----:B------:R-:W-:Y:S01]  /*a6c0*/  ISETP.GE.AND P5, PT, R233, RZ, PT ;  /* 0x000000ffe900720c */ /* 0x000fe20003fa6270 */
[----:B------:R-:W-:Y:S01]  /*a6d0*/  IMAD R232, R3, R183, R237 ;  /* 0x000000b703e87224 */ /* 0x000fe200078e02ed */
[----:B------:R-:W-:Y:S01]  /*a6e0*/  IABS R237, R188 ;  /* 0x000000bc00ed7213 */ /* 0x000fe20000000000 */
[----:B------:R-:W-:-:S02]  /*a6f0*/  IMAD.MOV.U32 R233, RZ, RZ, R184 ;  /* 0x000000ffffe97224 */ /* 0x000fc400078e00b8 */
[--C-:B------:R-:W-:Y:S01]  /*a700*/  @!P0 IMAD.IADD R231, R231, 0x1, -R3.reuse ;  /* 0x00000001e7e78824 */ /* 0x100fe200078e0a03 */
[----:B------:R-:W-:Y:S01]  /*a710*/  ISETP.GE.AND P0, PT, R234, RZ, PT ;  /* 0x000000ffea00720c */ /* 0x000fe20003f06270 */
[----:B------:R-:W-:Y:S01]  /*a720*/  IMAD.MOV.U32 R183, RZ, RZ, R236 ;  /* 0x000000ffffb77224 */ /* 0x000fe200078e00ec */
[----:B------:R-:W-:Y:S01]  /*a730*/  IABS R236, R195 ;  /* 0x000000c300ec7213 */ /* 0x000fe20000000000 */
[----:B------:R-:W-:Y:S01]  /*a740*/  @!P4 IMAD.IADD R218, R218, 0x1, -R3 ;  /* 0x00000001dadac824 */ /* 0x000fe200078e0a03 */
[----:B------:R-:W-:Y:S01]  /*a750*/  ISETP.GT.U32.AND P4, PT, R3, R232, PT ;  /* 0x000000e80300720c */ /* 0x000fe20003f84070 */
[----:B------:R-:W-:-:S04]  /*a760*/  IMAD.HI.U32 R234, R5, R233, RZ ;  /* 0x000000e905ea7227 */ /* 0x000fc800078e00ff */
[----:B------:R-:W-:Y:S01]  /*a770*/  IMAD.MOV.U32 R184, RZ, RZ, R235 ;  /* 0x000000ffffb87224 */ /* 0x000fe200078e00eb */
[----:B------:R-:W-:Y:S01]  /*a780*/  IABS R235, R189 ;  /* 0x000000bd00eb7213 */ /* 0x000fe20000000000 */
[----:B------:R-:W-:Y:S01]  /*a790*/  @!P2 IMAD.MOV R183, RZ, RZ, -R183 ;  /* 0x000000ffffb7a224 */ /* 0x000fe200078e0ab7 */
[C---:B------:R-:W-:Y:S01]  /*a7a0*/  ISETP.GT.U32.AND P2, PT, R3.reuse, R231, PT ;  /* 0x000000e70300720c */ /* 0x040fe20003f44070 */
[----:B------:R-:W-:Y:S02]  /*a7b0*/  IMAD.MOV R234, RZ, RZ, -R234 ;  /* 0x000000ffffea7224 */ /* 0x000fe400078e0aea */
[----:B------:R-:W-:Y:S01]  /*a7c0*/  @!P1 IMAD.MOV R184, RZ, RZ, -R184 ;  /* 0x000000ffffb89224 */ /* 0x000fe200078e0ab8 */
[C---:B------:R-:W-:Y:S01]  /*a7d0*/  ISETP.GT.U32.AND P1, PT, R3.reuse, R218, PT ;  /* 0x000000da0300720c */ /* 0x040fe20003f24070 */
[----:B------:R-:W-:Y:S01]  /*a7e0*/  @!P6 IMAD.MOV R186, RZ, RZ, -R186 ;  /* 0x000000ffffbae224 */ /* 0x000fe200078e0aba */
[----:B------:R-:W-:Y:S01]  /*a7f0*/  ISETP.GE.AND P6, PT, R190, RZ, PT ;  /* 0x000000ffbe00720c */ /* 0x000fe20003fc6270 */
[----:B------:R-:W-:Y:S01]  /*a800*/  IMAD R190, R3, R234, R233 ;  /* 0x000000ea03be7224 */ /* 0x000fe200078e02e9 */
[----:B------:R-:W-:Y:S01]  /*a810*/  IABS R233, R191 ;  /* 0x000000bf00e97213 */ /* 0x000fe20000000000 */
[----:B------:R-:W-:-:S02]  /*a820*/  @!P4 IMAD.IADD R232, R232, 0x1, -R3 ;  /* 0x00000001e8e8c824 */ /* 0x000fc400078e0a03 */
[----:B------:R-:W-:Y:S01]  /*a830*/  @!P3 IMAD.MOV R185, RZ, RZ, -R185 ;  /* 0x000000ffffb9b224 */ /* 0x000fe200078e0ab9 */
[----:B------:R-:W-:Y:S01]  /*a840*/  ISETP.GT.U32.AND P4, PT, R3, R190, PT ;  /* 0x000000be0300720c */ /* 0x000fe20003f84070 */
[----:B------:R-:W-:Y:S01]  /*a850*/  @!P2 IMAD.IADD R231, R231, 0x1, -R3 ;  /* 0x00000001e7e7a824 */ /* 0x000fe200078e0a03 */
[----:B------:R-:W-:Y:S01]  /*a860*/  ISETP.GE.AND P3, PT, R187, RZ, PT ;  /* 0x000000ffbb00720c */ /* 0x000fe20003f66270 */
[----:B------:R-:W-:Y:S01]  /*a870*/  IMAD.HI.U32 R234, R5, R235, RZ ;  /* 0x000000eb05ea7227 */ /* 0x000fe200078e00ff */
[----:B------:R-:W-:-:S03]  /*a880*/  ISETP.GE.AND P2, PT, R195, RZ, PT ;  /* 0x000000ffc300720c */ /* 0x000fc60003f46270 */
[----:B------:R-:W-:Y:S01]  /*a890*/  @!P1 IMAD.IADD R218, R218, 0x1, -R3 ;  /* 0x00000001dada9824 */ /* 0x000fe200078e0a03 */
[----:B------:R-:W-:Y:S01]  /*a8a0*/  ISETP.GE.AND P1, PT, R188, RZ, PT ;  /* 0x000000ffbc00720c */ /* 0x000fe20003f26270 */
[----:B------:R-:W-:Y:S02]  /*a8b0*/  IMAD.MOV.U32 R187, RZ, RZ, R231 ;  /* 0x000000ffffbb7224 */ /* 0x000fe400078e00e7 */
[----:B------:R-:W-:Y:S01]  /*a8c0*/  IMAD.MOV.U32 R188, RZ, RZ, R218 ;  /* 0x000000ffffbc7224 */ /* 0x000fe200078e00da */
[----:B------:R-:W-:Y:S01]  /*a8d0*/  IABS R218, R193 ;  /* 0x000000c100da7213 */ /* 0x000fe20000000000 */
[----:B------:R-:W-:Y:S01]  /*a8e0*/  @!P5 IMAD.MOV R187, RZ, RZ, -R187 ;  /* 0x000000ffffbbd224 */ /* 0x000fe200078e0abb */
[----:B------:R-:W-:Y:S01]  /*a8f0*/  ISETP.GT.U32.AND P5, PT, R3, R232, PT ;  /* 0x000000e80300720c */ /* 0x000fe20003fa4070 */
[----:B------:R-:W-:-:S04]  /*a900*/  IMAD.HI.U32 R195, R5, R236, RZ ;  /* 0x000000ec05c37227 */ /* 0x000fc800078e00ff */
[----:B------:R-:W-:Y:S02]  /*a910*/  @!P4 IMAD.IADD R190, R190, 0x1, -R3 ;  /* 0x00000001bebec824 */ /* 0x000fe400078e0a03 */
[----:B------:R-:W-:Y:S01]  /*a920*/  @!P0 IMAD.MOV R188, RZ, RZ, -R188 ;  /* 0x000000ffffbc8224 */ /* 0x000fe200078e0abc */
[----:B------:R-:W-:Y:S01]  /*a930*/  ISETP.GE.AND P0, PT, R189, RZ, PT ;  /* 0x000000ffbd00720c */ /* 0x000fe20003f06270 */
[----:B------:R-:W-:Y:S01]  /*a940*/  IMAD.MOV R195, RZ, RZ, -R195 ;  /* 0x000000ffffc37224 */ /* 0x000fe200078e0ac3 */
[----:B------:R-:W-:Y:S01]  /*a950*/  ISETP.GT.U32.AND P4, PT, R3, R190, PT ;  /* 0x000000be0300720c */ /* 0x000fe20003f84070 */
[----:B------:R-:W-:-:S04]  /*a960*/  IMAD.HI.U32 R189, R5, R237, RZ ;  /* 0x000000ed05bd7227 */ /* 0x000fc800078e00ff */
[C---:B------:R-:W-:Y:S01]  /*a970*/  IMAD R236, R3.reuse, R195, R236 ;  /* 0x000000c303ec7224 */ /* 0x040fe200078e02ec */
[----:B------:R-:W-:Y:S01]  /*a980*/  IABS R195, R192 ;  /* 0x000000c000c37213 */ /* 0x000fe20000000000 */
[----:B------:R-:W-:Y:S02]  /*a990*/  IMAD.MOV R189, RZ, RZ, -R189 ;  /* 0x000000ffffbd7224 */ /* 0x000fe400078e0abd */
[----:B------:R-:W-:Y:S01]  /*a9a0*/  @!P5 IMAD.IADD R232, R232, 0x1, -R3 ;  /* 0x00000001e8e8d824 */ /* 0x000fe200078e0a03 */
[C---:B------:R-:W-:Y:S01]  /*a9b0*/  ISETP.GT.U32.AND P5, PT, R3.reuse, R236, PT ;  /* 0x000000ec0300720c */ /* 0x040fe20003fa4070 */
[----:B------:R-:W-:Y:S02]  /*a9c0*/  IMAD R237, R3, R189, R237 ;  /* 0x000000bd03ed7224 */ /* 0x000fe400078e02ed */
[----:B------:R-:W-:Y:S02]  /*a9d0*/  IMAD.MOV R234, RZ, RZ, -R234 ;  /* 0x000000ffffea7224 */ /* 0x000fe400078e0aea */
[----:B------:R-:W-:-:S04]  /*a9e0*/  IMAD.HI.U32 R189, R5, R195, RZ ;  /* 0x000000c305bd7227 */ /* 0x000fc800078e00ff */
[----:B------:R-:W-:-:S04]  /*a9f0*/  IMAD.HI.U32 R231, R5, R233, RZ ;  /* 0x000000e905e77227 */ /* 0x000fc800078e00ff */
[C---:B------:R-:W-:Y:S02]  /*aa00*/  IMAD R235, R3.reuse, R234, R235 ;  /* 0x000000ea03eb7224 */ /* 0x040fe400078e02eb */
[----:B------:R-:W-:Y:S02]  /*aa10*/  IMAD.MOV R234, RZ, RZ, -R189 ;  /* 0x000000ffffea7224 */ /* 0x000fe400078e0abd */
[----:B------:R-:W-:Y:S02]  /*aa20*/  IMAD.MOV R231, RZ, RZ, -R231 ;  /* 0x000000ffffe77224 */ /* 0x000fe400078e0ae7 */
[----:B------:R-:W-:Y:S02]  /*aa30*/  IMAD.MOV.U32 R189, RZ, RZ, R232 ;  /* 0x000000ffffbd7224 */ /* 0x000fe400078e00e8 */
[----:B------:R-:W-:Y:S01]  /*aa40*/  @!P4 IMAD.IADD R190, R190, 0x1, -R3 ;  /* 0x00000001bebec824 */ /* 0x000fe200078e0a03 */
[C---:B------:R-:W-:Y:S01]  /*aa50*/  ISETP.GT.U32.AND P4, PT, R3.reuse, R237, PT ;  /* 0x000000ed0300720c */ /* 0x040fe20003f84070 */
[----:B------:R-:W-:-:S02]  /*aa60*/  IMAD R233, R3, R231, R233 ;  /* 0x000000e703e97224 */ /* 0x000fc400078e02e9 */
[----:B------:R-:W-:Y:S01]  /*aa70*/  @!P3 IMAD.MOV R189, RZ, RZ, -R189 ;  /* 0x000000ffffbdb224 */ /* 0x000fe200078e0abd */
[C---:B------:R-:W-:Y:S01]  /*aa80*/  ISETP.GT.U32.AND P3, PT, R3.reuse, R235, PT ;  /* 0x000000eb0300720c */ /* 0x040fe20003f64070 */
[----:B------:R-:W-:Y:S02]  /*aa90*/  @!P5 IMAD.IADD R236, R236, 0x1, -R3 ;  /* 0x00000001ececd824 */ /* 0x000fe400078e0a03 */
[----:B------:R-:W-:Y:S01]  /*aaa0*/  @!P6 IMAD.MOV R190, RZ, RZ, -R190 ;  /* 0x000000ffffbee224 */ /* 0x000fe200078e0abe */
[C---:B------:R-:W-:Y:S01]  /*aab0*/  ISETP.GT.U32.AND P6, PT, R3.reuse, R233, PT ;  /* 0x000000e90300720c */ /* 0x040fe20003fc4070 */
[C---:B------:R-:W-:Y:S01]  /*aac0*/  IMAD R195, R3.reuse, R234, R195 ;  /* 0x000000ea03c37224 */ /* 0x040fe200078e02c3 */
[----:B------:R-:W-:Y:S01]  /*aad0*/  ISETP.GT.U32.AND P5, PT, R3, R236, PT ;  /* 0x000000ec0300720c */ /* 0x000fe20003fa4070 */
[----:B------:R-:W-:Y:S01]  /*aae0*/  IMAD.HI.U32 R231, R5, R218, RZ ;  /* 0x000000da05e77227 */ /* 0x000fe200078e00ff */
[----:B------:R-:W-:-:S03]  /*aaf0*/  IABS R234, R197 ;  /* 0x000000c500ea7213 */ /* 0x000fc60000000000 */
[--C-:B------:R-:W-:Y:S01]  /*ab00*/  @!P4 IMAD.IADD R237, R237, 0x1, -R3.reuse ;  /* 0x00000001ededc824 */ /* 0x100fe200078e0a03 */
[----:B------:R-:W-:Y:S01]  /*ab10*/  ISETP.GT.U32.AND P4, PT, R3, R195, PT ;  /* 0x000000c30300720c */ /* 0x000fe20003f84070 */
[----:B------:R-:W-:Y:S02]  /*ab20*/  @!P3 IMAD.IADD R235, R235, 0x1, -R3 ;  /* 0x00000001ebebb824 */ /* 0x000fe400078e0a03 */
[----:B------:R-:W-:Y:S01]  /*ab30*/  IMAD.MOV R231, RZ, RZ, -R231 ;  /* 0x000000ffffe77224 */ /* 0x000fe200078e0ae7 */
[----:B------:R-:W-:Y:S01]  /*ab40*/  ISETP.GT.U32.AND P3, PT, R3, R237, PT ;  /* 0x000000ed0300720c */ /* 0x000fe20003f64070 */
[--C-:B------:R-:W-:Y:S01]  /*ab50*/  @!P6 IMAD.IADD R233, R233, 0x1, -R3.reuse ;  /* 0x00000001e9e9e824 */ /* 0x100fe200078e0a03 */
[----:B------:R-:W-:Y:S01]  /*ab60*/  ISETP.GT.U32.AND P6, PT, R3, R235, PT ;  /* 0x000000eb0300720c */ /* 0x000fe20003fc4070 */
[--C-:B------:R-:W-:Y:S01]  /*ab70*/  @!P5 IMAD.IADD R236, R236, 0x1, -R3.reuse ;  /* 0x00000001ececd824 */ /* 0x100fe200078e0a03 */
[----:B------:R-:W-:Y:S01]  /*ab80*/  ISETP.GE.AND P5, PT, R191, RZ, PT ;  /* 0x000000ffbf00720c */ /* 0x000fe20003fa6270 */
[----:B------:R-:W-:Y:S01]  /*ab90*/  IMAD R232, R3, R231, R218 ;  /* 0x000000e703e87224 */ /* 0x000fe200078e02da */
[----:B------:R-:W-:Y:S01]  /*aba0*/  IABS R231, R194 ;  /* 0x000000c200e77213 */ /* 0x000fe20000000000 */
[----:B------:R-:W-:Y:S01]  /*abb0*/  IMAD.MOV.U32 R191, RZ, RZ, R236 ;  /* 0x000000ffffbf7224 */ /* 0x000fe200078e00ec */
[----:B------:R-:W-:Y:S01]  /*abc0*/  IABS R218, R205 ;  /* 0x000000cd00da7213 */ /* 0x000fe20000000000 */
[----:B------:R-:W-:Y:S01]  /*abd0*/  @!P4 IMAD.IADD R195, R195, 0x1, -R3 ;  /* 0x00000001c3c3c824 */ /* 0x000fe200078e0a03 */
[----:B------:R-:W-:Y:S01]  /*abe0*/  ISETP.GT.U32.AND P4, PT, R3, R233, PT ;  /* 0x000000e90300720c */ /* 0x000fe20003f84070 */
[----:B------:R-:W-:-:S02]  /*abf0*/  @!P2 IMAD.MOV R191, RZ, RZ, -R191 ;  /* 0x000000ffffbfa224 */ /* 0x000fc400078e0abf */
[--C-:B------:R-:W-:Y:S01]  /*ac00*/  @!P3 IMAD.IADD R237, R237, 0x1, -R3.reuse ;  /* 0x00000001ededb824 */ /* 0x100fe200078e0a03 */
[----:B------:R-:W-:Y:S01]  /*ac10*/  ISETP.GT.U32.AND P3, PT, R3, R232, PT ;  /* 0x000000e80300720c */ /* 0x000fe20003f64070 */
[----:B------:R-:W-:Y:S01]  /*ac20*/  @!P6 IMAD.IADD R235, R235, 0x1, -R3 ;  /* 0x00000001ebebe824 */ /* 0x000fe200078e0a03 */
[----:B------:R-:W-:Y:S01]  /*ac30*/  ISETP.GT.U32.AND P2, PT, R3, R195, PT ;  /* 0x000000c30300720c */ /* 0x000fe20003f44070 */
[----:B------:R-:W-:Y:S01]  /*ac40*/  IMAD.MOV.U32 R236, RZ, RZ, R238 ;  /* 0x000000ffffec7224 */ /* 0x000fe200078e00ee */
[----:B------:R-:W-:Y:S01]  /*ac50*/  ISETP.GE.AND P6, PT, R192, RZ, PT ;  /* 0x000000ffc000720c */ /* 0x000fe20003fc6270 */
[----:B------:R-:W-:-:S04]  /*ac60*/  IMAD.HI.U32 R238, R5, R231, RZ ;  /* 0x000000e705ee7227 */ /* 0x000fc800078e00ff */
[----:B------:R-:W-:-:S04]  /*ac70*/  IMAD.HI.U32 R192, R5, R218, RZ ;  /* 0x000000da05c07227 */ /* 0x000fc800078e00ff */
[----:B------:R-:W-:Y:S02]  /*ac80*/  IMAD.MOV R238, RZ, RZ, -R238 ;  /* 0x000000ffffee7224 */ /* 0x000fe400078e0aee */
[----:B------:R-:W-:Y:S02]  /*ac90*/  IMAD.MOV R192, RZ, RZ, -R192 ;  /* 0x000000ffffc07224 */ /* 0x000fe400078e0ac0 */
[----:B------:R-:W-:Y:S02]  /*aca0*/  IMAD R231, R3, R238, R231 ;  /* 0x000000ee03e77224 */ /* 0x000fe400078e02e7 */
[----:B------:R-:W-:-:S04]  /*acb0*/  IMAD.HI.U32 R239, R5, R234, RZ ;  /* 0x000000ea05ef7227 */ /* 0x000fc800078e00ff */
[----:B------:R-:W-:Y:S02]  /*acc0*/  IMAD R218, R3, R192, R218 ;  /* 0x000000c003da7224 */ /* 0x000fe400078e02da */
[----:B------:R-:W-:Y:S01]  /*acd0*/  @!P3 IMAD.IADD R232, R232, 0x1, -R3 ;  /* 0x00000001e8e8b824 */ /* 0x000fe200078e0a03 */
[----:B------:R-:W-:Y:S01]  /*ace0*/  ISETP.GE.AND P3, PT, R194, RZ, PT ;  /* 0x000000ffc200720c */ /* 0x000fe20003f66270 */
[----:B------:R-:W-:Y:S01]  /*acf0*/  IMAD.MOV.U32 R192, RZ, RZ, R237 ;  /* 0x000000ffffc07224 */ /* 0x000fe200078e00ed */
[----:B------:R-:W-:Y:S01]  /*ad00*/  IABS R194, R198 ;  /* 0x000000c600c27213 */ /* 0x000fe20000000000 */
[--C-:B------:R-:W-:Y:S01]  /*ad10*/  @!P2 IMAD.IADD R195, R195, 0x1, -R3.reuse ;  /* 0x00000001c3c3a824 */ /* 0x100fe200078e0a03 */
[----:B------:R-:W-:Y:S01]  /*ad20*/  ISETP.GE.AND P2, PT, R193, RZ, PT ;  /* 0x000000ffc100720c */ /* 0x000fe20003f46270 */
[----:B------:R-:W-:Y:S01]  /*ad30*/  @!P4 IMAD.IADD R233, R233, 0x1, -R3 ;  /* 0x00000001e9e9c824 */ /* 0x000fe200078e0a03 */
[C---:B------:R-:W-:Y:S01]  /*ad40*/  ISETP.GT.U32.AND P4, PT, R3.reuse, R231, PT ;  /* 0x000000e70300720c */ /* 0x040fe20003f84070 */
[----:B------:R-:W-:Y:S01]  /*ad50*/  IMAD.MOV R193, RZ, RZ, -R239 ;  /* 0x000000ffffc17224 */ /* 0x000fe200078e0aef */
[----:B------:R-:W-:Y:S01]  /*ad60*/  IABS R237, R199 ;  /* 0x000000c700ed7213 */ /* 0x000fe20000000000 */
[----:B------:R-:W-:Y:S01]  /*ad70*/  @!P1 IMAD.MOV R192, RZ, RZ, -R192 ;  /* 0x000000ffffc09224 */ /* 0x000fe200078e0ac0 */
[----:B------:R-:W-:Y:S01]  /*ad80*/  ISETP.GT.U32.AND P1, PT, R3, R232, PT ;  /* 0x000000e80300720c */ /* 0x000fe20003f24070 */
[----:B------:R-:W-:Y:S01]  /*ad90*/  IMAD.HI.U32 R238, R5, R236, RZ ;  /* 0x000000ec05ee7227 */ /* 0x000fe200078e00ff */
[----:B------:R-:W-:-:S03]  /*ada0*/  IABS R239, R211 ;  /* 0x000000d300ef7213 */ /* 0x000fc60000000000 */
[C---:B------:R-:W-:Y:S02]  /*adb0*/  IMAD R234, R3.reuse, R193, R234 ;  /* 0x000000c103ea7224 */ /* 0x040fe400078e02ea */
[----:B------:R-:W-:Y:S02]  /*adc0*/  IMAD.MOV.U32 R193, RZ, RZ, R235 ;  /* 0x000000ffffc17224 */ /* 0x000fe400078e00eb */
[----:B------:R-:W-:Y:S02]  /*add0*/  IMAD.MOV R238, RZ, RZ, -R238 ;  /* 0x000000ffffee7224 */ /* 0x000fe400078e0aee */
[----:B------:R-:W-:Y:S02]  /*ade0*/  IMAD.MOV.U32 R235, RZ, RZ, R194 ;  /* 0x000000ffffeb7224 */ /* 0x000fe400078e00c2 */
[----:B------:R-:W-:Y:S02]  /*adf0*/  IMAD.MOV.U32 R194, RZ, RZ, R233 ;  /* 0x000000ffffc27224 */ /* 0x000fe400078e00e9 */
[----:B------:R-:W-:-:S02]  /*ae00*/  IMAD R236, R3, R238, R236 ;  /* 0x000000ee03ec7224 */ /* 0x000fc400078e02ec */
[----:B------:R-:W-:Y:S01]  /*ae10*/  @!P5 IMAD.MOV R194, RZ, RZ, -R194 ;  /* 0x000000ffffc2d224 */ /* 0x000fe200078e0ac2 */
[----:B------:R-:W-:Y:S01]  /*ae20*/  ISETP.GT.U32.AND P5, PT, R3, R234, PT ;  /* 0x000000ea0300720c */ /* 0x000fe20003fa4070 */
[--C-:B------:R-:W-:Y:S01]  /*ae30*/  @!P4 IMAD.IADD R231, R231, 0x1, -R3.reuse ;  /* 0x00000001e7e7c824 */ /* 0x100fe200078e0a03 */
[C---:B------:R-:W-:Y:S01]  /*ae40*/  ISETP.GT.U32.AND P4, PT, R3.reuse, R236, PT ;  /* 0x000000ec0300720c */ /* 0x040fe20003f84070 */
[----:B------:R-:W-:Y:S01]  /*ae50*/  @!P1 IMAD.IADD R232, R232, 0x1, -R3 ;  /* 0x00000001e8e89824 */ /* 0x000fe200078e0a03 */
[C---:B------:R-:W-:Y:S01]  /*ae60*/  ISETP.GT.U32.AND P1, PT, R3.reuse, R218, PT ;  /* 0x000000da0300720c */ /* 0x040fe20003f24070 */
[----:B------:R-:W-:Y:S01]  /*ae70*/  @!P0 IMAD.MOV R193, RZ, RZ, -R193 ;  /* 0x000000ffffc18224 */ /* 0x000fe200078e0ac1 */
[----:B------:R-:W-:Y:S01]  /*ae80*/  ISETP.GT.U32.AND P0, PT, R3, R231, PT ;  /* 0x000000e70300720c */ /* 0x000fe20003f04070 */
[----:B------:R-:W-:-:S04]  /*ae90*/  IMAD.HI.U32 R233, R5, R235, RZ ;  /* 0x000000eb05e97227 */ /* 0x000fc800078e00ff */
[----:B------:R-:W-:Y:S02]  /*aea0*/  IMAD.MOV R233, RZ, RZ, -R233 ;  /* 0x000000ffffe97224 */ /* 0x000fe400078e0ae9 */
[--C-:B------:R-:W-:Y:S02]  /*aeb0*/  @!P5 IMAD.IADD R234, R234, 0x1, -R3.reuse ;  /* 0x00000001eaead824 */ /* 0x100fe400078e0a03 */
[--C-:B------:R-:W-:Y:S01]  /*aec0*/  @!P4 IMAD.IADD R236, R236, 0x1, -R3.reuse ;  /* 0x00000001ececc824 */ /* 0x100fe200078e0a03 */
[----:B------:R-:W-:Y:S01]  /*aed0*/  ISETP.GE.AND P4, PT, R205, RZ, PT ;  /* 0x000000ffcd00720c */ /* 0x000fe20003f86270 */
[----:B------:R-:W-:Y:S01]  /*aee0*/  @!P1 IMAD.IADD R218, R218, 0x1, -R3 ;  /* 0x00000001dada9824 */ /* 0x000fe200078e0a03 */
[C---:B------:R-:W-:Y:S01]  /*aef0*/  ISETP.GT.U32.AND P1, PT, R3.reuse, R234, PT ;  /* 0x000000ea0300720c */ /* 0x040fe20003f24070 */
[----:B------:R-:W-:Y:S01]  /*af00*/  @!P6 IMAD.MOV R195, RZ, RZ, -R195 ;  /* 0x000000ffffc3e224 */ /* 0x000fe200078e0ac3 */
[----:B------:R-:W-:Y:S01]  /*af10*/  ISETP.GE.AND P6, PT, R196, RZ, PT ;  /* 0x000000ffc400720c */ /* 0x000fe20003fc6270 */
[C---:B------:R-:W-:Y:S01]  /*af20*/  IMAD R205, R3.reuse, R233, R235 ;  /* 0x000000e903cd7224 */ /* 0x040fe200078e02eb */
[----:B------:R-:W-:Y:S01]  /*af30*/  ISETP.GT.U32.AND P5, PT, R3, R236, PT ;  /* 0x000000ec0300720c */ /* 0x000fe20003fa4070 */
[----:B------:R-:W-:Y:S01]  /*af40*/  IMAD.HI.U32 R235, R5, R237, RZ ;  /* 0x000000ed05eb7227 */ /* 0x000fe200078e00ff */
[----:B------:R-:W-:-:S03]  /*af50*/  IABS R233, R200 ;  /* 0x000000c800e97213 */ /* 0x000fc60000000000 */
[----:B------:R-:W-:Y:S01]  /*af60*/  IMAD.MOV.U32 R196, RZ, RZ, R232 ;  /* 0x000000ffffc47224 */ /* 0x000fe200078e00e8 */
[----:B------:R-:W-:Y:S01]  /*af70*/  IABS R232, R201 ;  /* 0x000000c900e87213 */ /* 0x000fe20000000000 */
[----:B------:R-:W-:Y:S01]  /*af80*/  @!P0 IMAD.IADD R231, R231, 0x1, -R3 ;  /* 0x00000001e7e78824 */ /* 0x000fe200078e0a03 */
[----:B------:R-:W-:Y:S01]  /*af90*/  ISETP.GE.AND P0, PT, R197, RZ, PT ;  /* 0x000000ffc500720c */ /* 0x000fe20003f06270 */
[----:B------:R-:W-:Y:S02]  /*afa0*/  IMAD.MOV R235, RZ, RZ, -R235 ;  /* 0x000000ffffeb7224 */ /* 0x000fe400078e0aeb */
[----:B------:R-:W-:Y:S01]  /*afb0*/  @!P2 IMAD.MOV R196, RZ, RZ, -R196 ;  /* 0x000000ffffc4a224 */ /* 0x000fe200078e0ac4 */
[C---:B------:R-:W-:Y:S01]  /*afc0*/  ISETP.GT.U32.AND P2, PT, R3.reuse, R218, PT ;  /* 0x000000da0300720c */ /* 0x040fe20003f44070 */
[----:B------:R-:W-:Y:S02]  /*afd0*/  IMAD.MOV.U32 R197, RZ, RZ, R231 ;  /* 0x000000ffffc57224 */ /* 0x000fe400078e00e7 */
[----:B------:R-:W-:Y:S01]  /*afe0*/  IMAD R231, R3, R235, R237 ;  /* 0x000000eb03e77224 */ /* 0x000fe200078e02ed */
[----:B------:R-:W-:Y:S01]  /*aff0*/  IABS R235, R202 ;  /* 0x000000ca00eb7213 */ /* 0x000fe20000000000 */
[----:B------:R-:W-:-:S02]  /*b000*/  @!P1 IMAD.IADD R234, R234, 0x1, -R3 ;  /* 0x00000001eaea9824 */ /* 0x000fc400078e0a03 */
[----:B------:R-:W-:Y:S01]  /*b010*/  @!P3 IMAD.MOV R197, RZ, RZ, -R197 ;  /* 0x000000ffffc5b224 */ /* 0x000fe200078e0ac5 */
[----:B------:R-:W-:Y:S01]  /*b020*/  ISETP.GT.U32.AND P1, PT, R3, R231, PT ;  /* 0x000000e70300720c */ /* 0x000fe20003f24070 */
[----:B------:R-:W-:Y:S01]  /*b030*/  IMAD.HI.U32 R237, R5, R233, RZ ;  /* 0x000000e905ed7227 */ /* 0x000fe200078e00ff */
[----:B------:R-:W-:-:S03]  /*b040*/  ISETP.GT.U32.AND P3, PT, R3, R205, PT ;  /* 0x000000cd0300720c */ /* 0x000fc60003f64070 */
[--C-:B------:R-:W-:Y:S01]  /*b050*/  @!P2 IMAD.IADD R218, R218, 0x1, -R3.reuse ;  /* 0x00000001dadaa824 */ /* 0x100fe200078e0a03 */
[----:B------:R-:W-:Y:S01]  /*b060*/  ISETP.GE.AND P2, PT, R199, RZ, PT ;  /* 0x000000ffc700720c */ /* 0x000fe20003f46270 */
[----:B------:R-:W-:Y:S01]  /*b070*/  @!P5 IMAD.IADD R236, R236, 0x1, -R3 ;  /* 0x00000001ececd824 */ /* 0x000fe200078e0a03 */
[----:B------:R-:W-:Y:S01]  /*b080*/  ISETP.GE.AND P5, PT, R198, RZ, PT ;  /* 0x000000ffc600720c */ /* 0x000fe20003fa6270 */
[----:B------:R-:W-:Y:S01]  /*b090*/  IMAD.MOV R199, RZ, RZ, -R237 ;  /* 0x000000ffffc77224 */ /* 0x000fe200078e0aed */
[----:B------:R-:W-:Y:S01]  /*b0a0*/  IABS R237, R217 ;  /* 0x000000d900ed7213 */ /* 0x000fe20000000000 */
[----:B------:R-:W-:-:S04]  /*b0b0*/  IMAD.HI.U32 R198, R5, R232, RZ ;  /* 0x000000e805c67227 */ /* 0x000fc800078e00ff */
[----:B------:R-:W-:Y:S02]  /*b0c0*/  IMAD R233, R3, R199, R233 ;  /* 0x000000c703e97224 */ /* 0x000fe400078e02e9 */
[----:B------:R-:W-:Y:S02]  /*b0d0*/  IMAD.MOV R198, RZ, RZ, -R198 ;  /* 0x000000ffffc67224 */ /* 0x000fe400078e0ac6 */
[--C-:B------:R-:W-:Y:S02]  /*b0e0*/  @!P1 IMAD.IADD R231, R231, 0x1, -R3.reuse ;  /* 0x00000001e7e79824 */ /* 0x100fe400078e0a03 */
[----:B------:R-:W-:Y:S01]  /*b0f0*/  IMAD.MOV.U32 R199, RZ, RZ, R234 ;  /* 0x000000ffffc77224 */ /* 0x000fe200078e00ea */
[----:B------:R-:W-:Y:S01]  /*b100*/  IABS R234, R203 ;  /* 0x000000cb00ea7213 */ /* 0x000fe20000000000 */
[----:B------:R-:W-:Y:S01]  /*b110*/  @!P3 IMAD.IADD R205, R205, 0x1, -R3 ;  /* 0x00000001cdcdb824 */ /* 0x000fe200078e0a03 */
[----:B------:R-:W-:Y:S01]  /*b120*/  ISETP.GE.AND P3, PT, R200, RZ, PT ;  /* 0x000000ffc800720c */ /* 0x000fe20003f66270 */
[----:B------:R-:W-:-:S02]  /*b130*/  IMAD R232, R3, R198, R232 ;  /* 0x000000c603e87224 */ /* 0x000fc400078e02e8 */
[----:B------:R-:W-:Y:S01]  /*b140*/  @!P0 IMAD.MOV R199, RZ, RZ, -R199 ;  /* 0x000000ffffc78224 */ /* 0x000fe200078e0ac7 */
[C---:B------:R-:W-:Y:S01]  /*b150*/  ISETP.GT.U32.AND P0, PT, R3.reuse, R231, PT ;  /* 0x000000e70300720c */ /* 0x040fe20003f04070 */
[----:B------:R-:W-:Y:S01]  /*b160*/  IMAD.MOV.U32 R198, RZ, RZ, R236 ;  /* 0x000000ffffc67224 */ /* 0x000fe200078e00ec */
[----:B------:R-:W-:Y:S01]  /*b170*/  ISETP.GT.U32.AND P1, PT, R3, R205, PT ;  /* 0x000000cd0300720c */ /* 0x000fe20003f24070 */
[----:B------:R-:W-:-:S04]  /*b180*/  IMAD.HI.U32 R236, R5, R235, RZ ;  /* 0x000000eb05ec7227 */ /* 0x000fc800078e00ff */
[----:B------:R-:W-:Y:S02]  /*b190*/  IMAD.MOV.U32 R200, RZ, RZ, R218 ;  /* 0x000000ffffc87224 */ /* 0x000fe400078e00da */
[----:B------:R-:W-:Y:S02]  /*b1a0*/  IMAD.MOV R236, RZ, RZ, -R236 ;  /* 0x000000ffffec7224 */ /* 0x000fe400078e0aec */
[----:B------:R-:W-:Y:S01]  /*b1b0*/  @!P4 IMAD.MOV R200, RZ, RZ, -R200 ;  /* 0x000000ffffc8c224 */ /* 0x000fe200078e0ac8 */
[C---:B------:R-:W-:Y:S01]  /*b1c0*/  ISETP.GT.U32.AND P4, PT, R3.reuse, R232, PT ;  /* 0x000000e80300720c */ /* 0x040fe20003f84070 */
        /* <DEDUP_REMOVED lines=8> */
[----:B------:R-:W-:-:S03]  /*b250*/  ISETP.GE.AND P1, PT, R201, RZ, PT ;  /* 0x000000ffc900720c */ /* 0x000fc60003f26270 */
[----:B------:R-:W-:Y:S02]  /*b260*/  IMAD.MOV.U32 R201, RZ, RZ, R205 ;  /* 0x000000ffffc97224 */ /* 0x000fe400078e00cd */
[--C-:B------:R-:W-:Y:S02]  /*b270*/  @!P4 IMAD.IADD R232, R232, 0x1, -R3.reuse ;  /* 0x00000001e8e8c824 */ /* 0x100fe400078e0a03 */
[----:B------:R-:W-:Y:S01]  /*b280*/  @!P6 IMAD.IADD R233, R233, 0x1, -R3 ;  /* 0x00000001e9e9e824 */ /* 0x000fe200078e0a03 */
[----:B------:R-:W-:Y:S01]  /*b290*/  ISETP.GE.AND P6, PT, R202, RZ, PT ;  /* 0x000000ffca00720c */ /* 0x000fe20003fc6270 */
[----:B------:R-:W-:Y:S01]  /*b2a0*/  @!P5 IMAD.MOV R201, RZ, RZ, -R201 ;  /* 0x000000ffffc9d224 */ /* 0x000fe200078e0ac9 */
[----:B------:R-:W-:Y:S01]  /*b2b0*/  IABS R202, R206 ;  /* 0x000000ce00ca7213 */ /* 0x000fe20000000000 */
[----:B------:R-:W-:Y:S01]  /*b2c0*/  IMAD.MOV R236, RZ, RZ, -R236 ;  /* 0x000000ffffec7224 */ /* 0x000fe200078e0aec */
[----:B------:R-:W-:Y:S01]  /*b2d0*/  ISETP.GT.U32.AND P5, PT, R3, R232, PT ;  /* 0x000000e80300720c */ /* 0x000fe20003fa4070 */
[----:B------:R-:W-:Y:S01]  /*b2e0*/  IMAD.HI.U32 R238, R5, R235, RZ ;  /* 0x000000eb05ee7227 */ /* 0x000fe200078e00ff */
[----:B------:R-:W-:-:S03]  /*b2f0*/  ISETP.GT.U32.AND P4, PT, R3, R233, PT ;  /* 0x000000e90300720c */ /* 0x000fc60003f84070 */
[----:B------:R-:W-:Y:S02]  /*b300*/  @!P0 IMAD.IADD R218, R218, 0x1, -R3 ;  /* 0x00000001dada8824 */ /* 0x000fe400078e0a03 */
[----:B------:R-:W-:Y:S02]  /*b310*/  IMAD.MOV.U32 R205, RZ, RZ, R202 ;  /* 0x000000ffffcd7224 */ /* 0x000fe400078e00ca */
[C---:B------:R-:W-:Y:S01]  /*b320*/  IMAD R234, R3.reuse, R236, R234 ;  /* 0x000000ec03ea7224 */ /* 0x040fe200078e02ea */
[C---:B------:R-:W-:Y:S01]  /*b330*/  ISETP.GT.U32.AND P0, PT, R3.reuse, R218, PT ;  /* 0x000000da0300720c */ /* 0x040fe20003f04070 */
[----:B------:R-:W-:Y:S02]  /*b340*/  IMAD.MOV R238, RZ, RZ, -R238 ;  /* 0x000000ffffee7224 */ /* 0x000fe400078e0aee */
[----:B------:R-:W-:Y:S02]  /*b350*/  IMAD.MOV.U32 R202, RZ, RZ, R231 ;  /* 0x000000ffffca7224 */ /* 0x000fe400078e00e7 */
[C---:B------:R-:W-:Y:S01]  /*b360*/  IMAD R235, R3.reuse, R238, R235 ;  /* 0x000000ee03eb7224 */ /* 0x040fe200078e02eb */
[----:B------:R-:W-:Y:S01]  /*b370*/  IABS R238, R225 ;  /* 0x000000e100ee7213 */ /* 0x000fe20000000000 */
[----:B------:R-:W-:Y:S01]  /*b380*/  @!P2 IMAD.MOV R202, RZ, RZ, -R202 ;  /* 0x000000ffffcaa224 */ /* 0x000fe200078e0aca */
[C---:B------:R-:W-:Y:S01]  /*b390*/  ISETP.GT.U32.AND P2, PT, R3.reuse, R234, PT ;  /* 0x000000ea0300720c */ /* 0x040fe20003f44070 */
[----:B------:R-:W-:Y:S01]  /*b3a0*/  @!P5 IMAD.IADD R232, R232, 0x1, -R3 ;  /* 0x00000001e8e8d824 */ /* 0x000fe200078e0a03 */
[----:B------:R-:W-:Y:S01]  /*b3b0*/  ISETP.GT.U32.AND P5, PT, R3, R235, PT ;  /* 0x000000eb0300720c */ /* 0x000fe20003fa4070 */
[----:B------:R-:W-:-:S04]  /*b3c0*/  IMAD.HI.U32 R236, R5, R205, RZ ;  /* 0x000000cd05ec7227 */ /* 0x000fc800078e00ff */
[----:B------:R-:W-:Y:S01]  /*b3d0*/  @!P4 IMAD.IADD R233, R233, 0x1, -R3 ;  /* 0x00000001e9e9c824 */ /* 0x000fe200078e0a03 */
[----:B------:R-:W-:Y:S01]  /*b3e0*/  ISETP.GE.AND P4, PT, R203, RZ, PT ;  /* 0x000000ffcb00720c */ /* 0x000fe20003f86270 */
[----:B------:R-:W-:Y:S02]  /*b3f0*/  IMAD.MOV R236, RZ, RZ, -R236 ;  /* 0x000000ffffec7224 */ /* 0x000fe400078e0aec */
[----:B------:R-:W-:-:S04]  /*b400*/  IMAD.HI.U32 R203, R5, R237, RZ ;  /* 0x000000ed05cb7227 */ /* 0x000fc800078e00ff */
[----:B------:R-:W-:Y:S01]  /*b410*/  @!P0 IMAD.IADD R218, R218, 0x1, -R3 ;  /* 0x00000001dada8824 */ /* 0x000fe200078e0a03 */
[----:B------:R-:W-:Y:S01]  /*b420*/  ISETP.GE.AND P0, PT, R204, RZ, PT ;  /* 0x000000ffcc00720c */ /* 0x000fe20003f06270 */
[C---:B------:R-:W-:Y:S01]  /*b430*/  IMAD R231, R3.reuse, R236, R205 ;  /* 0x000000ec03e77224 */ /* 0x040fe200078e02cd */
[----:B------:R-:W-:Y:S01]  /*b440*/  IABS R236, R207 ;  /* 0x000000cf00ec7213 */ /* 0x000fe20000000000 */
[----:B------:R-:W-:Y:S02]  /*b450*/  IMAD.MOV R204, RZ, RZ, -R203 ;  /* 0x000000ffffcc7224 */ /* 0x000fe400078e0acb */
[----:B------:R-:W-:Y:S01]  /*b460*/  @!P2 IMAD.IADD R234, R234, 0x1, -R3 ;  /* 0x00000001eaeaa824 */ /* 0x000fe200078e0a03 */
[C---:B------:R-:W-:Y:S01]  /*b470*/  ISETP.GT.U32.AND P2, PT, R3.reuse, R231, PT ;  /* 0x000000e70300720c */ /* 0x040fe20003f44070 */
[----:B------:R-:W-:Y:S02]  /*b480*/  IMAD.MOV.U32 R203, RZ, RZ, R233 ;  /* 0x000000ffffcb7224 */ /* 0x000fe400078e00e9 */
[----:B------:R-:W-:Y:S01]  /*b490*/  IMAD R233, R3, R204, R237 ;  /* 0x000000cc03e97224 */ /* 0x000fe200078e02ed */
[----:B------:R-:W-:Y:S01]  /*b4a0*/  IABS R237, R216 ;  /* 0x000000d800ed7213 */ /* 0x000fe20000000000 */
[----:B------:R-:W-:Y:S01]  /*b4b0*/  @!P5 IMAD.IADD R235, R235, 0x1, -R3 ;  /* 0x00000001ebebd824 */ /* 0x000fe200078e0a03 */
[----:B------:R-:W-:Y:S01]  /*b4c0*/  ISETP.GT.U32.AND P5, PT, R3, R234, PT ;  /* 0x000000ea0300720c */ /* 0x000fe20003fa4070 */
[----:B------:R-:W-:-:S02]  /*b4d0*/  IMAD.MOV.U32 R204, RZ, RZ, R232 ;  /* 0x000000ffffcc7224 */ /* 0x000fc400078e00e8 */
[----:B------:R-:W-:-:S04]  /*b4e0*/  IMAD.HI.U32 R205, R5, R236, RZ ;  /* 0x000000ec05cd7227 */ /* 0x000fc800078e00ff */
[----:B------:R-:W-:Y:S01]  /*b4f0*/  @!P1 IMAD.MOV R204, RZ, RZ, -R204 ;  /* 0x000000ffffcc9224 */ /* 0x000fe200078e0acc */
[C---:B------:R-:W-:Y:S01]  /*b500*/  ISETP.GT.U32.AND P1, PT, R3.reuse, R233, PT ;  /* 0x000000e90300720c */ /* 0x040fe20003f24070 */
[----:B------:R-:W-:Y:S02]  /*b510*/  IMAD.MOV R232, RZ, RZ, -R205 ;  /* 0x000000ffffe87224 */ /* 0x000fe400078e0acd */
[----:B------:R-:W-:Y:S02]  /*b520*/  IMAD.MOV.U32 R205, RZ, RZ, R218 ;  /* 0x000000ffffcd7224 */ /* 0x000fe400078e00da */
[----:B------:R-:W-:Y:S01]  /*b530*/  @!P3 IMAD.MOV R203, RZ, RZ, -R203 ;  /* 0x000000ffffcbb224 */ /* 0x000fe200078e0acb */
[C---:B------:R-:W-:Y:S01]  /*b540*/  ISETP.GT.U32.AND P3, PT, R3.reuse, R235, PT ;  /* 0x000000eb0300720c */ /* 0x040fe20003f64070 */
[----:B------:R-:W-:Y:S01]  /*b550*/  @!P6 IMAD.MOV R205, RZ, RZ, -R205 ;  /* 0x000000ffffcde224 */ /* 0x000fe200078e0acd */
[----:B------:R-:W-:Y:S01]  /*b560*/  ISETP.GE.AND P6, PT, R206, RZ, PT ;  /* 0x000000ffce00720c */ /* 0x000fe20003fc6270 */
[--C-:B------:R-:W-:Y:S01]  /*b570*/  @!P5 IMAD.IADD R234, R234, 0x1, -R3.reuse ;  /* 0x00000001eaead824 */ /* 0x100fe200078e0a03 */
[----:B------:R-:W-:Y:S01]  /*b580*/  IABS R206, R209 ;  /* 0x000000d100ce7213 */ /* 0x000fe20000000000 */
[----:B------:R-:W-:Y:S01]  /*b590*/  IMAD R218, R3, R232, R236 ;  /* 0x000000e803da7224 */ /* 0x000fe200078e02ec */
[----:B------:R-:W-:Y:S01]  /*b5a0*/  ISETP.GE.AND P5, PT, R217, RZ, PT ;  /* 0x000000ffd900720c */ /* 0x000fe20003fa6270 */
[----:B------:R-:W-:Y:S01]  /*b5b0*/  @!P1 IMAD.IADD R233, R233, 0x1, -R3 ;  /* 0x00000001e9e99824 */ /* 0x000fe200078e0a03 */
[----:B------:R-:W-:Y:S01]  /*b5c0*/  IABS R232, R208 ;  /* 0x000000d000e87213 */ /* 0x000fe20000000000 */
[----:B------:R-:W-:Y:S01]  /*b5d0*/  IMAD.MOV.U32 R217, RZ, RZ, R206 ;  /* 0x000000ffffd97224 */ /* 0x000fe200078e00ce */
[----:B------:R-:W-:Y:S01]  /*b5e0*/  ISETP.GE.AND P1, PT, R207, RZ, PT ;  /* 0x000000ffcf00720c */ /* 0x000fe20003f26270 */
[----:B------:R-:W-:-:S02]  /*b5f0*/  IMAD.MOV.U32 R206, RZ, RZ, R234 ;  /* 0x000000ffffce7224 */ /* 0x000fc400078e00ea */
[----:B------:R-:W-:Y:S01]  /*b600*/  @!P3 IMAD.IADD R235, R235, 0x1, -R3 ;  /* 0x00000001ebebb824 */ /* 0x000fe200078e0a03 */
[C---:B------:R-:W-:Y:S01]  /*b610*/  ISETP.GT.U32.AND P3, PT, R3.reuse, R218, PT ;  /* 0x000000da0300720c */ /* 0x040fe20003f64070 */
[----:B------:R-:W-:Y:S01]  /*b620*/  @!P4 IMAD.MOV R206, RZ, RZ, -R206 ;  /* 0x000000ffffcec224 */ /* 0x000fe200078e0ace */
[----:B------:R-:W-:Y:S01]  /*b630*/  ISETP.GT.U32.AND P4, PT, R3, R233, PT ;  /* 0x000000e90300720c */ /* 0x000fe20003f84070 */
[----:B------:R-:W-:-:S04]  /*b640*/  IMAD.HI.U32 R234, R5, R217, RZ ;  /* 0x000000d905ea7227 */ /* 0x000fc800078e00ff */
[----:B------:R-:W-:Y:S02]  /*b650*/  @!P2 IMAD.IADD R231, R231, 0x1, -R3 ;  /* 0x00000001e7e7a824 */ /* 0x000fe400078e0a03 */
[----:B------:R-:W-:Y:S02]  /*b660*/  IMAD.MOV R234, RZ, RZ, -R234 ;  /* 0x000000ffffea7224 */ /* 0x000fe400078e0aea */
[----:B------:R-:W-:Y:S01]  /*b670*/  IMAD.MOV.U32 R207, RZ, RZ, R235 ;  /* 0x000000ffffcf7224 */ /* 0x000fe200078e00eb */
[C---:B------:R-:W-:Y:S01]  /*b680*/  ISETP.GT.U32.AND P2, PT, R3.reuse, R231, PT ;  /* 0x000000e70300720c */ /* 0x040fe20003f44070 */
[----:B------:R-:W-:Y:S02]  /*b690*/  IMAD R217, R3, R234, R217 ;  /* 0x000000ea03d97224 */ /* 0x000fe400078e02d9 */
[--C-:B------:R-:W-:Y:S02]  /*b6a0*/  @!P3 IMAD.IADD R218, R218, 0x1, -R3.reuse ;  /* 0x00000001dadab824 */ /* 0x100fe400078e0a03 */
[----:B------:R-:W-:Y:S01]  /*b6b0*/  @!P4 IMAD.IADD R233, R233, 0x1, -R3 ;  /* 0x00000001e9e9c824 */ /* 0x000fe200078e0a03 */
[----:B------:R-:W-:Y:S01]  /*b6c0*/  ISETP.GT.U32.AND P4, PT, R3, R217, PT ;  /* 0x000000d90300720c */ /* 0x000fe20003f84070 */
[----:B------:R-:W-:Y:S01]  /*b6d0*/  IMAD.HI.U32 R234, R5, R232, RZ ;  /* 0x000000e805ea7227 */ /* 0x000fe200078e00ff */
[----:B------:R-:W-:-:S03]  /*b6e0*/  ISETP.GT.U32.AND P3, PT, R3, R218, PT ;  /* 0x000000da0300720c */ /* 0x000fc60003f64070 */
[----:B------:R-:W-:Y:S02]  /*b6f0*/  IMAD.MOV R234, RZ, RZ, -R234 ;  /* 0x000000ffffea7224 */ /* 0x000fe400078e0aea */
[----:B------:R-:W-:Y:S01]  /*b700*/  @!P2 IMAD.IADD R231, R231, 0x1, -R3 ;  /* 0x00000001e7e7a824 */ /* 0x000fe200078e0a03 */
[----:B------:R-:W-:Y:S01]  /*b710*/  ISETP.GE.AND P2, PT, R209, RZ, PT ;  /* 0x000000ffd100720c */ /* 0x000fe20003f46270 */
[----:B------:R-:W-:Y:S01]  /*b720*/  @!P0 IMAD.MOV R207, RZ, RZ, -R207 ;  /* 0x000000ffffcf8224 */ /* 0x000fe200078e0acf */
[----:B------:R-:W-:Y:S01]  /*b730*/  ISETP.GE.AND P0, PT, R208, RZ, PT ;  /* 0x000000ffd000720c */ /* 0x000fe20003f06270 */
[----:B------:R-:W-:Y:S01]  /*b740*/  IMAD.MOV.U32 R208, RZ, RZ, R231 ;  /* 0x000000ffffd07224 */ /* 0x000fe200078e00e7 */
[----:B------:R-:W-:Y:S01]  /*b750*/  IABS R231, R210 ;  /* 0x000000d200e77213 */ /* 0x000fe20000000000 */
[----:B------:R-:W-:Y:S02]  /*b760*/  IMAD R232, R3, R234, R232 ;  /* 0x000000ea03e87224 */ /* 0x000fe400078e02e8 */
[----:B------:R-:W-:-:S02]  /*b770*/  @!P4 IMAD.IADD R217, R217, 0x1, -R3 ;  /* 0x00000001d9d9c824 */ /* 0x000fc400078e0a03 */
[----:B------:R-:W-:Y:S01]  /*b780*/  @!P3 IMAD.IADD R218, R218, 0x1, -R3 ;  /* 0x00000001dadab824 */ /* 0x000fe200078e0a03 */
[C---:B------:R-:W-:Y:S01]  /*b790*/  ISETP.GT.U32.AND P3, PT, R3.reuse, R232, PT ;  /* 0x000000e80300720c */ /* 0x040fe20003f64070 */
[----:B------:R-:W-:Y:S01]  /*b7a0*/  IMAD.MOV.U32 R209, RZ, RZ, R233 ;  /* 0x000000ffffd17224 */ /* 0x000fe200078e00e9 */
[----:B------:R-:W-:Y:S01]  /*b7b0*/  ISETP.GT.U32.AND P4, PT, R3, R217, PT ;  /* 0x000000d90300720c */ /* 0x000fe20003f84070 */
[----:B------:R-:W-:-:S04]  /*b7c0*/  IMAD.HI.U32 R233, R5, R231, RZ ;  /* 0x000000e705e97227 */ /* 0x000fc800078e00ff */
[----:B------:R-:W-:Y:S02]  /*b7d0*/  IMAD.MOV R233, RZ, RZ, -R233 ;  /* 0x000000ffffe97224 */ /* 0x000fe400078e0ae9 */
[----:B------:R-:W-:Y:S01]  /*b7e0*/  @!P5 IMAD.MOV R209, RZ, RZ, -R209 ;  /* 0x000000ffffd1d224 */ /* 0x000fe200078e0ad1 */
[----:B------:R-:W-:Y:S01]  /*b7f0*/  ISETP.GE.AND P5, PT, R212, RZ, PT ;  /* 0x000000ffd400720c */ /* 0x000fe20003fa6270 */
[----:B------:R-:W-:Y:S01]  /*b800*/  IMAD R231, R3, R233, R231 ;  /* 0x000000e903e77224 */ /* 0x000fe200078e02e7 */
[----:B------:R-:W-:Y:S01]  /*b810*/  IABS R233, R214 ;  /* 0x000000d600e97213 */ /* 0x000fe20000000000 */
[--C-:B------:R-:W-:Y:S02]  /*b820*/  @!P3 IMAD.IADD R232, R232, 0x1, -R3.reuse ;  /* 0x00000001e8e8b824 */ /* 0x100fe400078e0a03 */
[----:B------:R-:W-:Y:S01]  /*b830*/  @!P4 IMAD.IADD R217, R217, 0x1, -R3 ;  /* 0x00000001d9d9c824 */ /* 0x000fe200078e0a03 */
[----:B------:R-:W-:Y:S01]  /*b840*/  ISETP.GT.U32.AND P4, PT, R3, R231, PT ;  /* 0x000000e70300720c */ /* 0x000fe20003f84070 */
[----:B------:R-:W-:Y:S01]  /*b850*/  IMAD.HI.U32 R212, R5, R241, RZ ;  /* 0x000000f105d47227 */ /* 0x000fe200078e00ff */
[----:B------:R-:W-:-:S03]  /*b860*/  ISETP.GT.U32.AND P3, PT, R3, R232, PT ;  /* 0x000000e80300720c */ /* 0x000fc60003f64070 */
[----:B------:R-:W-:Y:S01]  /*b870*/  @!P6 IMAD.MOV R208, RZ, RZ, -R208 ;  /* 0x000000ffffd0e224 */ /* 0x000fe200078e0ad0 */
[----:B------:R-:W-:Y:S01]  /*b880*/  ISETP.GE.AND P6, PT, R210, RZ, PT ;  /* 0x000000ffd200720c */ /* 0x000fe20003fc6270 */
[----:B------:R-:W-:Y:S02]  /*b890*/  IMAD.MOV R212, RZ, RZ, -R212 ;  /* 0x000000ffffd47224 */ /* 0x000fe400078e0ad4 */
[----:B------:R-:W-:Y:S01]  /*b8a0*/  IMAD.MOV.U32 R210, RZ, RZ, R218 ;  /* 0x000000ffffd27224 */ /* 0x000fe200078e00da */
[----:B------:R-:W-:Y:S01]  /*b8b0*/  IABS R218, R215 ;  /* 0x000000d700da7213 */ /* 0x000fe20000000000 */
[----:B------:R-:W-:Y:S02]  /*b8c0*/  IMAD R241, R3, R212, R241 ;  /* 0x000000d403f17224 */ /* 0x000fe400078e02f1 */
[----:B------:R-:W-:Y:S02]  /*b8d0*/  @!P4 IMAD.IADD R231, R231, 0x1, -R3 ;  /* 0x00000001e7e7c824 */ /* 0x000fe400078e0a03 */
[----:B------:R-:W-:Y:S01]  /*b8e0*/  @!P1 IMAD.MOV R210, RZ, RZ, -R210 ;  /* 0x000000ffffd29224 */ /* 0x000fe200078e0ad2 */
[----:B------:R-:W-:Y:S01]  /*b8f0*/  ISETP.GE.AND P1, PT, R211, RZ, PT ;  /* 0x000000ffd300720c */ /* 0x000fe20003f26270 */
[----:B------:R-:W-:Y:S01]  /*b900*/  IMAD.HI.U32 R211, R5, R239, RZ ;  /* 0x000000ef05d37227 */ /* 0x000fe200078e00ff */
[----:B------:R-:W-:-:S03]  /*b910*/  ISETP.GT.U32.AND P4, PT, R3, R231, PT ;  /* 0x000000e70300720c */ /* 0x000fc60003f84070 */
[----:B------:R-:W-:Y:S01]  /*b920*/  @!P3 IMAD.IADD R232, R232, 0x1, -R3 ;  /* 0x00000001e8e8b824 */ /* 0x000fe200078e0a03 */
[----:B------:R-:W-:Y:S01]  /*b930*/  ISETP.GT.U32.AND P3, PT, R3, R241, PT ;  /* 0x000000f10300720c */ /* 0x000fe20003f64070 */
[----:B------:R-:W-:Y:S02]  /*b940*/  IMAD.MOV R211, RZ, RZ, -R211 ;  /* 0x000000ffffd37224 */ /* 0x000fe400078e0ad3 */
[----:B------:R-:W-:-:S04]  /*b950*/  IMAD.HI.U32 R236, R5, R233, RZ ;  /* 0x000000e905ec7227 */ /* 0x000fc800078e00ff */
[C---:B------:R-:W-:Y:S02]  /*b960*/  IMAD R239, R3.reuse, R211, R239 ;  /* 0x000000d303ef7224 */ /* 0x040fe400078e02ef */
[----:B------:R-:W-:Y:S02]  /*b970*/  IMAD.MOV.U32 R211, RZ, RZ, R217 ;  /* 0x000000ffffd37224 */ /* 0x000fe400078e00d9 */
[----:B------:R-:W-:Y:S01]  /*b980*/  IMAD.MOV.U32 R212, RZ, RZ, R232 ;  /* 0x000000ffffd47224 */ /* 0x000fe200078e00e8 */
[----:B------:R-:W-:Y:S01]  /*b990*/  IABS R232, R223 ;  /* 0x000000df00e87213 */ /* 0x000fe20000000000 */
[----:B------:R-:W-:Y:S01]  /*b9a0*/  @!P2 IMAD.MOV R211, RZ, RZ, -R211 ;  /* 0x000000ffffd3a224 */ /* 0x000fe200078e0ad3 */
[----:B------:R-:W-:Y:S01]  /*b9b0*/  ISETP.GT.U32.AND P2, PT, R3, R239, PT ;  /* 0x000000ef0300720c */ /* 0x000fe20003f44070 */
[----:B------:R-:W-:Y:S02]  /*b9c0*/  IMAD.MOV R236, RZ, RZ, -R236 ;  /* 0x000000ffffec7224 */ /* 0x000fe400078e0aec */
[----:B------:R-:W-:-:S02]  /*b9d0*/  @!P3 IMAD.IADD R241, R241, 0x1, -R3 ;  /* 0x00000001f1f1b824 */ /* 0x000fc400078e0a03 */
[----:B------:R-:W-:Y:S02]  /*b9e0*/  @!P4 IMAD.IADD R231, R231, 0x1, -R3 ;  /* 0x00000001e7e7c824 */ /* 0x000fe400078e0a03 */
[----:B------:R-:W-:Y:S01]  /*b9f0*/  @!P0 IMAD.MOV R212, RZ, RZ, -R212 ;  /* 0x000000ffffd48224 */ /* 0x000fe200078e0ad4 */
[----:B------:R-:W-:Y:S01]  /*ba00*/  ISETP.GE.AND P0, PT, R213, RZ, PT ;  /* 0x000000ffd500720c */ /* 0x000fe20003f06270 */
[C---:B------:R-:W-:Y:S01]  /*ba10*/  IMAD R217, R3.reuse, R236, R233 ;  /* 0x000000ec03d97224 */ /* 0x040fe200078e02e9 */
[----:B------:R-:W-:Y:S01]  /*ba20*/  ISETP.GT.U32.AND P3, PT, R3, R241, PT ;  /* 0x000000f10300720c */ /* 0x000fe20003f64070 */
[----:B------:R-:W-:Y:S01]  /*ba30*/  IMAD.MOV.U32 R213, RZ, RZ, R231 ;  /* 0x000000ffffd57224 */ /* 0x000fe200078e00e7 */
[----:B------:R-:W-:Y:S01]  /*ba40*/  IABS R236, R219 ;  /* 0x000000db00ec7213 */ /* 0x000fe20000000000 */
[----:B------:R-:W-:Y:S01]  /*ba50*/  IMAD.HI.U32 R235, R5, R240, RZ ;  /* 0x000000f005eb7227 */ /* 0x000fe200078e00ff */
[----:B------:R-:W-:-:S03]  /*ba60*/  IABS R233, R222 ;  /* 0x000000de00e97213 */ /* 0x000fc60000000000 */
[----:B------:R-:W-:-:S04]  /*ba70*/  IMAD.HI.U32 R234, R5, R218, RZ ;  /* 0x000000da05ea7227 */ /* 0x000fc800078e00ff */
[----:B------:R-:W-:Y:S01]  /*ba80*/  @!P6 IMAD.MOV R213, RZ, RZ, -R213 ;  /* 0x000000ffffd5e224 */ /* 0x000fe200078e0ad5 */
[C---:B------:R-:W-:Y:S01]  /*ba90*/  ISETP.GT.U32.AND P6, PT, R3.reuse, R217, PT ;  /* 0x000000d90300720c */ /* 0x040fe20003fc4070 */
[----:B------:R-:W-:Y:S02]  /*baa0*/  IMAD.MOV R235, RZ, RZ, -R235 ;  /* 0x000000ffffeb7224 */ /* 0x000fe400078e0aeb */
[----:B------:R-:W-:Y:S02]  /*bab0*/  IMAD.MOV R234, RZ, RZ, -R234 ;  /* 0x000000ffffea7224 */ /* 0x000fe400078e0aea */
[----:B------:R-:W-:Y:S01]  /*bac0*/  IMAD R240, R3, R235, R240 ;  /* 0x000000eb03f07224 */ /* 0x000fe200078e02f0 */
[----:B------:R-:W-:Y:S01]  /*bad0*/  IABS R235, R220 ;  /* 0x000000dc00eb7213 */ /* 0x000fe20000000000 */
[--C-:B------:R-:W-:Y:S02]  /*bae0*/  @!P2 IMAD.IADD R239, R239, 0x1, -R3.reuse ;  /* 0x00000001efefa824 */ /* 0x100fe400078e0a03 */
[C---:B------:R-:W-:Y:S01]  /*baf0*/  IMAD R218, R3.reuse, R234, R218 ;  /* 0x000000ea03da7224 */ /* 0x040fe200078e02da */
[----:B------:R-:W-:Y:S01]  /*bb00*/  ISETP.GT.U32.AND P4, PT, R3, R240, PT ;  /* 0x000000f00300720c */ /* 0x000fe20003f84070 */
[----:B------:R-:W-:Y:S01]  /*bb10*/  @!P3 IMAD.IADD R241, R241, 0x1, -R3 ;  /* 0x00000001f1f1b824 */ /* 0x000fe200078e0a03 */
[----:B------:R-:W-:Y:S01]  /*bb20*/  ISETP.GT.U32.AND P2, PT, R3, R239, PT ;  /* 0x000000ef0300720c */ /* 0x000fe20003f44070 */
[----:B------:R-:W-:Y:S01]  /*bb30*/  IMAD.HI.U32 R231, R5, R237, RZ ;  /* 0x000000ed05e77227 */ /* 0x000fe200078e00ff */
[----:B------:R-:W-:-:S02]  /*bb40*/  ISETP.GT.U32.AND P3, PT, R3, R218, PT ;  /* 0x000000da0300720c */ /* 0x000fc40003f64070 */
[----:B------:R-:W-:Y:S01]  /*bb50*/  IABS R234, R221 ;  /* 0x000000dd00ea7213 */ /* 0x000fe20000000000 */
[----:B------:R-:W-:Y:S02]  /*bb60*/  @!P6 IMAD.IADD R217, R217, 0x1, -R3 ;  /* 0x00000001d9d9e824 */ /* 0x000fe400078e0a03 */
[----:B------:R-:W-:Y:S02]  /*bb70*/  IMAD.MOV R231, RZ, RZ, -R231 ;  /* 0x000000ffffe77224 */ /* 0x000fe400078e0ae7 */
[----:B------:R-:W-:Y:S01]  /*bb80*/  IMAD.HI.U32 R242, R5, R233, RZ ;  /* 0x000000e905f27227 */ /* 0x000fe200078e00ff */
[----:B------:R-:W-:-:S03]  /*bb90*/  ISETP.GT.U32.AND P6, PT, R3, R217, PT ;  /* 0x000000d90300720c */ /* 0x000fc60003fc4070 */
[----:B------:R-:W-:Y:S02]  /*bba0*/  IMAD R237, R3, R231, R237 ;  /* 0x000000e703ed7224 */ /* 0x000fe400078e02ed */
[----:B------:R-:W-:-:S04]  /*bbb0*/  IMAD.HI.U32 R231, R5, R236, RZ ;  /* 0x000000ec05e77227 */ /* 0x000fc800078e00ff */
[--C-:B------:R-:W-:Y:S02]  /*bbc0*/  @!P4 IMAD.IADD R240, R240, 0x1, -R3.reuse ;  /* 0x00000001f0f0c824 */ /* 0x100fe400078e0a03 */
[--C-:B------:R-:W-:Y:S01]  /*bbd0*/  @!P2 IMAD.IADD R239, R239, 0x1, -R3.reuse ;  /* 0x00000001efefa824 */ /* 0x100fe200078e0a03 */
[----:B------:R-:W-:Y:S01]  /*bbe0*/  ISETP.GE.AND P2, PT, R214, RZ, PT ;  /* 0x000000ffd600720c */ /* 0x000fe20003f46270 */
[----:B------:R-:W-:Y:S01]  /*bbf0*/  @!P3 IMAD.IADD R218, R218, 0x1, -R3 ;  /* 0x00000001dadab824 */ /* 0x000fe200078e0a03 */
[----:B------:R-:W-:Y:S01]  /*bc00*/  ISETP.GT.U32.AND P4, PT, R3, R240, PT ;  /* 0x000000f00300720c */ /* 0x000fe20003f84070 */
[----:B------:R-:W-:Y:S02]  /*bc10*/  IMAD.MOV R231, RZ, RZ, -R231 ;  /* 0x000000ffffe77224 */ /* 0x000fe400078e0ae7 */
[----:B------:R-:W-:Y:S01]  /*bc20*/  IMAD.HI.U32 R214, R5, R235, RZ ;  /* 0x000000eb05d67227 */ /* 0x000fe200078e00ff */
[----:B------:R-:W-:-:S03]  /*bc30*/  ISETP.GT.U32.AND P3, PT, R3, R218, PT ;  /* 0x000000da0300720c */ /* 0x000fc60003f64070 */
[----:B------:R-:W-:Y:S01]  /*bc40*/  IMAD R236, R3, R231, R236 ;  /* 0x000000e703ec7224 */ /* 0x000fe200078e02ec */
[----:B------:R-:W-:Y:S01]  /*bc50*/  IABS R231, R230 ;  /* 0x000000e600e77213 */ /* 0x000fe20000000000 */
[----:B------:R-:W-:Y:S02]  /*bc60*/  IMAD.MOV R214, RZ, RZ, -R214 ;  /* 0x000000ffffd67224 */ /* 0x000fe400078e0ad6 */
[----:B------:R-:W-:Y:S01]  /*bc70*/  @!P6 IMAD.IADD R217, R217, 0x1, -R3 ;  /* 0x00000001d9d9e824 */ /* 0x000fe200078e0a03 */
[C---:B------:R-:W-:Y:S01]  /*bc80*/  ISETP.GT.U32.AND P6, PT, R3.reuse, R236, PT ;  /* 0x000000ec0300720c */ /* 0x040fe20003fc4070 */
[----:B------:R-:W-:Y:S02]  /*bc90*/  IMAD R235, R3, R214, R235 ;  /* 0x000000d603eb7224 */ /* 0x000fe400078e02eb */
[----:B------:R-:W-:-:S04]  /*bca0*/  IMAD.HI.U32 R214, R5, R234, RZ ;  /* 0x000000ea05d67227 */ /* 0x000fc800078e00ff */
[----:B------:R-:W-:Y:S02]  /*bcb0*/  IMAD.MOV R214, RZ, RZ, -R214 ;  /* 0x000000ffffd67224 */ /* 0x000fe400078e0ad6 */
[--C-:B------:R-:W-:Y:S01]  /*bcc0*/  @!P4 IMAD.IADD R240, R240, 0x1, -R3.reuse ;  /* 0x00000001f0f0c824 */ /* 0x100fe200078e0a03 */
[C---:B------:R-:W-:Y:S01]  /*bcd0*/  ISETP.GT.U32.AND P4, PT, R3.reuse, R237, PT ;  /* 0x000000ed0300720c */ /* 0x040fe20003f84070 */
[--C-:B------:R-:W-:Y:S01]  /*bce0*/  @!P3 IMAD.IADD R218, R218, 0x1, -R3.reuse ;  /* 0x00000001dadab824 */ /* 0x100fe200078e0a03 */
[C---:B------:R-:W-:Y:S01]  /*bcf0*/  ISETP.GT.U32.AND P3, PT, R3.reuse, R235, PT ;  /* 0x000000eb0300720c */ /* 0x040fe20003f64070 */
[----:B------:R-:W-:Y:S02]  /*bd00*/  IMAD R234, R3, R214, R234 ;  /* 0x000000d603ea7224 */ /* 0x000fe400078e02ea */
[----:B------:R-:W-:Y:S02]  /*bd10*/  @!P6 IMAD.IADD R236, R236, 0x1, -R3 ;  /* 0x00000001ecece824 */ /* 0x000fe400078e0a03 */
[----:B------:R-:W-:Y:S01]  /*bd20*/  IMAD.HI.U32 R214, R5, R231, RZ ;  /* 0x000000e705d67227 */ /* 0x000fe200078e00ff */
[----:B------:R-:W-:-:S03]  /*bd30*/  ISETP.GT.U32.AND P6, PT, R3, R234, PT ;  /* 0x000000ea0300720c */ /* 0x000fc60003fc4070 */
[----:B------:R-:W-:Y:S02]  /*bd40*/  IMAD.MOV R214, RZ, RZ, -R214 ;  /* 0x000000ffffd67224 */ /* 0x000fe400078e0ad6 */
[--C-:B------:R-:W-:Y:S01]  /*bd50*/  @!P4 IMAD.IADD R237, R237, 0x1, -R3.reuse ;  /* 0x00000001ededc824 */ /* 0x100fe200078e0a03 */
[----:B------:R-:W-:Y:S01]  /*bd60*/  ISETP.GE.AND P4, PT, R215, RZ, PT ;  /* 0x000000ffd700720c */ /* 0x000fe20003f86270 */
[----:B------:R-:W-:Y:S01]  /*bd70*/  @!P3 IMAD.IADD R235, R235, 0x1, -R3 ;  /* 0x00000001ebebb824 */ /* 0x000fe200078e0a03 */
[----:B------:R-:W-:Y:S01]  /*bd80*/  ISETP.GE.AND P3, PT, R216, RZ, PT ;  /* 0x000000ffd800720c */ /* 0x000fe20003f66270 */
[----:B------:R-:W-:Y:S02]  /*bd90*/  IMAD R231, R3, R214, R231 ;  /* 0x000000d603e77224 */ /* 0x000fe400078e02e7 */
[----:B------:R-:W-:-:S04]  /*bda0*/  IMAD.HI.U32 R215, R5, R232, RZ ;  /* 0x000000e805d77227 */ /* 0x000fc800078e00ff */
[----:B------:R-:W-:Y:S02]  /*bdb0*/  IMAD.MOV.U32 R214, RZ, RZ, R241 ;  /* 0x000000ffffd67224 */ /* 0x000fe400078e00f1 */
[----:B------:R-:W-:Y:S01]  /*bdc0*/  @!P6 IMAD.IADD R234, R234, 0x1, -R3 ;  /* 0x00000001eaeae824 */ /* 0x000fe200078e0a03 */
[C---:B------:R-:W-:Y:S01]  /*bdd0*/  ISETP.GT.U32.AND P6, PT, R3.reuse, R235, PT ;  /* 0x000000eb0300720c */ /* 0x040fe20003fc4070 */
[----:B------:R-:W-:Y:S02]  /*bde0*/  IMAD.MOV R241, RZ, RZ, -R215 ;  /* 0x000000fffff17224 */ /* 0x000fe400078e0ad7 */
[----:B------:R-:W-:Y:S01]  /*bdf0*/  @!P5 IMAD.MOV R214, RZ, RZ, -R214 ;  /* 0x000000ffffd6d224 */ /* 0x000fe200078e0ad6 */
[----:B------:R-:W-:Y:S01]  /*be00*/  ISETP.GT.U32.AND P5, PT, R3, R237, PT ;  /* 0x000000ed0300720c */ /* 0x000fe20003fa4070 */
[----:B------:R-:W-:Y:S01]  /*be10*/  IMAD.MOV.U32 R215, RZ, RZ, R239 ;  /* 0x000000ffffd77224 */ /* 0x000fe200078e00ef */
[----:B------:R-:W-:Y:S01]  /*be20*/  IABS R239, R249 ;  /* 0x000000f900ef7213 */ /* 0x000fe20000000000 */
[----:B------:R-:W-:-:S02]  /*be30*/  IMAD.MOV R242, RZ, RZ, -R242 ;  /* 0x000000fffff27224 */ /* 0x000fc400078e0af2 */
[----:B------:R-:W-:Y:S01]  /*be40*/  @!P1 IMAD.MOV R215, RZ, RZ, -R215 ;  /* 0x000000ffffd79224 */ /* 0x000fe200078e0ad7 */
[C---:B------:R-:W-:Y:S01]  /*be50*/  ISETP.GT.U32.AND P1, PT, R3.reuse, R236, PT ;  /* 0x000000ec0300720c */ /* 0x040fe20003f24070 */
[C---:B------:R-:W-:Y:S01]  /*be60*/  IMAD R232, R3.reuse, R241, R232 ;  /* 0x000000f103e87224 */ /* 0x040fe200078e02e8 */
[----:B------:R-:W-:Y:S01]  /*be70*/  IABS R241, R248 ;  /* 0x000000f800f17213 */ /* 0x000fe20000000000 */
[C---:B------:R-:W-:Y:S01]  /*be80*/  IMAD R233, R3.reuse, R242, R233 ;  /* 0x000000f203e97224 */ /* 0x040fe200078e02e9 */
[----:B------:R-:W-:Y:S01]  /*be90*/  IABS R242, R252 ;  /* 0x000000fc00f27213 */ /* 0x000fe20000000000 */
[----:B------:R-:W-:Y:S01]  /*bea0*/  @!P4 IMAD.MOV R218, RZ, RZ, -R218 ;  /* 0x000000ffffdac224 */ /* 0x000fe200078e0ada */
[----:B------:R-:W-:Y:S01]  /*beb0*/  ISETP.GT.U32.AND P4, PT, R3, R231, PT ;  /* 0x000000e70300720c */ /* 0x000fe20003f84070 */
[----:B------:R-:W-:Y:S01]  /*bec0*/  IMAD.MOV.U32 R216, RZ, RZ, R240 ;  /* 0x000000ffffd87224 */ /* 0x000fe200078e00f0 */
[----:B------:R-:W-:Y:S01]  /*bed0*/  IABS R240, R247 ;  /* 0x000000f700f07213 */ /* 0x000fe20000000000 */
[----:B------:R-:W-:Y:S01]  /*bee0*/  @!P6 IMAD.IADD R235, R235, 0x1, -R3 ;  /* 0x00000001ebebe824 */ /* 0x000fe200078e0a03 */
[C---:B------:R-:W-:Y:S01]  /*bef0*/  ISETP.GT.U32.AND P6, PT, R3.reuse, R232, PT ;  /* 0x000000e80300720c */ /* 0x040fe20003fc4070 */
[----:B------:R-:W-:Y:S01]  /*bf00*/  @!P2 IMAD.MOV R217, RZ, RZ, -R217 ;  /* 0x000000ffffd9a224 */ /* 0x000fe200078e0ad9 */
[----:B------:R-:W-:Y:S01]  /*bf10*/  ISETP.GT.U32.AND P2, PT, R3, R233, PT ;  /* 0x000000e90300720c */ /* 0x000fe20003f44070 */
[----:B------:R-:W-:Y:S01]  /*bf20*/  @!P5 IMAD.IADD R237, R237, 0x1, -R3 ;  /* 0x00000001ededd824 */ /* 0x000fe200078e0a03 */
[----:B------:R-:W-:Y:S01]  /*bf30*/  ISETP.GE.AND P5, PT, R219, RZ, PT ;  /* 0x000000ffdb00720c */ /* 0x000fe20003fa6270 */
[----:B------:R-:W-:Y:S01]  /*bf40*/  @!P0 IMAD.MOV R216, RZ, RZ, -R216 ;  /* 0x000000ffffd88224 */ /* 0x000fe200078e0ad8 */
[----:B------:R-:W-:Y:S01]  /*bf50*/  ISETP.GT.U32.AND P0, PT, R3, R234, PT ;  /* 0x000000ea0300720c */ /* 0x000fe20003f04070 */
[----:B------:R-:W-:-:S04]  /*bf60*/  IMAD.HI.U32 R219, R5, R238, RZ ;  /* 0x000000ee05db7227 */ /* 0x000fc800078e00ff */
[----:B------:R-:W-:Y:S01]  /*bf70*/  @!P1 IMAD.IADD R236, R236, 0x1, -R3 ;  /* 0x00000001ecec9824 */ /* 0x000fe200078e0a03 */
[----:B------:R-:W-:Y:S01]  /*bf80*/  ISETP.GE.AND P1, PT, R220, RZ, PT ;  /* 0x000000ffdc00720c */ /* 0x000fe20003f26270 */
[----:B------:R-:W-:Y:S01]  /*bf90*/  IMAD.MOV R219, RZ, RZ, -R219 ;  /* 0x000000ffffdb7224 */ /* 0x000fe200078e0adb */
[----:B------:R-:W-:Y:S01]  /*bfa0*/  IABS R220, R229 ;  /* 0x000000e500dc7213 */ /* 0x000fe20000000000 */
[----:B------:R-:W-:Y:S01]  /*bfb0*/  @!P4 IMAD.IADD R231, R231, 0x1, -R3 ;  /* 0x00000001e7e7c824 */ /* 0x000fe200078e0a03 */
[----:B------:R-:W-:Y:S01]  /*bfc0*/  ISETP.GE.AND P4, PT, R230, RZ, PT ;  /* 0x000000ffe600720c */ /* 0x000fe20003f86270 */
[----:B------:R-:W-:Y:S01]  /*bfd0*/  IMAD R238, R3, R219, R238 ;  /* 0x000000db03ee7224 */ /* 0x000fe200078e02ee */
[----:B------:R-:W-:Y:S01]  /*bfe0*/  IABS R230, R224 ;  /* 0x000000e000e67213 */ /* 0x000fe20000000000 */
[----:B------:R-:W-:Y:S02]  /*bff0*/  IMAD.MOV.U32 R219, RZ, RZ, R237 ;  /* 0x000000ffffdb7224 */ /* 0x000fe400078e00ed */
[----:B------:R-:W-:-:S02]  /*c000*/  IMAD.MOV.U32 R237, RZ, RZ, R220 ;  /* 0x000000ffffed7224 */ /* 0x000fc400078e00dc */
[----:B------:R-:W-:Y:S02]  /*c010*/  IMAD.MOV.U32 R220, RZ, RZ, R236 ;  /* 0x000000ffffdc7224 */ /* 0x000fe400078e00ec */
[--C-:B------:R-:W-:Y:S01]  /*c020*/  @!P6 IMAD.IADD R232, R232, 0x1, -R3.reuse ;  /* 0x00000001e8e8e824 */ /* 0x100fe200078e0a03 */
[----:B------:R-:W-:Y:S01]  /*c030*/  ISETP.GT.U32.AND P6, PT, R3, R231, PT ;  /* 0x000000e70300720c */ /* 0x000fe20003fc4070 */
[--C-:B------:R-:W-:Y:S01]  /*c040*/  @!P2 IMAD.IADD R233, R233, 0x1, -R3.reuse ;  /* 0x00000001e9e9a824 */ /* 0x100fe200078e0a03 */
[----:B------:R-:W-:Y:S01]  /*c050*/  ISETP.GE.AND P2, PT, R222, RZ, PT ;  /* 0x000000ffde00720c */ /* 0x000fe20003f46270 */
[----:B------:R-:W-:Y:S01]  /*c060*/  @!P0 IMAD.IADD R234, R234, 0x1, -R3 ;  /* 0x00000001eaea8824 */ /* 0x000fe200078e0a03 */
[----:B------:R-:W-:Y:S01]  /*c070*/  ISETP.GE.AND P0, PT, R221, RZ, PT ;  /* 0x000000ffdd00720c */ /* 0x000fe20003f06270 */
[----:B------:R-:W-:Y:S01]  /*c080*/  @!P5 IMAD.MOV R220, RZ, RZ, -R220 ;  /* 0x000000ffffdcd224 */ /* 0x000fe200078e0adc */
[C---:B------:R-:W-:Y:S01]  /*c090*/  ISETP.GT.U32.AND P5, PT, R3.reuse, R232, PT ;  /* 0x000000e80300720c */ /* 0x040fe20003fa4070 */
[----:B------:R-:W-:Y:S01]  /*c0a0*/  @!P3 IMAD.MOV R219, RZ, RZ, -R219 ;  /* 0x000000ffffdbb224 */ /* 0x000fe200078e0adb */
[----:B------:R-:W-:Y:S01]  /*c0b0*/  ISETP.GT.U32.AND P3, PT, R3, R233, PT ;  /* 0x000000e90300720c */ /* 0x000fe20003f64070 */
[----:B------:R-:W-:-:S02]  /*c0c0*/  IMAD.MOV.U32 R221, RZ, RZ, R235 ;  /* 0x000000ffffdd7224 */ /* 0x000fc400078e00eb */
[----:B------:R-:W-:-:S04]  /*c0d0*/  IMAD.HI.U32 R235, R5, R237, RZ ;  /* 0x000000ed05eb7227 */ /* 0x000fc800078e00ff */
[----:B------:R-:W-:Y:S02]  /*c0e0*/  IMAD.MOV R235, RZ, RZ, -R235 ;  /* 0x000000ffffeb7224 */ /* 0x000fe400078e0aeb */
[----:B------:R-:W-:Y:S01]  /*c0f0*/  @!P6 IMAD.IADD R231, R231, 0x1, -R3 ;  /* 0x00000001e7e7e824 */ /* 0x000fe200078e0a03 */
[----:B------:R-:W-:Y:S01]  /*c100*/  ISETP.GE.AND P6, PT, R229, RZ, PT ;  /* 0x000000ffe500720c */ /* 0x000fe20003fc6270 */
[----:B------:R-:W-:Y:S02]  /*c110*/  IMAD R237, R3, R235, R237 ;  /* 0x000000eb03ed7224 */ /* 0x000fe400078e02ed */
[----:B------:R-:W-:Y:S01]  /*c120*/  @!P1 IMAD.MOV R221, RZ, RZ, -R221 ;  /* 0x000000ffffdd9224 */ /* 0x000fe200078e0add */
[----:B------:R-:W-:Y:S01]  /*c130*/  ISETP.GE.AND P1, PT, R223, RZ, PT ;  /* 0x000000ffdf00720c */ /* 0x000fe20003f26270 */
[----:B------:R-:W-:-:S04]  /*c140*/  IMAD.HI.U32 R229, R5, R230, RZ ;  /* 0x000000e605e57227 */ /* 0x000fc800078e00ff */
[--C-:B------:R-:W-:Y:S01]  /*c150*/  @!P5 IMAD.IADD R232, R232, 0x1, -R3.reuse ;  /* 0x00000001e8e8d824 */ /* 0x100fe200078e0a03 */
[----:B------:R-:W-:Y:S01]  /*c160*/  ISETP.GT.U32.AND P5, PT, R3, R237, PT ;  /* 0x000000ed0300720c */ /* 0x000fe20003fa4070 */
[----:B------:R-:W-:Y:S01]  /*c170*/  @!P3 IMAD.IADD R233, R233, 0x1, -R3 ;  /* 0x00000001e9e9b824 */ /* 0x000fe200078e0a03 */
[----:B------:R-:W-:Y:S01]  /*c180*/  ISETP.GE.AND P3, PT, R225, RZ, PT ;  /* 0x000000ffe100720c */ /* 0x000fe20003f66270 */
[----:B------:R-:W-:Y:S01]  /*c190*/  IMAD.MOV R229, RZ, RZ, -R229 ;  /* 0x000000ffffe57224 */ /* 0x000fe200078e0ae5 */
[----:B------:R-:W-:Y:S01]  /*c1a0*/  IABS R225, R227 ;  /* 0x000000e300e17213 */ /* 0x000fe20000000000 */
[----:B------:R-:W-:Y:S02]  /*c1b0*/  IMAD.MOV.U32 R223, RZ, RZ, R233 ;  /* 0x000000ffffdf7224 */ /* 0x000fe400078e00e9 */
[----:B------:R-:W-:Y:S02]  /*c1c0*/  IMAD R229, R3, R229, R230 ;  /* 0x000000e503e57224 */ /* 0x000fe400078e02e6 */
[----:B------:R-:W-:-:S02]  /*c1d0*/  IMAD.MOV.U32 R230, RZ, RZ, R225 ;  /* 0x000000ffffe67224 */ /* 0x000fc400078e00e1 */
[----:B------:R-:W-:Y:S01]  /*c1e0*/  IMAD.MOV.U32 R225, RZ, RZ, R232 ;  /* 0x000000ffffe17224 */ /* 0x000fe200078e00e8 */
[----:B------:R-:W-:Y:S01]  /*c1f0*/  IABS R232, R8 ;  /* 0x0000000800e87213 */ /* 0x000fe20000000000 */
[----:B------:R-:W-:Y:S01]  /*c200*/  IMAD.MOV.U32 R222, RZ, RZ, R234 ;  /* 0x000000ffffde7224 */ /* 0x000fe200078e00ea */
[----:B------:R-:W-:Y:S01]  /*c210*/  IABS R234, R226 ;  /* 0x000000e200ea7213 */ /* 0x000fe20000000000 */
[----:B------:R-:W-:Y:S01]  /*c220*/  @!P1 IMAD.MOV R225, RZ, RZ, -R225 ;  /* 0x000000ffffe19224 */ /* 0x000fe200078e0ae1 */
[----:B------:R-:W-:Y:S01]  /*c230*/  ISETP.GT.U32.AND P1, PT, R3, R229, PT ;  /* 0x000000e50300720c */ /* 0x000fe20003f24070 */
[----:B------:R-:W-:Y:S02]  /*c240*/  @!P5 IMAD.IADD R237, R237, 0x1, -R3 ;  /* 0x00000001ededd824 */ /* 0x000fe400078e0a03 */
[----:B------:R-:W-:Y:S01]  /*c250*/  @!P2 IMAD.MOV R223, RZ, RZ, -R223 ;  /* 0x000000ffffdfa224 */ /* 0x000fe200078e0adf */
[----:B------:R-:W-:Y:S01]  /*c260*/  ISETP.GE.AND P2, PT, R224, RZ, PT ;  /* 0x000000ffe000720c */ /* 0x000fe20003f46270 */
[----:B------:R-:W-:Y:S01]  /*c270*/  @!P0 IMAD.MOV R222, RZ, RZ, -R222 ;  /* 0x000000ffffde8224 */ /* 0x000fe200078e0ade */
[C---:B------:R-:W-:Y:S01]  /*c280*/  ISETP.GT.U32.AND P0, PT, R3.reuse, R238, PT ;  /* 0x000000ee0300720c */ /* 0x040fe20003f04070 */
[----:B------:R-:W-:Y:S01]  /*c290*/  IMAD.MOV.U32 R224, RZ, RZ, R231 ;  /* 0x000000ffffe07224 */ /* 0x000fe200078e00e7 */
[----:B------:R-:W-:Y:S01]  /*c2a0*/  ISETP.GT.U32.AND P5, PT, R3, R237, PT ;  /* 0x000000ed0300720c */ /* 0x000fe20003fa4070 */
[----:B------:R-:W-:-:S04]  /*c2b0*/  IMAD.HI.U32 R233, R5, R234, RZ ;  /* 0x000000ea05e97227 */ /* 0x000fc800078e00ff */
[----:B------:R-:W-:-:S04]  /*c2c0*/  IMAD.HI.U32 R231, R5, R230, RZ ;  /* 0x000000e605e77227 */ /* 0x000fc800078e00ff */
[----:B------:R-:W-:Y:S01]  /*c2d0*/  @!P4 IMAD.MOV R224, RZ, RZ, -R224 ;  /* 0x000000ffffe0c224 */ /* 0x000fe200078e0ae0 */
[----:B------:R-:W-:Y:S01]  /*c2e0*/  ISETP.GE.AND P4, PT, R226, RZ, PT ;  /* 0x000000ffe200720c */ /* 0x000fe20003f86270 */
[----:B------:R-:W-:Y:S01]  /*c2f0*/  IMAD.MOV R233, RZ, RZ, -R233 ;  /* 0x000000ffffe97224 */ /* 0x000fe200078e0ae9 */
[----:B------:R-:W-:Y:S01]  /*c300*/  IABS R226, R228 ;  /* 0x000000e400e27213 */ /* 0x000fe20000000000 */
[----:B------:R-:W-:Y:S02]  /*c310*/  IMAD.MOV R231, RZ, RZ, -R231 ;  /* 0x000000ffffe77224 */ /* 0x000fe400078e0ae7 */
[----:B------:R-:W-:Y:S02]  /*c320*/  @!P1 IMAD.IADD R229, R229, 0x1, -R3 ;  /* 0x00000001e5e59824 */ /* 0x000fe400078e0a03 */
[C---:B------:R-:W-:Y:S01]  /*c330*/  IMAD R234, R3.reuse, R233, R234 ;  /* 0x000000e903ea7224 */ /* 0x040fe200078e02ea */
[----:B------:R-:W-:Y:S01]  /*c340*/  IABS R233, R7 ;  /* 0x0000000700e97213 */ /* 0x000fe20000000000 */
[C---:B------:R-:W-:Y:S01]  /*c350*/  IMAD R230, R3.reuse, R231, R230 ;  /* 0x000000e703e67224 */ /* 0x040fe200078e02e6 */
[----:B------:R-:W-:Y:S01]  /*c360*/  ISETP.GT.U32.AND P1, PT, R3, R229, PT ;  /* 0x000000e50300720c */ /* 0x000fe20003f24070 */
[----:B------:R-:W-:-:S02]  /*c370*/  IMAD.MOV.U32 R231, RZ, RZ, R226 ;  /* 0x000000ffffe77224 */ /* 0x000fc400078e00e2 */
[--C-:B------:R-:W-:Y:S02]  /*c380*/  @!P0 IMAD.IADD R238, R238, 0x1, -R3.reuse ;  /* 0x00000001eeee8824 */ /* 0x100fe400078e0a03 */
[----:B------:R-:W-:Y:S01]  /*c390*/  @!P5 IMAD.IADD R237, R237, 0x1, -R3 ;  /* 0x00000001ededd824 */ /* 0x000fe200078e0a03 */
[----:B------:R-:W-:Y:S01]  /*c3a0*/  ISETP.GT.U32.AND P5, PT, R3, R234, PT ;  /* 0x000000ea0300720c */ /* 0x000fe20003fa4070 */
[----:B------:R-:W-:Y:S01]  /*c3b0*/  IMAD.HI.U32 R235, R5, R231, RZ ;  /* 0x000000e705eb7227 */ /* 0x000fe200078e00ff */
[----:B------:R-:W-:-:S03]  /*c3c0*/  ISETP.GT.U32.AND P0, PT, R3, R238, PT ;  /* 0x000000ee0300720c */ /* 0x000fc60003f04070 */
[----:B------:R-:W-:Y:S02]  /*c3d0*/  IMAD.MOV R236, RZ, RZ, -R235 ;  /* 0x000000ffffec7224 */ /* 0x000fe400078e0aeb */
[----:B------:R-:W-:Y:S02]  /*c3e0*/  @!P1 IMAD.IADD R229, R229, 0x1, -R3 ;  /* 0x00000001e5e59824 */ /* 0x000fe400078e0a03 */
[----:B------:R-:W-:Y:S02]  /*c3f0*/  IMAD R231, R3, R236, R231 ;  /* 0x000000ec03e77224 */ /* 0x000fe400078e02e7 */
[----:B------:R-:W-:-:S03]  /*c400*/  IMAD.HI.U32 R235, R5, R232, RZ ;  /* 0x000000e805eb7227 */ /* 0x000fc600078e00ff */
[----:B------:R-:W-:Y:S01]  /*c410*/  ISETP.GT.U32.AND P1, PT, R3, R231, PT ;  /* 0x000000e70300720c */ /* 0x000fe20003f24070 */
[--C-:B------:R-:W-:Y:S02]  /*c420*/  @!P5 IMAD.IADD R234, R234, 0x1, -R3.reuse ;  /* 0x00000001eaead824 */ /* 0x100fe400078e0a03 */
[----:B------:R-:W-:Y:S01]  /*c430*/  @!P0 IMAD.IADD R238, R238, 0x1, -R3 ;  /* 0x00000001eeee8824 */ /* 0x000fe200078e0a03 */
[----:B------:R-:W-:Y:S01]  /*c440*/  ISETP.GE.AND P0, PT, R227, RZ, PT ;  /* 0x000000ffe300720c */ /* 0x000fe20003f06270 */
[----:B------:R-:W-:Y:S01]  /*c450*/  IMAD.MOV.U32 R227, RZ, RZ, R237 ;  /* 0x000000ffffe37224 */ /* 0x000fe200078e00ed */
[----:B------:R-:W-:Y:S01]  /*c460*/  ISETP.GT.U32.AND P5, PT, R3, R234, PT ;  /* 0x000000ea0300720c */ /* 0x000fe20003fa4070 */
[----:B------:R-:W-:Y:S01]  /*c470*/  IMAD.MOV.U32 R226, RZ, RZ, R238 ;  /* 0x000000ffffe27224 */ /* 0x000fe200078e00ee */
[----:B------:R-:W-:Y:S01]  /*c480*/  IABS R237, R245 ;  /* 0x000000f500ed7213 */ /* 0x000fe20000000000 */
[----:B------:R-:W-:Y:S02]  /*c490*/  IMAD.MOV R235, RZ, RZ, -R235 ;  /* 0x000000ffffeb7224 */ /* 0x000fe400078e0aeb */
[----:B------:R-:W-:-:S04]  /*c4a0*/  IMAD.HI.U32 R236, R5, R233, RZ ;  /* 0x000000e905ec7227 */ /* 0x000fc800078e00ff */
[----:B------:R-:W-:Y:S01]  /*c4b0*/  @!P3 IMAD.MOV R226, RZ, RZ, -R226 ;  /* 0x000000ffffe2b224 */ /* 0x000fe200078e0ae2 */
[C---:B------:R-:W-:Y:S01]  /*c4c0*/  ISETP.GT.U32.AND P3, PT, R3.reuse, R230, PT ;  /* 0x000000e60300720c */ /* 0x040fe20003f64070 */
[----:B------:R-:W-:Y:S01]  /*c4d0*/  @!P6 IMAD.MOV R227, RZ, RZ, -R227 ;  /* 0x000000ffffe3e224 */ /* 0x000fe200078e0ae3 */
[----:B------:R-:W-:Y:S01]  /*c4e0*/  ISETP.GE.AND P6, PT, R228, RZ, PT ;  /* 0x000000ffe400720c */ /* 0x000fe20003fc6270 */
[----:B------:R-:W-:Y:S01]  /*c4f0*/  IMAD R232, R3, R235, R232 ;  /* 0x000000eb03e87224 */ /* 0x000fe200078e02e8 */
[----:B------:R-:W-:Y:S01]  /*c500*/  IABS R235, R6 ;  /* 0x0000000600eb7213 */ /* 0x000fe20000000000 */
[----:B------:R-:W-:Y:S01]  /*c510*/  IMAD.MOV.U32 R228, RZ, RZ, R229 ;  /* 0x000000ffffe47224 */ /* 0x000fe200078e00e5 */
[----:B------:R-:W-:Y:S01]  /*c520*/  IABS R229, R2 ;  /* 0x0000000200e57213 */ /* 0x000fe20000000000 */
[----:B------:R-:W-:Y:S02]  /*c530*/  @!P1 IMAD.IADD R231, R231, 0x1, -R3 ;  /* 0x00000001e7e79824 */ /* 0x000fe400078e0a03 */
[----:B------:R-:W-:-:S02]  /*c540*/  IMAD.MOV R236, RZ, RZ, -R236 ;  /* 0x000000ffffec7224 */ /* 0x000fc400078e0aec */
[----:B------:R-:W-:Y:S01]  /*c550*/  @!P2 IMAD.MOV R228, RZ, RZ, -R228 ;  /* 0x000000ffffe4a224 */ /* 0x000fe200078e0ae4 */
[C---:B------:R-:W-:Y:S01]  /*c560*/  ISETP.GT.U32.AND P2, PT, R3.reuse, R232, PT ;  /* 0x000000e80300720c */ /* 0x040fe20003f44070 */
[----:B------:R-:W-:Y:S01]  /*c570*/  @!P5 IMAD.IADD R234, R234, 0x1, -R3 ;  /* 0x00000001eaead824 */ /* 0x000fe200078e0a03 */
[C---:B------:R-:W-:Y:S01]  /*c580*/  ISETP.GT.U32.AND P1, PT, R3.reuse, R231, PT ;  /* 0x000000e70300720c */ /* 0x040fe20003f24070 */
[----:B------:R-:W-:Y:S01]  /*c590*/  IMAD R233, R3, R236, R233 ;  /* 0x000000ec03e97224 */ /* 0x000fe200078e02e9 */
[----:B------:R-:W-:Y:S01]  /*c5a0*/  ISETP.GE.AND P5, PT, R8, RZ, PT ;  /* 0x000000ff0800720c */ /* 0x000fe20003fa6270 */
[----:B------:R-:W-:-:S04]  /*c5b0*/  IMAD.HI.U32 R236, R5, R235, RZ ;  /* 0x000000eb05ec7227 */ /* 0x000fc800078e00ff */
[----:B------:R-:W-:Y:S02]  /*c5c0*/  IMAD.MOV.U32 R8, RZ, RZ, R229 ;  /* 0x000000ffff087224 */ /* 0x000fe400078e00e5 */
[----:B------:R-:W-:Y:S02]  /*c5d0*/  IMAD.MOV.U32 R229, RZ, RZ, R234 ;  /* 0x000000ffffe57224 */ /* 0x000fe400078e00ea */
[----:B------:R-:W-:Y:S02]  /*c5e0*/  IMAD.MOV R234, RZ, RZ, -R236 ;  /* 0x000000ffffea7224 */ /* 0x000fe400078e0aec */
[----:B------:R-:W-:Y:S02]  /*c5f0*/  @!P3 IMAD.IADD R230, R230, 0x1, -R3 ;  /* 0x00000001e6e6b824 */ /* 0x000fe400078e0a03 */
[C---:B------:R-:W-:Y:S02]  /*c600*/  IMAD R234, R3.reuse, R234, R235 ;  /* 0x000000ea03ea7224 */ /* 0x040fe400078e02eb */
[--C-:B------:R-:W-:Y:S01]  /*c610*/  @!P2 IMAD.IADD R232, R232, 0x1, -R3.reuse ;  /* 0x00000001e8e8a824 */ /* 0x100fe200078e0a03 */
[----:B------:R-:W-:Y:S01]  /*c620*/  ISETP.GT.U32.AND P3, PT, R3, R230, PT ;  /* 0x000000e60300720c */ /* 0x000fe20003f64070 */
[----:B------:R-:W-:Y:S01]  /*c630*/  @!P1 IMAD.IADD R231, R231, 0x1, -R3 ;  /* 0x00000001e7e79824 */ /* 0x000fe200078e0a03 */
[C---:B------:R-:W-:Y:S01]  /*c640*/  ISETP.GT.U32.AND P1, PT, R3.reuse, R234, PT ;  /* 0x000000ea0300720c */ /* 0x040fe20003f24070 */
[----:B------:R-:W-:Y:S01]  /*c650*/  @!P4 IMAD.MOV R229, RZ, RZ, -R229 ;  /* 0x000000ffffe5c224 */ /* 0x000fe200078e0ae5 */
[----:B------:R-:W-:Y:S01]  /*c660*/  ISETP.GT.U32.AND P4, PT, R3, R232, PT ;  /* 0x000000e80300720c */ /* 0x000fe20003f84070 */
[----:B------:R-:W-:Y:S01]  /*c670*/  IMAD.HI.U32 R236, R5, R8, RZ ;  /* 0x0000000805ec7227 */ /* 0x000fe200078e00ff */
[----:B------:R-:W-:-:S03]  /*c680*/  ISETP.GE.AND P2, PT, R7, RZ, PT ;  /* 0x000000ff0700720c */ /* 0x000fc60003f46270 */
[----:B------:R-:W-:Y:S02]  /*c690*/  IMAD.MOV R236, RZ, RZ, -R236 ;  /* 0x000000ffffec7224 */ /* 0x000fe400078e0aec */
[----:B------:R-:W-:Y:S02]  /*c6a0*/  @!P6 IMAD.MOV R231, RZ, RZ, -R231 ;  /* 0x000000ffffe7e224 */ /* 0x000fe400078e0ae7 */
[--C-:B------:R-:W-:Y:S01]  /*c6b0*/  @!P3 IMAD.IADD R230, R230, 0x1, -R3.reuse ;  /* 0x00000001e6e6b824 */ /* 0x100fe200078e0a03 */
[C---:B------:R-:W-:Y:S01]  /*c6c0*/  ISETP.GT.U32.AND P3, PT, R3.reuse, R233, PT ;  /* 0x000000e90300720c */ /* 0x040fe20003f64070 */
[----:B------:R-:W-:Y:S01]  /*c6d0*/  IMAD R235, R3, R236, R8 ;  /* 0x000000ec03eb7224 */ /* 0x000fe200078e0208 */
[----:B------:R-:W-:Y:S01]  /*c6e0*/  IABS R8, R11 ;  /* 0x0000000b00087213 */ /* 0x000fe20000000000 */
[--C-:B------:R-:W-:Y:S01]  /*c6f0*/  @!P1 IMAD.IADD R234, R234, 0x1, -R3.reuse ;  /* 0x00000001eaea9824 */ /* 0x100fe200078e0a03 */
[----:B------:R-:W-:Y:S01]  /*c700*/  ISETP.GE.AND P1, PT, R2, RZ, PT ;  /* 0x000000ff0200720c */ /* 0x000fe20003f26270 */
[----:B------:R-:W-:Y:S01]  /*c710*/  @!P0 IMAD.MOV R230, RZ, RZ, -R230 ;  /* 0x000000ffffe68224 */ /* 0x000fe200078e0ae6 */
[----:B------:R-:W-:Y:S01]  /*c720*/  ISETP.GE.AND P0, PT, R6, RZ, PT ;  /* 0x000000ff0600720c */ /* 0x000fe20003f06270 */
[----:B------:R-:W-:Y:S01]  /*c730*/  @!P4 IMAD.IADD R232, R232, 0x1, -R3 ;  /* 0x00000001e8e8c824 */ /* 0x000fe200078e0a03 */
[----:B------:R-:W-:Y:S01]  /*c740*/  IABS R6, R244 ;  /* 0x000000f400067213 */ /* 0x000fe20000000000 */
[----:B------:R-:W-:Y:S01]  /*c750*/  IMAD.HI.U32 R7, R5, R239, RZ ;  /* 0x000000ef05077227 */ /* 0x000fe200078e00ff */
[----:B------:R-:W-:-:S02]  /*c760*/  ISETP.GT.U32.AND P4, PT, R3, R235, PT ;  /* 0x000000eb0300720c */ /* 0x000fc40003f84070 */
[----:B------:R-:W-:Y:S01]  /*c770*/  ISETP.GT.U32.AND P6, PT, R3, R234, PT ;  /* 0x000000ea0300720c */ /* 0x000fe20003fc4070 */
[----:B------:R-:W-:Y:S02]  /*c780*/  IMAD.MOV.U32 R236, RZ, RZ, R6 ;  /* 0x000000ffffec7224 */ /* 0x000fe400078e0006 */
[----:B------:R-:W-:-:S04]  /*c790*/  IMAD.HI.U32 R6, R5, R237, RZ ;  /* 0x000000ed05067227 */ /* 0x000fc800078e00ff */
[----:B------:R-:W-:-:S04]  /*c7a0*/  IMAD.HI.U32 R2, R5, R236, RZ ;  /* 0x000000ec05027227 */ /* 0x000fc800078e00ff */
[----:B------:R-:W-:Y:S02]  /*c7b0*/  IMAD.MOV R6, RZ, RZ, -R6 ;  /* 0x000000ffff067224 */ /* 0x000fe400078e0a06 */
[----:B------:R-:W-:Y:S02]  /*c7c0*/  IMAD.MOV R2, RZ, RZ, -R2 ;  /* 0x000000ffff027224 */ /* 0x000fe400078e0a02 */
[----:B------:R-:W-:Y:S01]  /*c7d0*/  @!P4 IMAD.IADD R235, R235, 0x1, -R3 ;  /* 0x00000001ebebc824 */ /* 0x000fe200078e0a03 */
[----:B------:R-:W-:Y:S01]  /*c7e0*/  ISETP.GE.AND P4, PT, R245, RZ, PT ;  /* 0x000000fff500720c */ /* 0x000fe20003f86270 */
[C---:B------:R-:W-:Y:S01]  /*c7f0*/  IMAD R237, R3.reuse, R6, R237 ;  /* 0x0000000603ed7224 */ /* 0x040fe200078e02ed */
[----:B------:R-:W-:Y:S01]  /*c800*/  IABS R245, R18 ;  /* 0x0000001200f57213 */ /* 0x000fe20000000000 */
[----:B------:R-:W-:Y:S02]  /*c810*/  @!P6 IMAD.IADD R234, R234, 0x1, -R3 ;  /* 0x00000001eaeae824 */ /* 0x000fe400078e0a03 */
[----:B------:R-:W-:Y:S01]  /*c820*/  @!P5 IMAD.MOV R232, RZ, RZ, -R232 ;  /* 0x000000ffffe8d224 */ /* 0x000fe200078e0ae8 */
[C---:B------:R-:W-:Y:S01]  /*c830*/  ISETP.GT.U32.AND P5, PT, R3.reuse, R235, PT ;  /* 0x000000eb0300720c */ /* 0x040fe20003fa4070 */
[C---:B------:R-:W-:Y:S01]  /*c840*/  IMAD R236, R3.reuse, R2, R236 ;  /* 0x0000000203ec7224 */ /* 0x040fe200078e02ec */
[----:B------:R-:W-:Y:S01]  /*c850*/  IABS R2, R246 ;  /* 0x000000f600027213 */ /* 0x000fe20000000000 */
[----:B------:R-:W-:Y:S01]  /*c860*/  @!P0 IMAD.MOV R234, RZ, RZ, -R234 ;  /* 0x000000ffffea8224 */ /* 0x000fe200078e0aea */
[----:B------:R-:W-:Y:S01]  /*c870*/  ISETP.GT.U32.AND P0, PT, R3, R237, PT ;  /* 0x000000ed0300720c */ /* 0x000fe20003f04070 */
[----:B------:R-:W-:Y:S01]  /*c880*/  IMAD.HI.U32 R6, R5, R240, RZ ;  /* 0x000000f005067227 */ /* 0x000fe200078e00ff */
[----:B------:R-:W-:-:S03]  /*c890*/  ISETP.GT.U32.AND P6, PT, R3, R236, PT ;  /* 0x000000ec0300720c */ /* 0x000fc60003fc4070 */
[----:B------:R-:W-:-:S04]  /*c8a0*/  IMAD.HI.U32 R238, R5, R2, RZ ;  /* 0x0000000205ee7227 */ /* 0x000fc800078e00ff */
[----:B------:R-:W-:Y:S02]  /*c8b0*/  IMAD.MOV R238, RZ, RZ, -R238 ;  /* 0x000000ffffee7224 */ /* 0x000fe400078e0aee */
[--C-:B------:R-:W-:Y:S01]  /*c8c0*/  @!P5 IMAD.IADD R235, R235, 0x1, -R3.reuse ;  /* 0x00000001ebebd824 */ /* 0x100fe200078e0a03 */
[----:B------:R-:W-:Y:S01]  /*c8d0*/  ISETP.GE.AND P5, PT, R249, RZ, PT ;  /* 0x000000fff900720c */ /* 0x000fe20003fa6270 */
[----:B------:R-:W-:Y:S01]  /*c8e0*/  IMAD R238, R3, R238, R2 ;  /* 0x000000ee03ee7224 */ /* 0x000fe200078e0202 */
[----:B------:R-:W-:Y:S01]  /*c8f0*/  IABS R249, R14 ;  /* 0x0000000e00f97213 */ /* 0x000fe20000000000 */
[----:B------:R-:W-:Y:S02]  /*c900*/  @!P0 IMAD.IADD R237, R237, 0x1, -R3 ;  /* 0x00000001eded8824 */ /* 0x000fe400078e0a03 */
[----:B------:R-:W-:Y:S01]  /*c910*/  @!P1 IMAD.MOV R235, RZ, RZ, -R235 ;  /* 0x000000ffffeb9224 */ /* 0x000fe200078e0aeb */
[----:B------:R-:W-:Y:S01]  /*c920*/  ISETP.GT.U32.AND P1, PT, R3, R238, PT ;  /* 0x000000ee0300720c */ /* 0x000fe20003f24070 */
[----:B------:R-:W-:Y:S01]  /*c930*/  IMAD.HI.U32 R2, R5, R241, RZ ;  /* 0x000000f105027227 */ /* 0x000fe200078e00ff */
[----:B------:R-:W-:-:S03]  /*c940*/  ISETP.GT.U32.AND P0, PT, R3, R237, PT ;  /* 0x000000ed0300720c */ /* 0x000fc60003f04070 */
[----:B------:R-:W-:Y:S02]  /*c950*/  IMAD.MOV R6, RZ, RZ, -R6 ;  /* 0x000000ffff067224 */ /* 0x000fe400078e0a06 */
[----:B------:R-:W-:Y:S02]  /*c960*/  IMAD.MOV R2, RZ, RZ, -R2 ;  /* 0x000000ffff027224 */ /* 0x000fe400078e0a02 */
[----:B------:R-:W-:Y:S02]  /*c970*/  IMAD R240, R3, R6, R240 ;  /* 0x0000000603f07224 */ /* 0x000fe400078e02f0 */
[----:B------:R-:W-:Y:S02]  /*c980*/  @!P3 IMAD.IADD R233, R233, 0x1, -R3 ;  /* 0x00000001e9e9b824 */ /* 0x000fe400078e0a03 */
[----:B------:R-:W-:Y:S02]  /*c990*/  IMAD R241, R3, R2, R241 ;  /* 0x0000000203f17224 */ /* 0x000fe400078e02f1 */
[--C-:B------:R-:W-:Y:S01]  /*c9a0*/  @!P0 IMAD.IADD R237, R237, 0x1, -R3.reuse ;  /* 0x00000001eded8824 */ /* 0x100fe200078e0a03 */
[C---:B------:R-:W-:Y:S01]  /*c9b0*/  ISETP.GT.U32.AND P3, PT, R3.reuse, R233, PT ;  /* 0x000000e90300720c */ /* 0x040fe20003f64070 */
[----:B------:R-:W-:Y:S01]  /*c9c0*/  @!P1 IMAD.IADD R238, R238, 0x1, -R3 ;  /* 0x00000001eeee9824 */ /* 0x000fe200078e0a03 */
[C---:B------:R-:W-:Y:S01]  /*c9d0*/  ISETP.GT.U32.AND P1, PT, R3.reuse, R240, PT ;  /* 0x000000f00300720c */ /* 0x040fe20003f24070 */
[----:B------:R-:W-:Y:S01]  /*c9e0*/  @!P4 IMAD.MOV R237, RZ, RZ, -R237 ;  /* 0x000000ffffedc224 */ /* 0x000fe200078e0aed */
[----:B------:R-:W-:Y:S01]  /*c9f0*/  ISETP.GT.U32.AND P4, PT, R3, R241, PT ;  /* 0x000000f10300720c */ /* 0x000fe20003f84070 */
[----:B------:R-:W-:-:S02]  /*ca00*/  IMAD.MOV R7, RZ, RZ, -R7 ;  /* 0x000000ffff077224 */ /* 0x000fc400078e0a07 */
[----:B------:R-:W-:Y:S02]  /*ca10*/  @!P6 IMAD.IADD R236, R236, 0x1, -R3 ;  /* 0x00000001ecece824 */ /* 0x000fe400078e0a03 */
[----:B------:R-:W-:Y:S02]  /*ca20*/  IMAD R239, R3, R7, R239 ;  /* 0x0000000703ef7224 */ /* 0x000fe400078e02ef */
[----:B------:R-:W-:Y:S01]  /*ca30*/  IMAD.HI.U32 R6, R5, R243, RZ ;  /* 0x000000f305067227 */ /* 0x000fe200078e00ff */
[C---:B------:R-:W-:Y:S02]  /*ca40*/  ISETP.GT.U32.AND P6, PT, R3.reuse, R236, PT ;  /* 0x000000ec0300720c */ /* 0x040fe40003fc4070 */
[----:B------:R-:W-:Y:S01]  /*ca50*/  ISETP.GT.U32.AND P0, PT, R3, R239, PT ;  /* 0x000000ef0300720c */ /* 0x000fe20003f04070 */
[--C-:B------:R-:W-:Y:S02]  /*ca60*/  @!P1 IMAD.IADD R240, R240, 0x1, -R3.reuse ;  /* 0x00000001f0f09824 */ /* 0x100fe400078e0a03 */
[--C-:B------:R-:W-:Y:S01]  /*ca70*/  @!P3 IMAD.IADD R233, R233, 0x1, -R3.reuse ;  /* 0x00000001e9e9b824 */ /* 0x100fe200078e0a03 */
[----:B------:R-:W-:Y:S01]  /*ca80*/  ISETP.GE.AND P3, PT, R244, RZ, PT ;  /* 0x000000fff400720c */ /* 0x000fe20003f66270 */
[----:B------:R-:W-:Y:S01]  /*ca90*/  @!P4 IMAD.IADD R241, R241, 0x1, -R3 ;  /* 0x00000001f1f1c824 */ /* 0x000fe200078e0a03 */
[----:B------:R-:W-:Y:S01]  /*caa0*/  IABS R244, R19 ;  /* 0x0000001300f47213 */ /* 0x000fe20000000000 */
[----:B------:R-:W-:Y:S01]  /*cab0*/  IMAD.MOV R6, RZ, RZ, -R6 ;  /* 0x000000ffff067224 */ /* 0x000fe200078e0a06 */
[----:B------:R-:W-:Y:S01]  /*cac0*/  ISETP.GT.U32.AND P1, PT, R3, R240, PT ;  /* 0x000000f00300720c */ /* 0x000fe20003f24070 */
[----:B------:R-:W-:Y:S01]  /*cad0*/  IMAD.HI.U32 R7, R5, R242, RZ ;  /* 0x000000f205077227 */ /* 0x000fe200078e00ff */
[----:B------:R-:W-:-:S03]  /*cae0*/  ISETP.GT.U32.AND P4, PT, R3, R241, PT ;  /* 0x000000f10300720c */ /* 0x000fc60003f84070 */
[----:B------:R-:W-:-:S04]  /*caf0*/  IMAD.HI.U32 R2, R5, R244, RZ ;  /* 0x000000f405027227 */ /* 0x000fc800078e00ff */
[----:B------:R-:W-:Y:S02]  /*cb00*/  IMAD.MOV R2, RZ, RZ, -R2 ;  /* 0x000000ffff027224 */ /* 0x000fe400078e0a02 */
[----:B------:R-:W-:Y:S02]  /*cb10*/  IMAD R243, R3, R6, R243 ;  /* 0x0000000603f37224 */ /* 0x000fe400078e02f3 */
[--C-:B------:R-:W-:Y:S01]  /*cb20*/  @!P6 IMAD.IADD R236, R236, 0x1, -R3.reuse ;  /* 0x00000001ecece824 */ /* 0x100fe200078e0a03 */
[----:B------:R-:W-:Y:S01]  /*cb30*/  ISETP.GE.AND P6, PT, R247, RZ, PT ;  /* 0x000000fff700720c */ /* 0x000fe20003fc6270 */
[--C-:B------:R-:W-:Y:S01]  /*cb40*/  @!P0 IMAD.IADD R239, R239, 0x1, -R3.reuse ;  /* 0x00000001efef8824 */ /* 0x100fe200078e0a03 */
[----:B------:R-:W-:Y:S01]  /*cb50*/  IABS R247, R16 ;  /* 0x0000001000f77213 */ /* 0x000fe20000000000 */
[C---:B------:R-:W-:Y:S02]  /*cb60*/  IMAD R244, R3.reuse, R2, R244 ;  /* 0x0000000203f47224 */ /* 0x040fe400078e02f4 */
[--C-:B------:R-:W-:Y:S01]  /*cb70*/  @!P1 IMAD.IADD R240, R240, 0x1, -R3.reuse ;  /* 0x00000001f0f09824 */ /* 0x100fe200078e0a03 */
[C---:B------:R-:W-:Y:S01]  /*cb80*/  ISETP.GT.U32.AND P1, PT, R3.reuse, R243, PT ;  /* 0x000000f30300720c */ /* 0x040fe20003f24070 */
[----:B------:R-:W-:Y:S01]  /*cb90*/  @!P3 IMAD.MOV R236, RZ, RZ, -R236 ;  /* 0x000000ffffecb224 */ /* 0x000fe200078e0aec */
[----:B------:R-:W-:Y:S01]  /*cba0*/  ISETP.GT.U32.AND P3, PT, R3, R238, PT ;  /* 0x000000ee0300720c */ /* 0x000fe20003f64070 */
[----:B------:R-:W-:Y:S01]  /*cbb0*/  @!P4 IMAD.IADD R241, R241, 0x1, -R3 ;  /* 0x00000001f1f1c824 */ /* 0x000fe200078e0a03 */
[C---:B------:R-:W-:Y:S01]  /*cbc0*/  ISETP.GT.U32.AND P0, PT, R3.reuse, R239, PT ;  /* 0x000000ef0300720c */ /* 0x040fe20003f04070 */
[----:B------:R-:W-:Y:S01]  /*cbd0*/  IMAD.MOV R7, RZ, RZ, -R7 ;  /* 0x000000ffff077224 */ /* 0x000fe200078e0a07 */
[----:B------:R-:W-:Y:S01]  /*cbe0*/  ISETP.GT.U32.AND P4, PT, R3, R244, PT ;  /* 0x000000f40300720c */ /* 0x000fe20003f84070 */
[----:B------:R-:W-:-:S04]  /*cbf0*/  IMAD.HI.U32 R2, R5, R245, RZ ;  /* 0x000000f505027227 */ /* 0x000fc800078e00ff */
[----:B------:R-:W-:Y:S01]  /*cc00*/  @!P2 IMAD.MOV R233, RZ, RZ, -R233 ;  /* 0x000000ffffe9a224 */ /* 0x000fe200078e0ae9 */
[----:B------:R-:W-:Y:S01]  /*cc10*/  ISETP.GE.AND P2, PT, R246, RZ, PT ;  /* 0x000000fff600720c */ /* 0x000fe20003f46270 */
[----:B------:R-:W-:Y:S01]  /*cc20*/  IMAD R242, R3, R7, R242 ;  /* 0x0000000703f27224 */ /* 0x000fe200078e02f2 */
[----:B------:R-:W-:Y:S01]  /*cc30*/  IABS R246, R17 ;  /* 0x0000001100f67213 */ /* 0x000fe20000000000 */
[--C-:B------:R-:W-:Y:S02]  /*cc40*/  @!P1 IMAD.IADD R243, R243, 0x1, -R3.reuse ;  /* 0x00000001f3f39824 */ /* 0x100fe400078e0a03 */
[----:B------:R-:W-:Y:S02]  /*cc50*/  IMAD.MOV R2, RZ, RZ, -R2 ;  /* 0x000000ffff027224 */ /* 0x000fe400078e0a02 */
[--C-:B------:R-:W-:Y:S01]  /*cc60*/  @!P3 IMAD.IADD R238, R238, 0x1, -R3.reuse ;  /* 0x00000001eeeeb824 */ /* 0x100fe200078e0a03 */
[----:B------:R-:W-:Y:S01]  /*cc70*/  ISETP.GE.AND P3, PT, R248, RZ, PT ;  /* 0x000000fff800720c */ /* 0x000fe20003f66270 */
[--C-:B------:R-:W-:Y:S01]  /*cc80*/  @!P0 IMAD.IADD R239, R239, 0x1, -R3.reuse ;  /* 0x00000001efef8824 */ /* 0x100fe200078e0a03 */
[C---:B------:R-:W-:Y:S01]  /*cc90*/  ISETP.GT.U32.AND P0, PT, R3.reuse, R242, PT ;  /* 0x000000f20300720c */ /* 0x040fe20003f04070 */
[----:B------:R-:W-:Y:S01]  /*cca0*/  @!P4 IMAD.IADD R244, R244, 0x1, -R3 ;  /* 0x00000001f4f4c824 */ /* 0x000fe200078e0a03 */
[C---:B------:R-:W-:Y:S01]  /*ccb0*/  ISETP.GT.U32.AND P4, PT, R3.reuse, R243, PT ;  /* 0x000000f30300720c */ /* 0x040fe20003f84070 */
[----:B------:R-:W-:Y:S01]  /*ccc0*/  IMAD R245, R3, R2, R245 ;  /* 0x0000000203f57224 */ /* 0x000fe200078e02f5 */
[----:B------:R-:W-:Y:S01]  /*ccd0*/  IABS R248, R15 ;  /* 0x0000000f00f87213 */ /* 0x000fe20000000000 */
[----:B------:R-:W-:-:S04]  /*cce0*/  IMAD.HI.U32 R2, R5, R246, RZ ;  /* 0x000000f605027227 */ /* 0x000fc800078e00ff */
[----:B------:R-:W-:Y:S02]  /*ccf0*/  IMAD.MOV R2, RZ, RZ, -R2 ;  /* 0x000000ffff027224 */ /* 0x000fe400078e0a02 */
[----:B------:R-:W-:-:S04]  /*cd00*/  IMAD.HI.U32 R7, R5, R248, RZ ;  /* 0x000000f805077227 */ /* 0x000fc800078e00ff */
[----:B------:R-:W-:Y:S02]  /*cd10*/  IMAD R246, R3, R2, R246 ;  /* 0x0000000203f67224 */ /* 0x000fe400078e02f6 */
[----:B------:R-:W-:Y:S02]  /*cd20*/  IMAD.MOV R2, RZ, RZ, -R7 ;  /* 0x000000ffff027224 */ /* 0x000fe400078e0a07 */
[--C-:B------:R-:W-:Y:S01]  /*cd30*/  @!P0 IMAD.IADD R242, R242, 0x1, -R3.reuse ;  /* 0x00000001f2f28824 */ /* 0x100fe200078e0a03 */
[----:B------:R-:W-:Y:S01]  /*cd40*/  ISETP.GE.AND P0, PT, R252, RZ, PT ;  /* 0x000000fffc00720c */ /* 0x000fe20003f06270 */
[----:B------:R-:W-:Y:S01]  /*cd50*/  @!P4 IMAD.IADD R243, R243, 0x1, -R3 ;  /* 0x00000001f3f3c824 */ /* 0x000fe200078e0a03 */
[C---:B------:R-:W-:Y:S01]  /*cd60*/  ISETP.GT.U32.AND P4, PT, R3.reuse, R246, PT ;  /* 0x000000f60300720c */ /* 0x040fe20003f84070 */
[C---:B------:R-:W-:Y:S01]  /*cd70*/  IMAD R248, R3.reuse, R2, R248 ;  /* 0x0000000203f87224 */ /* 0x040fe200078e02f8 */
[----:B------:R-:W-:Y:S01]  /*cd80*/  ISETP.GT.U32.AND P1, PT, R3, R242, PT ;  /* 0x000000f20300720c */ /* 0x000fe20003f24070 */
[----:B------:R-:W-:Y:S01]  /*cd90*/  IMAD.HI.U32 R2, R5, R249, RZ ;  /* 0x000000f905027227 */ /* 0x000fe200078e00ff */
[----:B------:R-:W-:-:S03]  /*cda0*/  IABS R252, R9 ;  /* 0x0000000900fc7213 */ /* 0x000fc60000000000 */
[----:B------:R-:W-:Y:S02]  /*cdb0*/  IMAD.MOV R2, RZ, RZ, -R2 ;  /* 0x000000ffff027224 */ /* 0x000fe400078e0a02 */
[----:B------:R-:W-:-:S04]  /*cdc0*/  IMAD.HI.U32 R6, R5, R247, RZ ;  /* 0x000000f705067227 */ /* 0x000fc800078e00ff */
[----:B------:R-:W-:Y:S02]  /*cdd0*/  IMAD R249, R3, R2, R249 ;  /* 0x0000000203f97224 */ /* 0x000fe400078e02f9 */
[----:B------:R-:W-:Y:S02]  /*cde0*/  @!P4 IMAD.IADD R246, R246, 0x1, -R3 ;  /* 0x00000001f6f6c824 */ /* 0x000fe400078e0a03 */
[----:B------:R-:W-:Y:S01]  /*cdf0*/  IMAD.HI.U32 R2, R5, R250, RZ ;  /* 0x000000fa05027227 */ /* 0x000fe200078e00ff */
[----:B------:R-:W-:-:S03]  /*ce00*/  ISETP.GT.U32.AND P4, PT, R3, R249, PT ;  /* 0x000000f90300720c */ /* 0x000fc60003f84070 */
[--C-:B------:R-:W-:Y:S01]  /*ce10*/  @!P1 IMAD.IADD R242, R242, 0x1, -R3.reuse ;  /* 0x00000001f2f29824 */ /* 0x100fe200078e0a03 */
[C---:B------:R-:W-:Y:S01]  /*ce20*/  ISETP.GT.U32.AND P1, PT, R3.reuse, R245, PT ;  /* 0x000000f50300720c */ /* 0x040fe20003f24070 */
[----:B------:R-:W-:Y:S02]  /*ce30*/  IMAD.MOV R2, RZ, RZ, -R2 ;  /* 0x000000ffff027224 */ /* 0x000fe400078e0a02 */
[----:B------:R-:W-:Y:S01]  /*ce40*/  @!P2 IMAD.MOV R238, RZ, RZ, -R238 ;  /* 0x000000ffffeea224 */ /* 0x000fe200078e0aee */
[C---:B------:R-:W-:Y:S01]  /*ce50*/  ISETP.GT.U32.AND P2, PT, R3.reuse, R244, PT ;  /* 0x000000f40300720c */ /* 0x040fe20003f44070 */
[----:B------:R-:W-:Y:S01]  /*ce60*/  IMAD R250, R3, R2, R250 ;  /* 0x0000000203fa7224 */ /* 0x000fe200078e02fa */
[----:B------:R-:W-:Y:S01]  /*ce70*/  IABS R2, R12 ;  /* 0x0000000c00027213 */ /* 0x000fe20000000000 */
[----:B------:R-:W-:Y:S02]  /*ce80*/  IMAD.MOV R6, RZ, RZ, -R6 ;  /* 0x000000ffff067224 */ /* 0x000fe400078e0a06 */
[----:B------:R-:W-:Y:S01]  /*ce90*/  @!P4 IMAD.IADD R249, R249, 0x1, -R3 ;  /* 0x00000001f9f9c824 */ /* 0x000fe200078e0a03 */
[C---:B------:R-:W-:Y:S01]  /*cea0*/  ISETP.GT.U32.AND P4, PT, R3.reuse, R250, PT ;  /* 0x000000fa0300720c */ /* 0x040fe20003f84070 */
[----:B------:R-:W-:-:S02]  /*ceb0*/  IMAD R247, R3, R6, R247 ;  /* 0x0000000603f77224 */ /* 0x000fc400078e02f7 */
[----:B------:R-:W-:-:S04]  /*cec0*/  IMAD.HI.U32 R6, R5, R251, RZ ;  /* 0x000000fb05067227 */ /* 0x000fc800078e00ff */
[--C-:B------:R-:W-:Y:S01]  /*ced0*/  @!P1 IMAD.IADD R245, R245, 0x1, -R3.reuse ;  /* 0x00000001f5f59824 */ /* 0x100fe200078e0a03 */
[C---:B------:R-:W-:Y:S01]  /*cee0*/  ISETP.GT.U32.AND P1, PT, R3.reuse, R248, PT ;  /* 0x000000f80300720c */ /* 0x040fe20003f24070 */
[----:B------:R-:W-:Y:S02]  /*cef0*/  IMAD.MOV R6, RZ, RZ, -R6 ;  /* 0x000000ffff067224 */ /* 0x000fe400078e0a06 */
[----:B------:R-:W-:Y:S01]  /*cf00*/  @!P2 IMAD.IADD R244, R244, 0x1, -R3 ;  /* 0x00000001f4f4a824 */ /* 0x000fe200078e0a03 */
[C---:B------:R-:W-:Y:S01]  /*cf10*/  ISETP.GT.U32.AND P2, PT, R3.reuse, R247, PT ;  /* 0x000000f70300720c */ /* 0x040fe20003f44070 */
[----:B------:R-:W-:Y:S01]  /*cf20*/  IMAD R251, R3, R6, R251 ;  /* 0x0000000603fb7224 */ /* 0x000fe200078e02fb */
[----:B------:R-:W-:Y:S01]  /*cf30*/  IABS R6, R4 ;  /* 0x0000000400067213 */ /* 0x000fe20000000000 */
        /* <DEDUP_REMOVED lines=8> */
[----:B------:R-:W-:Y:S01]  /*cfc0*/  @!P2 IMAD.IADD R247, R247, 0x1, -R3 ;  /* 0x00000001f7f7a824 */ /* 0x000fe200078e0a03 */
[----:B------:R-:W-:Y:S01]  /*cfd0*/  ISETP.GE.AND P2, PT, R20, RZ, PT ;  /* 0x000000ff1400720c */ /* 0x000fe20003f46270 */
[----:B------:R-:W-:Y:S01]  /*cfe0*/  IMAD.HI.U32 R20, R5, R2, RZ ;  /* 0x0000000205147227 */ /* 0x000fe200078e00ff */
[----:B------:R-:W-:-:S03]  /*cff0*/  IABS R19, R10 ;  /* 0x0000000a00137213 */ /* 0x000fc60000000000 */
[----:B0-----:R-:W-:-:S04]  /*d000*/  IMAD.HI.U32 R23, R5, R6, RZ ;  /* 0x0000000605177227 */ /* 0x001fc800078e00ff */
[----:B------:R-:W-:-:S04]  /*d010*/  IMAD.HI.U32 R22, R5, R7, RZ ;  /* 0x0000000705167227 */ /* 0x000fc800078e00ff */
[----:B------:R-:W-:Y:S01]  /*d020*/  @!P4 IMAD.IADD R251, R251, 0x1, -R3 ;  /* 0x00000001fbfbc824 */ /* 0x000fe200078e0a03 */
[----:B------:R-:W-:Y:S01]  /*d030*/  ISETP.GT.U32.AND P4, PT, R3, R245, PT ;  /* 0x000000f50300720c */ /* 0x000fe20003f84070 */
[----:B------:R-:W-:-:S04]  /*d040*/  IMAD.HI.U32 R21, R5, R8, RZ ;  /* 0x0000000805157227 */ /* 0x000fc800078e00ff */
[----:B------:R-:W-:Y:S02]  /*d050*/  IMAD.MOV R20, RZ, RZ, -R20 ;  /* 0x000000ffff147224 */ /* 0x000fe400078e0a14 */
[----:B------:R-:W-:Y:S02]  /*d060*/  IMAD.MOV R23, RZ, RZ, -R23 ;  /* 0x000000ffff177224 */ /* 0x000fe400078e0a17 */
[----:B------:R-:W-:Y:S02]  /*d070*/  IMAD.MOV R22, RZ, RZ, -R22 ;  /* 0x000000ffff167224 */ /* 0x000fe400078e0a16 */
[----:B------:R-:W-:Y:S01]  /*d080*/  @!P1 IMAD.MOV R244, RZ, RZ, -R244 ;  /* 0x000000fffff49224 */ /* 0x000fe200078e0af4 */
[C---:B------:R-:W-:Y:S01]  /*d090*/  ISETP.GT.U32.AND P1, PT, R3.reuse, R250, PT ;  /* 0x000000fa0300720c */ /* 0x040fe20003f24070 */
[----:B------:R-:W-:Y:S02]  /*d0a0*/  IMAD.MOV R21, RZ, RZ, -R21 ;  /* 0x000000ffff157224 */ /* 0x000fe400078e0a15 */
[----:B------:R-:W-:-:S02]  /*d0b0*/  IMAD R2, R3, R20, R2 ;  /* 0x0000001403027224 */ /* 0x000fc400078e0202 */
[----:B------:R-:W-:-:S04]  /*d0c0*/  IMAD.HI.U32 R20, R5, R19, RZ ;  /* 0x0000001305147227 */ /* 0x000fc800078e00ff */
[C---:B------:R-:W-:Y:S02]  /*d0d0*/  IMAD R5, R3.reuse, R23, R6 ;  /* 0x0000001703057224 */ /* 0x040fe400078e0206 */
[C---:B------:R-:W-:Y:S01]  /*d0e0*/  IMAD R6, R3.reuse, R22, R7 ;  /* 0x0000001603067224 */ /* 0x040fe200078e0207 */
[----:B------:R-:W2:Y:S01]  /*d0f0*/  LDL.LU R23, [R1+0xe90] ;  /* 0x000e900001177983 */ /* 0x000ea20000300800 */
[----:B------:R-:W-:Y:S02]  /*d100*/  IMAD R7, R3, R21, R8 ;  /* 0x0000001503077224 */ /* 0x000fe400078e0208 */
[----:B------:R-:W-:Y:S01]  /*d110*/  IMAD.MOV R8, RZ, RZ, -R20 ;  /* 0x000000ffff087224 */ /* 0x000fe200078e0a14 */
[----:B------:R-:W3:Y:S01]  /*d120*/  LDL.LU R22, [R1+0xe8c] ;  /* 0x000e8c0001167983 */ /* 0x000ee20000300800 */
[----:B------:R-:W-:Y:S01]  /*d130*/  @!P4 IMAD.IADD R245, R245, 0x1, -R3 ;  /* 0x00000001f5f5c824 */ /* 0x000fe200078e0a03 */
[C---:B------:R-:W-:Y:S01]  /*d140*/  ISETP.GT.U32.AND P4, PT, R3.reuse, R252, PT ;  /* 0x000000fc0300720c */ /* 0x040fe20003f84070 */
[----:B------:R-:W-:Y:S01]  /*d150*/  IMAD R8, R3, R8, R19 ;  /* 0x0000000803087224 */ /* 0x000fe200078e0213 */
[----:B------:R-:W4:Y:S01]  /*d160*/  LDL.LU R21, [R1+0xe88] ;  /* 0x000e880001157983 */ /* 0x000f220000300800 */
[----:B------:R-:W-:-:S02]  /*d170*/  @!P1 IMAD.IADD R250, R250, 0x1, -R3 ;  /* 0x00000001fafa9824 */ /* 0x000fc400078e0a03 */
[----:B------:R-:W-:Y:S01]  /*d180*/  @!P5 IMAD.MOV R239, RZ, RZ, -R239 ;  /* 0x000000ffffefd224 */ /* 0x000fe200078e0aef */
[C---:B------:R-:W-:Y:S01]  /*d190*/  ISETP.GT.U32.AND P1, PT, R3.reuse, R8, PT ;  /* 0x000000080300720c */ /* 0x040fe20003f24070 */
[----:B------:R-:W-:Y:S01]  /*d1a0*/  @!P3 IMAD.MOV R241, RZ, RZ, -R241 ;  /* 0x000000fffff1b224 */ /* 0x000fe200078e0af1 */
[C---:B------:R-:W-:Y:S01]  /*d1b0*/  ISETP.GT.U32.AND P5, PT, R3.reuse, R246, PT ;  /* 0x000000f60300720c */ /* 0x040fe20003fa4070 */
[----:B------:R-:W-:Y:S01]  /*d1c0*/  @!P0 IMAD.MOV R242, RZ, RZ, -R242 ;  /* 0x000000fffff28224 */ /* 0x000fe200078e0af2 */
[C---:B------:R-:W-:Y:S01]  /*d1d0*/  ISETP.GT.U32.AND P3, PT, R3.reuse, R247, PT ;  /* 0x000000f70300720c */ /* 0x040fe20003f64070 */
[----:B------:R-:W-:Y:S01]  /*d1e0*/  @!P2 IMAD.MOV R243, RZ, RZ, -R243 ;  /* 0x000000fffff3a224 */ /* 0x000fe200078e0af3 */
[C---:B------:R-:W-:Y:S01]  /*d1f0*/  ISETP.GT.U32.AND P0, PT, R3.reuse, R248, PT ;  /* 0x000000f80300720c */ /* 0x040fe20003f04070 */
[--C-:B------:R-:W-:Y:S01]  /*d200*/  @!P4 IMAD.IADD R252, R252, 0x1, -R3.reuse ;  /* 0x00000001fcfcc824 */ /* 0x100fe200078e0a03 */
[C---:B------:R-:W-:Y:S01]  /*d210*/  ISETP.GT.U32.AND P2, PT, R3.reuse, R249, PT ;  /* 0x000000f90300720c */ /* 0x040fe20003f44070 */
[----:B------:R-:W-:Y:S01]  /*d220*/  @!P6 IMAD.MOV R240, RZ, RZ, -R240 ;  /* 0x000000fffff0e224 */ /* 0x000fe200078e0af0 */
[----:B------:R-:W2:Y:S03]  /*d230*/  LDL.LU R20, [R1+0xe84] ;  /* 0x000e840001147983 */ /* 0x000ea60000300800 */
[--C-:B------:R-:W-:Y:S01]  /*d240*/  @!P1 IMAD.IADD R8, R8, 0x1, -R3.reuse ;  /* 0x0000000108089824 */ /* 0x100fe200078e0a03 */
[C---:B------:R-:W-:Y:S01]  /*d250*/  ISETP.GT.U32.AND P1, PT, R3.reuse, R252, PT ;  /* 0x000000fc0300720c */ /* 0x040fe20003f24070 */
[--C-:B------:R-:W-:Y:S01]  /*d260*/  @!P5 IMAD.IADD R246, R246, 0x1, -R3.reuse ;  /* 0x00000001f6f6d824 */ /* 0x100fe200078e0a03 */
[----:B------:R-:W-:Y:S01]  /*d270*/  ISETP.GT.U32.AND P5, PT, R3, R2, PT ;  /* 0x000000020300720c */ /* 0x000fe20003fa4070 */
[--C-:B------:R-:W-:Y:S01]  /*d280*/  @!P3 IMAD.IADD R247, R247, 0x1, -R3.reuse ;  /* 0x00000001f7f7b824 */ /* 0x100fe200078e0a03 */
[C---:B------:R-:W-:Y:S01]  /*d290*/  ISETP.GT.U32.AND P3, PT, R3.reuse, R5, PT ;  /* 0x000000050300720c */ /* 0x040fe20003f64070 */
[--C-:B------:R-:W-:Y:S01]  /*d2a0*/  @!P0 IMAD.IADD R248, R248, 0x1, -R3.reuse ;  /* 0x00000001f8f88824 */ /* 0x100fe200078e0a03 */
[----:B------:R-:W-:Y:S01]  /*d2b0*/  ISETP.GT.U32.AND P0, PT, R3, R6, PT ;  /* 0x000000060300720c */ /* 0x000fe20003f04070 */
[----:B------:R-:W-:Y:S01]  /*d2c0*/  @!P2 IMAD.IADD R249, R249, 0x1, -R3 ;  /* 0x00000001f9f9a824 */ /* 0x000fe200078e0a03 */
[C---:B------:R-:W-:Y:S01]  /*d2d0*/  ISETP.GT.U32.AND P6, PT, R3.reuse, R251, PT ;  /* 0x000000fb0300720c */ /* 0x040fe20003fc4070 */
[----:B------:R-:W3:Y:S01]  /*d2e0*/  LDL.LU R19, [R1+0xe80] ;  /* 0x000e800001137983 */ /* 0x000ee20000300800 */
[----:B------:R-:W-:-:S03]  /*d2f0*/  ISETP.GT.U32.AND P2, PT, R3, R7, PT ;  /* 0x000000070300720c */ /* 0x000fc60003f44070 */
[--C-:B------:R-:W-:Y:S01]  /*d300*/  @!P1 IMAD.IADD R252, R252, 0x1, -R3.reuse ;  /* 0x00000001fcfc9824 */ /* 0x100fe200078e0a03 */
[----:B------:R-:W-:Y:S01]  /*d310*/  ISETP.GE.AND P1, PT, R9, RZ, PT ;  /* 0x000000ff0900720c */ /* 0x000fe20003f26270 */
[--C-:B------:R-:W-:Y:S01]  /*d320*/  @!P5 IMAD.IADD R2, R2, 0x1, -R3.reuse ;  /* 0x000000010202d824 */ /* 0x100fe200078e0a03 */
[----:B------:R-:W-:Y:S01]  /*d330*/  ISETP.GE.AND P5, PT, R16, RZ, PT ;  /* 0x000000ff1000720c */ /* 0x000fe20003fa6270 */
[----:B------:R-:W0:Y:S01]  /*d340*/  LDC R9, c[0x0][0x230] ;  /* 0x00008c00ff097b82 */ /* 0x000e220000000800 */
[----:B------:R-:W-:Y:S01]  /*d350*/  ISETP.GE.AND P4, PT, R17, RZ, PT ;  /* 0x000000ff1100720c */ /* 0x000fe20003f86270 */
[--C-:B------:R-:W-:Y:S01]  /*d360*/  @!P3 IMAD.IADD R5, R5, 0x1, -R3.reuse ;  /* 0x000000010505b824 */ /* 0x100fe200078e0a03 */
[----:B------:R-:W-:Y:S01]  /*d370*/  ISETP.GE.AND P3, PT, R15, RZ, PT ;  /* 0x000000ff0f00720c */ /* 0x000fe20003f66270 */
[--C-:B------:R-:W-:Y:S01]  /*d380*/  @!P0 IMAD.IADD R6, R6, 0x1, -R3.reuse ;  /* 0x0000000106068824 */ /* 0x100fe200078e0a03 */
[----:B------:R-:W-:Y:S01]  /*d390*/  ISETP.GE.AND P0, PT, R14, RZ, PT ;  /* 0x000000ff0e00720c */ /* 0x000fe20003f06270 */
[--C-:B------:R-:W-:Y:S01]  /*d3a0*/  @!P6 IMAD.IADD R251, R251, 0x1, -R3.reuse ;  /* 0x00000001fbfbe824 */ /* 0x100fe200078e0a03 */
[----:B------:R-:W-:Y:S01]  /*d3b0*/  ISETP.GE.AND P6, PT, R18, RZ, PT ;  /* 0x000000ff1200720c */ /* 0x000fe20003fc6270 */
[----:B------:R-:W-:Y:S01]  /*d3c0*/  @!P2 IMAD.IADD R7, R7, 0x1, -R3 ;  /* 0x000000010707a824 */ /* 0x000fe200078e0a03 */
[----:B------:R-:W4:Y:S03]  /*d3d0*/  LDL.LU R18, [R1+0xe7c] ;  /* 0x000e7c0001127983 */ /* 0x000f260000300800 */
[----:B------:R-:W-:Y:S01]  /*d3e0*/  @!P5 IMAD.MOV R247, RZ, RZ, -R247 ;  /* 0x000000fffff7d224 */ /* 0x000fe200078e0af7 */
[C---:B------:R-:W-:Y:S01]  /*d3f0*/  ISETP.GT.U32.AND P5, PT, R3.reuse, R5, PT ;  /* 0x000000050300720c */ /* 0x040fe20003fa4070 */
[----:B------:R-:W-:Y:S01]  /*d400*/  @!P4 IMAD.MOV R246, RZ, RZ, -R246 ;  /* 0x000000fffff6c224 */ /* 0x000fe200078e0af6 */
[C---:B------:R-:W-:Y:S01]  /*d410*/  ISETP.GT.U32.AND P4, PT, R3.reuse, R2, PT ;  /* 0x000000020300720c */ /* 0x040fe20003f84070 */
[----:B------:R-:W-:Y:S01]  /*d420*/  @!P3 IMAD.MOV R248, RZ, RZ, -R248 ;  /* 0x000000fffff8b224 */ /* 0x000fe200078e0af8 */
[C---:B------:R-:W-:Y:S01]  /*d430*/  ISETP.GT.U32.AND P3, PT, R3.reuse, R6, PT ;  /* 0x000000060300720c */ /* 0x040fe20003f64070 */
[----:B------:R-:W-:Y:S01]  /*d440*/  @!P0 IMAD.MOV R249, RZ, RZ, -R249 ;  /* 0x000000fffff98224 */ /* 0x000fe200078e0af9 */
[----:B------:R-:W2:Y:S01]  /*d450*/  LDL.LU R17, [R1+0xe78] ;  /* 0x000e780001117983 */ /* 0x000ea20000300800 */
[----:B------:R-:W-:-:S03]  /*d460*/  ISETP.GT.U32.AND P0, PT, R3, R7, PT ;  /* 0x000000070300720c */ /* 0x000fc60003f04070 */
[----:B------:R-:W3:Y:S01]  /*d470*/  LDL.LU R16, [R1+0xe74] ;  /* 0x000e740001107983 */ /* 0x000ee20000300800 */
[----:B------:R-:W-:Y:S01]  /*d480*/  ISETP.GE.AND P2, PT, R125, RZ, PT ;  /* 0x000000ff7d00720c */ /* 0x000fe20003f46270 */
[----:B0-----:R-:W-:Y:S02]  /*d490*/  VIADD R9, R9, 0x7f ;  /* 0x0000007f09097836 */ /* 0x001fe40000000000 */
[----:B------:R-:W4:Y:S04]  /*d4a0*/  LDL.LU R15, [R1+0xe70] ;  /* 0x000e7000010f7983 */ /* 0x000f280000300800 */
[----:B------:R-:W2:Y:S01]  /*d4b0*/  LDL.LU R14, [R1+0xe6c] ;  /* 0x000e6c00010e7983 */ /* 0x000ea20000300800 */
[----:B------:R-:W-:-:S03]  /*d4c0*/  @!P6 IMAD.MOV R245, RZ, RZ, -R245 ;  /* 0x000000fffff5e224 */ /* 0x000fc600078e0af5 */
[----:B------:R-:W3:Y:S01]  /*d4d0*/  LDL.LU R125, [R1+0xe68] ;  /* 0x000e6800017d7983 */ /* 0x000ee20000300800 */
[--C-:B------:R-:W-:Y:S01]  /*d4e0*/  @!P5 IMAD.IADD R5, R5, 0x1, -R3.reuse ;  /* 0x000000010505d824 */ /* 0x100fe200078e0a03 */
[----:B------:R-:W-:Y:S01]  /*d4f0*/  ISETP.GE.AND P6, PT, R13, RZ, PT ;  /* 0x000000ff0d00720c */ /* 0x000fe20003fc6270 */
[----:B------:R-:W-:Y:S01]  /*d500*/  @!P4 IMAD.IADD R2, R2, 0x1, -R3 ;  /* 0x000000010202c824 */ /* 0x000fe200078e0a03 */
[----:B------:R-:W-:Y:S01]  /*d510*/  ISETP.GE.AND P5, PT, R4, RZ, PT ;  /* 0x000000ff0400720c */ /* 0x000fe20003fa6270 */
[----:B------:R-:W4:Y:S01]  /*d520*/  LDL.LU R13, [R1+0x1c] ;  /* 0x00001c00010d7983 */ /* 0x000f220000300800 */
[----:B------:R-:W-:Y:S01]  /*d530*/  SHF.R.S32.HI R4, RZ, 0x1f, R9 ;  /* 0x0000001fff047819 */ /* 0x000fe20000011409 */
[--C-:B------:R-:W-:Y:S01]  /*d540*/  @!P3 IMAD.IADD R6, R6, 0x1, -R3.reuse ;  /* 0x000000010606b824 */ /* 0x100fe200078e0a03 */
[----:B------:R-:W-:Y:S01]  /*d550*/  ISETP.GE.AND P4, PT, R12, RZ, PT ;  /* 0x000000ff0c00720c */ /* 0x000fe20003f86270 */
[----:B------:R-:W-:Y:S01]  /*d560*/  @!P0 IMAD.IADD R7, R7, 0x1, -R3 ;  /* 0x0000000107078824 */ /* 0x000fe200078e0a03 */
[----:B------:R-:W2:Y:S01]  /*d570*/  LDL.LU R12, [R1+0x18] ;  /* 0x00001800010c7983 */ /* 0x000ea20000300800 */
[----:B------:R-:W-:Y:S01]  /*d580*/  ISETP.GE.AND P3, PT, R11, RZ, PT ;  /* 0x000000ff0b00720c */ /* 0x000fe20003f66270 */
[----:B------:R-:W-:Y:S01]  /*d590*/  @!P2 IMAD.MOV R250, RZ, RZ, -R250 ;  /* 0x000000fffffaa224 */ /* 0x000fe200078e0afa */
[----:B------:R-:W-:Y:S01]  /*d5a0*/  LEA.HI R4, R4, R9, RZ, 0x7 ;  /* 0x0000000904047211 */ /* 0x000fe200078f38ff */
[----:B------:R-:W2:Y:S01]  /*d5b0*/  LDL.LU R11, [R1+0x14] ;  /* 0x00001400010b7983 */ /* 0x000ea20000300800 */
[----:B------:R-:W-:-:S02]  /*d5c0*/  ISETP.GE.AND P0, PT, R10, RZ, PT ;  /* 0x000000ff0a00720c */ /* 0x000fc40003f06270 */
[----:B------:R-:W-:Y:S01]  /*d5d0*/  ISETP.GT.U32.AND P2, PT, R3, R8, PT ;  /* 0x000000080300720c */ /* 0x000fe20003f44070 */
[----:B------:R-:W2:Y:S04]  /*d5e0*/  LDL.LU R10, [R1+0x10] ;  /* 0x00001000010a7983 */ /* 0x000ea80000300800 */
[----:B------:R-:W2:Y:S04]  /*d5f0*/  LDL.LU R9, [R1+0xc] ;  /* 0x00000c0001097983 */ /* 0x000ea80000300800 */
[----:B------:R-:W2:Y:S04]  /*d600*/  LDL.LU R4, [R1+0x8] ;  /* 0x0000080001047983 */ /* 0x000ea80000300800 */
[----:B------:R-:W-:-:S02]  /*d610*/  @!P2 IMAD.IADD R8, R8, 0x1, -R3 ;  /* 0x000000010808a824 */ /* 0x000fc400078e0a03 */
[----:B------:R-:W0:Y:S01]  /*d620*/  S2R R3, SR_TID.X ;  /* 0x0000000000037919 */ /* 0x000e220000002100 */
[----:B------:R-:W-:Y:S01]  /*d630*/  ISETP.GE.AND P2, PT, R0, RZ, PT ;  /* 0x000000ff0000720c */ /* 0x000fe20003f46270 */
[----:B------:R-:W-:Y:S01]  /*d640*/  @!P1 IMAD.MOV R252, RZ, RZ, -R252 ;  /* 0x000000fffffc9224 */ /* 0x000fe200078e0afc */
[----:B------:R1:W-:Y:S01]  /*d650*/  STL [R1+0xe2c], R0 ;  /* 0x000e2c0001007387 */ /* 0x0003e20000100800 */
[----:B------:R-:W-:Y:S01]  /*d660*/  @!P6 IMAD.MOV R251, RZ, RZ, -R251 ;  /* 0x000000fffffbe224 */ /* 0x000fe200078e0afb */
[----:B0-----:R-:W-:-:S05]  /*d670*/  LOP3.LUT R3, R3, 0x7f, RZ, 0xc0, !PT ;  /* 0x0000007f03037812 */ /* 0x001fca00078ec0ff */
[----:B-1----:R-:W-:-:S05]  /*d680*/  IMAD R0, R3, UR9, RZ ;  /* 0x0000000903007c24 */ /* 0x002fca000f8e02ff */
[----:B------:R-:W-:Y:S01]  /*d690*/  IADD3 R3, P6, R0, UR4, RZ ;  /* 0x0000000400037c10 */ /* 0x000fe2000ffde0ff */
[----:B------:R-:W-:Y:S01]  /*d6a0*/  @!P4 IMAD.MOV R2, RZ, RZ, -R2 ;  /* 0x000000ffff02c224 */ /* 0x000fe200078e0a02 */
[----:B------:R-:W-:-:S03]  /*d6b0*/  ULDC UR4, c[0x0][0x234] ;  /* 0x00008d0000047ab9 */ /* 0x000fc60000000800 */
[----:B------:R0:W-:Y:S04]  /*d6c0*/  STL [R1+0xe38], R3 ;  /* 0x000e380301007387 */ /* 0x0001e80000100800 */
[----:B0-----:R-:W2:Y:S01]  /*d6d0*/  LDL.LU R3, [R1+0x4] ;  /* 0x0000040001037983 */ /* 0x001ea20000300800 */
[----:B---3--:R-:W-:Y:S02]  /*d6e0*/  ISETP.NE.AND P1, PT, R125, RZ, PT ;  /* 0x000000ff7d00720c */ /* 0x008fe40003f25270 */
[----:B------:R-:W-:-:S04]  /*d6f0*/  LOP3.LUT R125, RZ, R125, RZ, 0x33, !PT ;  /* 0x0000007dff7d7212 */ /* 0x000fc800078e33ff */
[C---:B----4-:R-:W-:Y:S02]  /*d700*/  SEL R13, R125.reuse, R13, !P1 ;  /* 0x0000000d7d0d7207 */ /* 0x050fe40004800000 */
[----:B--2---:R-:W-:-:S03]  /*d710*/  SEL R12, R125, R12, !P1 ;  /* 0x0000000c7d0c7207 */ /* 0x004fc60004800000 */
[----:B------:R0:W-:Y:S01]  /*d720*/  STL [R1+0xcc], R13 ;  /* 0x0000cc0d01007387 */ /* 0x0001e20000100800 */
[C---:B------:R-:W-:Y:S02]  /*d730*/  SEL R11, R125.reuse, R11, !P1 ;  /* 0x0000000b7d0b7207 */ /* 0x040fe40004800000 */
[C---:B------:R-:W-:Y:S01]  /*d740*/  SEL R10, R125.reuse, R10, !P1 ;  /* 0x0000000a7d0a7207 */ /* 0x040fe20004800000 */
[----:B0-----:R-:W2:Y:S01]  /*d750*/  LDL.LU R13, [R1+0xe64] ;  /* 0x000e6400010d7983 */ /* 0x001ea20000300800 */
[----:B------:R-:W-:-:S03]  /*d760*/  SEL R9, R125, R9, !P1 ;  /* 0x000000097d097207 */ /* 0x000fc60004800000 */
[----:B------:R0:W-:Y:S01]  /*d770*/  STL [R1+0xc8], R12 ;  /* 0x0000c80c01007387 */ /* 0x0001e20000100800 */
[----:B------:R-:W-:-:S03]  /*d780*/  SEL R4, R125, R4, !P1 ;  /* 0x000000047d047207 */ /* 0x000fc60004800000 */
[----:B0-----:R-:W3:Y:S04]  /*d790*/  LDL.LU R12, [R1+0xe60] ;  /* 0x000e6000010c7983 */ /* 0x001ee80000300800 */
[----:B------:R0:W-:Y:S04]  /*d7a0*/  STL [R1+0xc4], R11 ;  /* 0x0000c40b01007387 */ /* 0x0001e80000100800 */
[----:B0-----:R-:W4:Y:S04]  /*d7b0*/  LDL.LU R11, [R1+0xe5c] ;  /* 0x000e5c00010b7983 */ /* 0x001f280000300800 */
[----:B------:R0:W-:Y:S04]  /*d7c0*/  STL [R1+0xc0], R10 ;  /* 0x0000c00a01007387 */ /* 0x0001e80000100800 */
[----:B0-----:R-:W2:Y:S04]  /*d7d0*/  LDL.LU R10, [R1+0xe58] ;  /* 0x000e5800010a7983 */ /* 0x001ea80000300800 */
[----:B------:R0:W-:Y:S04]  /*d7e0*/  STL [R1+0xbc], R9 ;  /* 0x0000bc0901007387 */ /* 0x0001e80000100800 */
[----:B0-----:R-:W3:Y:S04]  /*d7f0*/  LDL.LU R9, [R1+0xe54] ;  /* 0x000e540001097983 */ /* 0x001ee80000300800 */
[----:B------:R0:W-:Y:S04]  /*d800*/  STL [R1+0xb8], R4 ;  /* 0x0000b80401007387 */ /* 0x0001e80000100800 */
[----:B0-----:R-:W4:Y:S01]  /*d810*/  LDL.LU R4, [R1+0xe50] ;  /* 0x000e500001047983 */ /* 0x001f220000300800 */
[----:B------:R-:W-:-:S05]  /*d820*/  SEL R3, R125, R3, !P1 ;  /* 0x000000037d037207 */ /* 0x000fca0004800000 */
[----:B------:R4:W-:Y:S01]  /*d830*/  STL [R1+0xb4], R3 ;  /* 0x0000b40301007387 */ /* 0x0009e20000100800 */
[C---:B--2---:R-:W-:Y:S02]  /*d840*/  SEL R10, R125.reuse, R10, !P1 ;  /* 0x0000000a7d0a7207 */ /* 0x044fe40004800000 */
[C---:B----4-:R-:W-:Y:S02]  /*d850*/  SEL R3, R125.reuse, R4, !P1 ;  /* 0x000000047d037207 */ /* 0x050fe40004800000 */
[----:B------:R-:W2:Y:S04]  /*d860*/  LDL.LU R4, [R1+0xe4c] ;  /* 0x000e4c0001047983 */ /* 0x000ea80000300800 */
[----:B------:R3:W-:Y:S02]  /*d870*/  STL [R1+0xb0], R3 ;  /* 0x0000b00301007387 */ /* 0x0007e40000100800 */
[----:B---3--:R-:W-:-:S02]  /*d880*/  SEL R3, R125, R9, !P1 ;  /* 0x000000097d037207 */ /* 0x008fc40004800000 */
[----:B------:R-:W-:-:S03]  /*d890*/  SEL R9, R125, R11, !P1 ;  /* 0x0000000b7d097207 */ /* 0x000fc60004800000 */
[----:B------:R0:W-:Y:S04]  /*d8a0*/  STL [R1+0xac], R3 ;  /* 0x0000ac0301007387 */ /* 0x0001e80000100800 */
[----:B------:R1:W-:Y:S01]  /*d8b0*/  STL [R1+0xa8], R10 ;  /* 0x0000a80a01007387 */ /* 0x0003e20000100800 */
[----:B0-----:R-:W-:-:S03]  /*d8c0*/  SEL R3, R125, R12, !P1 ;  /* 0x0000000c7d037207 */ /* 0x001fc60004800000 */
[----:B------:R0:W-:Y:S01]  /*d8d0*/  STL [R1+0xa4], R9 ;  /* 0x0000a40901007387 */ /* 0x0001e20000100800 */
[----:B-1----:R-:W-:-:S03]  /*d8e0*/  SEL R10, R125, R13, !P1 ;  /* 0x0000000d7d0a7207 */ /* 0x002fc60004800000 */
[----:B------:R1:W-:Y:S01]  /*d8f0*/  STL [R1+0xa0], R3 ;  /* 0x0000a00301007387 */ /* 0x0003e20000100800 */
[----:B0-----:R-:W-:-:S03]  /*d900*/  SEL R9, R125, R14, !P1 ;  /* 0x0000000e7d097207 */ /* 0x001fc60004800000 */
[----:B------:R0:W-:Y:S01]  /*d910*/  STL [R1+0x9c], R10 ;  /* 0x00009c0a01007387 */ /* 0x0001e20000100800 */
[----:B-1----:R-:W-:-:S03]  /*d920*/  SEL R3, R125, R15, !P1 ;  /* 0x0000000f7d037207 */ /* 0x002fc60004800000 */
[----:B------:R1:W-:Y:S04]  /*d930*/  STL [R1+0x98], R9 ;  /* 0x0000980901007387 */ /* 0x0003e80000100800 */
[----:B------:R3:W-:Y:S01]  /*d940*/  STL [R1+0x94], R3 ;  /* 0x0000940301007387 */ /* 0x0007e20000100800 */
[C---:B0-----:R-:W-:Y:S02]  /*d950*/  SEL R10, R125.reuse, R16, !P1 ;  /* 0x000000107d0a7207 */ /* 0x041fe40004800000 */
[----:B-1----:R-:W-:-:S03]  /*d960*/  SEL R9, R125, R17, !P1 ;  /* 0x000000117d097207 */ /* 0x002fc60004800000 */
[----:B------:R0:W-:Y:S01]  /*d970*/  STL [R1+0x90], R10 ;  /* 0x0000900a01007387 */ /* 0x0001e20000100800 */
[----:B---3--:R-:W-:-:S03]  /*d980*/  SEL R3, R125, R18, !P1 ;  /* 0x000000127d037207 */ /* 0x008fc60004800000 */
        /* <DEDUP_REMOVED lines=39> */
[C---:B-1----:R-:W-:Y:S02]  /*dc00*/  SEL R9, R125.reuse, R38, !P1 ;  /* 0x000000267d097207 */ /* 0x042fe40004800000 */
[C---:B------:R-:W-:Y:S02]  /*dc10*/  SEL R38, R125.reuse, R42, !P1 ;  /* 0x0000002a7d267207 */ /* 0x040fe40004800000 */
[C---:B---3--:R-:W-:Y:S01]  /*dc20*/  SEL R3, R125.reuse, R39, !P1 ;  /* 0x000000277d037207 */ /* 0x048fe20004800000 */
[----:B------:R-:W-:Y:S01]  /*dc30*/  STL [R1+0x3c], R10 ;  /* 0x00003c0a01007387 */ /* 0x000fe20000100800 */
[----:B------:R-:W-:-:S02]  /*dc40*/  SEL R42, R125, R72, !P1 ;  /* 0x000000487d2a7207 */ /* 0x000fc40004800000 */
[C---:B------:R-:W-:Y:S01]  /*dc50*/  SEL R39, R125.reuse, R41, !P1 ;  /* 0x000000297d277207 */ /* 0x040fe20004800000 */
[----:B------:R-:W-:Y:S01]  /*dc60*/  STL [R1+0x38], R9 ;  /* 0x0000380901007387 */ /* 0x000fe20000100800 */
        /* <DEDUP_REMOVED lines=19> */
[C---:B------:R-:W-:Y:S02]  /*dda0*/  SEL R32, R125.reuse, R48, !P1 ;  /* 0x000000307d207207 */ /* 0x040fe40004800000 */
[C---:B0-----:R-:W-:Y:S01]  /*ddb0*/  SEL R41, R125.reuse, R82, !P1 ;  /* 0x000000527d297207 */ /* 0x041fe20004800000 */
[----:B------:R0:W-:Y:S01]  /*ddc0*/  STL [R1+0x10], R42 ;  /* 0x0000102a01007387 */ /* 0x0001e20000100800 */
[----:B-1----:R-:W-:-:S03]  /*ddd0*/  SEL R3, R125, R83, !P1 ;  /* 0x000000537d037207 */ /* 0x002fc60004800000 */
[----:B------:R-:W3:Y:S01]  /*dde0*/  LDL.LU R48, [R1+0xcc] ;  /* 0x0000cc0001307983 */ /* 0x000ee20000300800 */
[----:B------:R-:W-:-:S03]  /*ddf0*/  SEL R33, R125, R47, !P1 ;  /* 0x0000002f7d217207 */ /* 0x000fc60004800000 */
[----:B------:R1:W-:Y:S01]  /*de00*/  STL [R1+0xc], R41 ;  /* 0x00000c2901007387 */ /* 0x0003e20000100800 */
[----:B------:R-:W-:-:S03]  /*de10*/  SEL R34, R125, R46, !P1 ;  /* 0x0000002e7d227207 */ /* 0x000fc60004800000 */
[----:B------:R-:W4:Y:S01]  /*de20*/  LDL.LU R47, [R1+0xc8] ;  /* 0x0000c800012f7983 */ /* 0x000f220000300800 */
[----:B------:R-:W-:-:S03]  /*de30*/  SEL R35, R125, R45, !P1 ;  /* 0x0000002d7d237207 */ /* 0x000fc60004800000 */
[----:B------:R1:W-:Y:S01]  /*de40*/  STL [R1+0x4], R3 ;  /* 0x0000040301007387 */ /* 0x0003e20000100800 */
[----:B------:R-:W-:-:S03]  /*de50*/  SEL R36, R125, R44, !P1 ;  /* 0x0000002c7d247207 */ /* 0x000fc60004800000 */
[----:B------:R-:W4:Y:S01]  /*de60*/  LDL.LU R46, [R1+0xc4] ;  /* 0x0000c400012e7983 */ /* 0x000f220000300800 */
[----:B------:R-:W-:-:S03]  /*de70*/  SEL R37, R125, R43, !P1 ;  /* 0x0000002b7d257207 */ /* 0x000fc60004800000 */
[----:B------:R-:W4:Y:S04]  /*de80*/  LDL.LU R45, [R1+0xc0] ;  /* 0x0000c000012d7983 */ /* 0x000f280000300800 */
[----:B------:R-:W4:Y:S04]  /*de90*/  LDL.LU R44, [R1+0xbc] ;  /* 0x0000bc00012c7983 */ /* 0x000f280000300800 */
[----:B------:R-:W4:Y:S04]  /*dea0*/  LDL.LU R43, [R1+0xb8] ;  /* 0x0000b800012b7983 */ /* 0x000f280000300800 */
[----:B0-----:R-:W4:Y:S04]  /*deb0*/  LDL.LU R42, [R1+0xb4] ;  /* 0x0000b400012a7983 */ /* 0x001f280000300800 */
[----:B-1----:R-:W4:Y:S01]  /*dec0*/  LDL.LU R41, [R1+0xb0] ;  /* 0x0000b00001297983 */ /* 0x002f220000300800 */
[----:B------:R-:W-:-:S02]  /*ded0*/  SEL R3, R125, R84, !P1 ;  /* 0x000000547d037207 */ /* 0x000fc40004800000 */
[C---:B------:R-:W-:Y:S02]  /*dee0*/  SEL R85, R125.reuse, R85, !P1 ;  /* 0x000000557d557207 */ /* 0x040fe40004800000 */
[C---:B------:R-:W-:Y:S02]  /*def0*/  SEL R86, R125.reuse, R86, !P1 ;  /* 0x000000567d567207 */ /* 0x040fe40004800000 */
[C---:B------:R-:W-:Y:S02]  /*df00*/  SEL R87, R125.reuse, R87, !P1 ;  /* 0x000000577d577207 */ /* 0x040fe40004800000 */
[C---:B------:R-:W-:Y:S01]  /*df10*/  SEL R80, R125.reuse, R2, !P1 ;  /* 0x000000027d507207 */ /* 0x040fe20004800000 */
[----:B------:R-:W-:Y:S01]  /*df20*/  STL [R1+0xe3c], R3 ;  /* 0x000e3c0301007387 */ /* 0x000fe20000100800 */
[----:B------:R-:W-:Y:S01]  /*df30*/  LEA.HI.X.SX32 R2, R0, UR5, 0x1, P6 ;  /* 0x0000000500027c11 */ /* 0x000fe2000b0f0eff */
[----:B------:R-:W-:Y:S02]  /*df40*/  ULDC UR5, c[0x0][0x240] ;  /* 0x0000900000057ab9 */ /* 0x000fe40000000800 */
[----:B------:R-:W-:Y:S01]  /*df50*/  STL [R1+0xe40], R85 ;  /* 0x000e405501007387 */ /* 0x000fe20000100800 */
[----:B------:R-:W-:-:S03]  /*df60*/  SEL R9, R125, R71, !P1 ;  /* 0x000000477d097207 */ /* 0x000fc60004800000 */
[----:B------:R-:W-:Y:S01]  /*df70*/  STL [R1+0xe44], R86 ;  /* 0x000e445601007387 */ /* 0x000fe20000100800 */
[----:B------:R-:W-:-:S03]  /*df80*/  SEL R10, R125, R70, !P1 ;  /* 0x000000467d0a7207 */ /* 0x000fc60004800000 */
[----:B------:R0:W-:Y:S01]  /*df90*/  STL [R1+0xe48], R87 ;  /* 0x000e485701007387 */ /* 0x0001e20000100800 */
[----:B------:R-:W-:-:S03]  /*dfa0*/  SEL R11, R125, R69, !P1 ;  /* 0x000000457d0b7207 */ /* 0x000fc60004800000 */
[----:B------:R-:W-:Y:S01]  /*dfb0*/  STL [R1+0xe34], R2 ;  /* 0x000e340201007387 */ /* 0x000fe20000100800 */
[----:B--2---:R-:W-:Y:S01]  /*dfc0*/  IMAD R0, R4, UR4, RZ ;  /* 0x0000000404007c24 */ /* 0x004fe2000f8e02ff */
[----:B------:R-:W-:-:S04]  /*dfd0*/  SEL R12, R125, R68, !P1 ;  /* 0x000000447d0c7207 */ /* 0x000fc80004800000 */
[----:B------:R1:W-:Y:S01]  /*dfe0*/  STL [R1+0xe30], R0 ;  /* 0x000e300001007387 */ /* 0x0003e20000100800 */
[----:B------:R-:W-:-:S03]  /*dff0*/  SEL R13, R125, R67, !P1 ;  /* 0x000000437d0d7207 */ /* 0x000fc60004800000 */
[----:B------:R-:W2:Y:S01]  /*e000*/  LDL.LU R71, [R1+0xac] ;  /* 0x0000ac0001477983 */ /* 0x000ea20000300800 */
        /* <DEDUP_REMOVED lines=35> */
[----:B------:R-:W2:Y:S04]  /*e240*/  LDL.LU R53, [R1+0x64] ;  /* 0x0000640001357983 */ /* 0x000ea80000300800 */
[----:B------:R-:W2:Y:S04]  /*e250*/  LDL.LU R52, [R1+0x60] ;  /* 0x0000600001347983 */ /* 0x000ea80000300800 */
[----:B------:R-:W2:Y:S01]  /*e260*/  LDL.LU R51, [R1+0x5c] ;  /* 0x00005c0001337983 */ /* 0x000ea20000300800 */
[----:B------:R-:W-:-:S03]  /*e270*/  @!P5 IMAD.MOV R5, RZ, RZ, -R5 ;  /* 0x000000ffff05d224 */ /* 0x000fc600078e0a05 */
[----:B------:R-:W2:Y:S01]  /*e280*/  LDL.LU R50, [R1+0x58] ;  /* 0x0000580001327983 */ /* 0x000ea20000300800 */
[----:B------:R-:W-:-:S03]  /*e290*/  @!P2 IMAD.MOV R6, RZ, RZ, -R6 ;  /* 0x000000ffff06a224 */ /* 0x000fc600078e0a06 */
[----:B------:R-:W2:Y:S01]  /*e2a0*/  LDL.LU R49, [R1+0x54] ;  /* 0x0000540001317983 */ /* 0x000ea20000300800 */
[----:B------:R-:W-:Y:S02]  /*e2b0*/  @!P3 IMAD.MOV R7, RZ, RZ, -R7 ;  /* 0x000000ffff07b224 */ /* 0x000fe400078e0a07 */
[----:B------:R-:W-:Y:S01]  /*e2c0*/  @!P0 IMAD.MOV R8, RZ, RZ, -R8 ;  /* 0x000000ffff088224 */ /* 0x000fe200078e0a08 */
[C---:B------:R-:W-:Y:S02]  /*e2d0*/  SEL R40, R125.reuse, R40, !P1 ;  /* 0x000000287d287207 */ /* 0x040fe40004800000 */
[C---:B------:R-:W-:Y:S02]  /*e2e0*/  SEL R88, R125.reuse, R88, !P1 ;  /* 0x000000587d587207 */ /* 0x040fe40004800000 */
[C---:B------:R-:W-:Y:S02]  /*e2f0*/  SEL R89, R125.reuse, R89, !P1 ;  /* 0x000000597d597207 */ /* 0x040fe40004800000 */
[----:B------:R-:W-:-:S02]  /*e300*/  SEL R90, R125, R90, !P1 ;  /* 0x0000005a7d5a7207 */ /* 0x000fc40004800000 */
[C---:B------:R-:W-:Y:S02]  /*e310*/  SEL R91, R125.reuse, R91, !P1 ;  /* 0x0000005b7d5b7207 */ /* 0x040fe40004800000 */
[C---:B------:R-:W-:Y:S02]  /*e320*/  SEL R92, R125.reuse, R92, !P1 ;  /* 0x0000005c7d5c7207 */ /* 0x040fe40004800000 */
        /* <DEDUP_REMOVED lines=56> */
[----:B------:R-:W-:Y:S01]  /*e6b0*/  SEL R150, R125, R150, !P1 ;  /* 0x000000967d967207 */ /* 0x000fe20004800000 */
[----:B---3--:R-:W-:Y:S02]  /*e6c0*/  IMAD R79, R48, UR5, RZ ;  /* 0x00000005304f7c24 */ /* 0x008fe4000f8e02ff */
[----:B------:R-:W3:Y:S01]  /*e6d0*/  LDL.LU R48, [R1+0x50] ;  /* 0x0000500001307983 */ /* 0x000ee20000300800 */
[----:B----4-:R-:W-:-:S03]  /*e6e0*/  IMAD R78, R47, UR5, RZ ;  /* 0x000000052f4e7c24 */ /* 0x010fc6000f8e02ff */
[----:B------:R-:W4:Y:S01]  /*e6f0*/  LDL.LU R47, [R1+0x4c] ;  /* 0x00004c00012f7983 */ /* 0x000f220000300800 */
[----:B------:R-:W-:Y:S01]  /*e700*/  SEL R151, R125, R151, !P1 ;  /* 0x000000977d977207 */ /* 0x000fe20004800000 */
[----:B------:R-:W-:Y:S02]  /*e710*/  IMAD R77, R46, UR5, RZ ;  /* 0x000000052e4d7c24 */ /* 0x000fe4000f8e02ff */
[----:B------:R-:W4:Y:S01]  /*e720*/  LDL.LU R46, [R1+0x48] ;  /* 0x00004800012e7983 */ /* 0x000f220000300800 */
[----:B------:R-:W-:-:S03]  /*e730*/  IMAD R76, R45, UR5, RZ ;  /* 0x000000052d4c7c24 */ /* 0x000fc6000f8e02ff */
[----:B------:R-:W4:Y:S01]  /*e740*/  LDL.LU R45, [R1+0x44] ;  /* 0x00004400012d7983 */ /* 0x000f220000300800 */
[----:B------:R-:W-:-:S03]  /*e750*/  IMAD R75, R44, UR5, RZ ;  /* 0x000000052c4b7c24 */ /* 0x000fc6000f8e02ff */
[----:B------:R-:W4:Y:S01]  /*e760*/  LDL.LU R44, [R1+0x40] ;  /* 0x00004000012c7983 */ /* 0x000f220000300800 */
[----:B------:R-:W-:Y:S01]  /*e770*/  IMAD R74, R43, UR5, RZ ;  /* 0x000000052b4a7c24 */ /* 0x000fe2000f8e02ff */
[C---:B------:R-:W-:Y:S02]  /*e780*/  SEL R152, R125.reuse, R152, !P1 ;  /* 0x000000987d987207 */ /* 0x040fe40004800000 */
[----:B------:R-:W4:Y:S01]  /*e790*/  LDL.LU R43, [R1+0x3c] ;  /* 0x00003c00012b7983 */ /* 0x000f220000300800 */
[C---:B------:R-:W-:Y:S01]  /*e7a0*/  SEL R153, R125.reuse, R153, !P1 ;  /* 0x000000997d997207 */ /* 0x040fe20004800000 */
[----:B------:R-:W-:Y:S01]  /*e7b0*/  IMAD R73, R42, UR5, RZ ;  /* 0x000000052a497c24 */ /* 0x000fe2000f8e02ff */
[C---:B------:R-:W-:Y:S01]  /*e7c0*/  SEL R154, R125.reuse, R154, !P1 ;  /* 0x0000009a7d9a7207 */ /* 0x040fe20004800000 */
[----:B------:R-:W4:Y:S01]  /*e7d0*/  LDL.LU R42, [R1+0x38] ;  /* 0x00003800012a7983 */ /* 0x000f220000300800 */
[----:B------:R-:W-:Y:S01]  /*e7e0*/  SEL R155, R125, R155, !P1 ;  /* 0x0000009b7d9b7207 */ /* 0x000fe20004800000 */
[----:B------:R-:W-:Y:S01]  /*e7f0*/  IMAD R72, R41, UR5, RZ ;  /* 0x0000000529487c24 */ /* 0x000fe2000f8e02ff */
[C---:B------:R-:W-:Y:S01]  /*e800*/  SEL R156, R125.reuse, R156, !P1 ;  /* 0x0000009c7d9c7207 */ /* 0x040fe20004800000 */
[----:B------:R-:W4:Y:S01]  /*e810*/  LDL.LU R41, [R1+0x34] ;  /* 0x0000340001297983 */ /* 0x000f220000300800 */
        /* <DEDUP_REMOVED lines=99> */
[----:B------:R-:W-:Y:S02]  /*ee50*/  SEL R125, R125, R8, !P1 ;  /* 0x000000087d7d7207 */ /* 0x000fe40004800000 */
[----:B------:R-:W4:Y:S04]  /*ee60*/  LDL.LU R8, [R1+0x30] ;  /* 0x0000300001087983 */ /* 0x000f280000300800 */
[----:B------:R-:W4:Y:S04]  /*ee70*/  LDL.LU R7, [R1+0x2c] ;  /* 0x00002c0001077983 */ /* 0x000f280000300800 */
[----:B------:R-:W4:Y:S04]  /*ee80*/  LDL.LU R6, [R1+0x28] ;  /* 0x0000280001067983 */ /* 0x000f280000300800 */
[----:B------:R-:W4:Y:S04]  /*ee90*/  LDL.LU R5, [R1+0x24] ;  /* 0x0000240001057983 */ /* 0x000f280000300800 */
[----:B------:R-:W4:Y:S04]  /*eea0*/  LDL.LU R4, [R1+0x20] ;  /* 0x0000200001047983 */ /* 0x000f280000300800 */
[----:B------:R-:W4:Y:S04]  /*eeb0*/  LDL.LU R84, [R1+0x1c] ;  /* 0x00001c0001547983 */ /* 0x000f280000300800 */
[----:B0-----:R-:W2:Y:S04]  /*eec0*/  LDL.LU R87, [R1+0x8] ;  /* 0x0000080001577983 */ /* 0x001ea80000300800 */
[----:B------:R-:W3:Y:S04]  /*eed0*/  LDL.LU R86, [R1+0x14] ;  /* 0x0000140001567983 */ /* 0x000ee80000300800 */
[----:B------:R-:W4:Y:S04]  /*eee0*/  LDL.LU R85, [R1+0x18] ;  /* 0x0000180001557983 */ /* 0x000f280000300800 */
[----:B------:R-:W4:Y:S04]  /*eef0*/  LDL.LU R3, [R1+0x10] ;  /* 0x0000100001037983 */ /* 0x000f280000300800 */
[----:B-1----:R-:W4:Y:S04]  /*ef00*/  LDL.LU R0, [R1+0xc] ;  /* 0x00000c0001007983 */ /* 0x002f280000300800 */
[----:B------:R-:W4:Y:S01]  /*ef10*/  LDL.LU R2, [R1+0x4] ;  /* 0x0000040001027983 */ /* 0x000f220000300800 */
[----:B--2---:R-:W-:-:S02]  /*ef20*/  IMAD R87, R87, UR5, RZ ;  /* 0x0000000557577c24 */ /* 0x004fc4000f8e02ff */
[----:B---3--:R-:W-:-:S03]  /*ef30*/  IMAD R86, R86, UR5, RZ ;  /* 0x0000000556567c24 */ /* 0x008fc6000f8e02ff */
[----:B------:R0:W-:Y:S01]  /*ef40*/  STL [R1+0x8], R87 ;  /* 0x0000085701007387 */ /* 0x0001e20000100800 */
[----:B----4-:R-:W-:Y:S02]  /*ef50*/  IMAD R85, R85, UR5, RZ ;  /* 0x0000000555557c24 */ /* 0x010fe4000f8e02ff */
[----:B------:R-:W-:Y:S01]  /*ef60*/  IMAD R3, R3, UR5, RZ ;  /* 0x0000000503037c24 */ /* 0x000fe2000f8e02ff */
[----:B0-----:R-:W2:Y:S04]  /*ef70*/  LDL.LU R87, [R1+0xe48] ;  /* 0x000e480001577983 */ /* 0x001ea80000300800 */
[----:B------:R0:W-:Y:S04]  /*ef80*/  STL [R1+0x14], R86 ;  /* 0x0000145601007387 */ /* 0x0001e80000100800 */
[----:B0-----:R-:W3:Y:S04]  /*ef90*/  LDL.LU R86, [R1+0xe44] ;  /* 0x000e440001567983 */ /* 0x001ee80000300800 */
[----:B------:R0:W-:Y:S04]  /*efa0*/  STL [R1+0x18], R85 ;  /* 0x0000185501007387 */ /* 0x0001e80000100800 */
[----:B0-----:R-:W4:Y:S04]  /*efb0*/  LDL.LU R85, [R1+0xe40] ;  /* 0x000e400001557983 */ /* 0x001f280000300800 */
[----:B------:R0:W-:Y:S04]  /*efc0*/  STL [R1+0x10], R3 ;  /* 0x0000100301007387 */ /* 0x0001e80000100800 */
[----:B0-----:R-:W2:Y:S01]  /*efd0*/  LDL.LU R3, [R1+0xe3c] ;  /* 0x000e3c0001037983 */ /* 0x001ea20000300800 */
[----:B------:R-:W-:-:S05]  /*efe0*/  IMAD R0, R0, UR5, RZ ;  /* 0x0000000500007c24 */ /* 0x000fca000f8e02ff */
[----:B------:R2:W-:Y:S02]  /*eff0*/  STL [R1+0xc], R0 ;  /* 0x00000c0001007387 */ /* 0x0005e40000100800 */
[----:B--2---:R-:W-:Y:S02]  /*f000*/  IMAD R0, R3, UR5, RZ ;  /* 0x0000000503007c24 */ /* 0x004fe4000f8e02ff */
[----:B------:R-:W2:Y:S01]  /*f010*/  LDL.LU R3, [R1+0xe38] ;  /* 0x000e380001037983 */ /* 0x000ea20000300800 */
[----:B------:R-:W-:-:S05]  /*f020*/  IMAD R2, R2, UR5, RZ ;  /* 0x0000000502027c24 */ /* 0x000fca000f8e02ff */
[----:B------:R2:W-:Y:S02]  /*f030*/  STL [R1+0x4], R2 ;  /* 0x0000040201007387 */ /* 0x0005e40000100800 */
[----:B--2---:R-:W-:-:S05]  /*f040*/  IADD3 R2, P5, R79, R3, RZ ;  /* 0x000000034f027210 */ /* 0x004fca0007fbe0ff */
[----:B------:R0:W-:Y:S02]  /*f050*/  STL [R1+0x208], R2 ;  /* 0x0002080201007387 */ /* 0x0001e40000100800 */
[----:B0-----:R-:W-:-:S05]  /*f060*/  IADD3 R2, P3, R78, R3, RZ ;  /* 0x000000034e027210 */ /* 0x001fca0007f7e0ff */
        /* <DEDUP_REMOVED lines=10> */
[----:B------:R0:W-:Y:S04]  /*f110*/  STL [R1+0x238], R2 ;  /* 0x0002380201007387 */ /* 0x0001e80000100800 */
[----:B0-----:R-:W2:Y:S01]  /*f120*/  LDL.LU R2, [R1+0xe34] ;  /* 0x000e340001027983 */ /* 0x001ea20000300800 */
[----:B------:R-:W-:Y:S02]  /*f130*/  IMAD R71, R71, UR5, RZ ;  /* 0x0000000547477c24 */ /* 0x000fe4000f8e02ff */
[----:B------:R-:W-:Y:S02]  /*f140*/  IMAD R70, R70, UR5, RZ ;  /* 0x0000000546467c24 */ /* 0x000fe4000f8e02ff */
[----:B------:R-:W-:Y:S02]  /*f150*/  IMAD R69, R69, UR5, RZ ;  /* 0x0000000545457c24 */ /* 0x000fe4000f8e02ff */
[----:B------:R-:W-:-:S02]  /*f160*/  IMAD R68, R68, UR5, RZ ;  /* 0x0000000544447c24 */ /* 0x000fc4000f8e02ff */
[----:B------:R-:W-:Y:S02]  /*f170*/  IMAD R67, R67, UR5, RZ ;  /* 0x0000000543437c24 */ /* 0x000fe4000f8e02ff */
[----:B------:R-:W-:Y:S02]  /*f180*/  IMAD R66, R66, UR5, RZ ;  /* 0x0000000542427c24 */ /* 0x000fe4000f8e02ff */
        /* <DEDUP_REMOVED lines=50> */
[----:B------:R-:W-:Y:S01]  /*f4b0*/  IMAD R15, R15, UR5, RZ ;  /* 0x000000050f0f7c24 */ /* 0x000fe2000f8e02ff */
[----:B--2---:R-:W-:-:S05]  /*f4c0*/  LEA.HI.X.SX32 R79, R79, R2, 0x1, P5 ;  /* 0x000000024f4f7211 */ /* 0x004fca00028f0eff */
[----:B------:R0:W-:Y:S02]  /*f4d0*/  STL [R1+0x204], R79 ;  /* 0x0002044f01007387 */ /* 0x0001e40000100800 */
[----:B0-----:R-:W-:-:S05]  /*f4e0*/  IADD3 R79, P5, R72, R3, RZ ;  /* 0x00000003484f7210 */ /* 0x001fca0007fbe0ff */
[----:B------:R0:W-:Y:S02]  /*f4f0*/  STL [R1+0x240], R79 ;  /* 0x0002404f01007387 */ /* 0x0001e40000100800 */
[----:B0-----:R-:W-:Y:S02]  /*f500*/  LEA.HI.X.SX32 R79, R78, R2, 0x1, P3 ;  /* 0x000000024e4f7211 */ /* 0x001fe400018f0eff */
[----:B------:R-:W-:-:S03]  /*f510*/  IADD3 R78, P3, R71, R3, RZ ;  /* 0x00000003474e7210 */ /* 0x000fc60007f7e0ff */
[----:B------:R0:W-:Y:S04]  /*f520*/  STL [R1+0x20c], R79 ;  /* 0x00020c4f01007387 */ /* 0x0001e80000100800 */
[----:B------:R1:W-:Y:S01]  /*f530*/  STL [R1+0x248], R78 ;  /* 0x0002484e01007387 */ /* 0x0003e20000100800 */
[-C--:B------:R-:W-:Y:S02]  /*f540*/  LEA.HI.X.SX32 R75, R75, R2.reuse, 0x1, P0 ;  /* 0x000000024b4b7211 */ /* 0x080fe400000f0eff */
[-C--:B0-----:R-:W-:Y:S02]  /*f550*/  LEA.HI.X.SX32 R79, R77, R2.reuse, 0x1, P2 ;  /* 0x000000024d4f7211 */ /* 0x081fe400010f0eff */
[----:B------:R-:W-:Y:S02]  /*f560*/  LEA.HI.X.SX32 R77, R76, R2, 0x1, P1 ;  /* 0x000000024c4d7211 */ /* 0x000fe400008f0eff */
[----:B-1----:R-:W-:-:S02]  /*f570*/  IADD3 R78, P2, R70, R3, RZ ;  /* 0x00000003464e7210 */ /* 0x002fc40007f5e0ff */
[-C--:B------:R-:W-:Y:S01]  /*f580*/  IADD3 R76, P1, R69, R3.reuse, RZ ;  /* 0x00000003454c7210 */ /* 0x080fe20007f3e0ff */
[----:B------:R-:W-:Y:S04]  /*f590*/  STL [R1+0x214], R79 ;  /* 0x0002144f01007387 */ /* 0x000fe80000100800 */
[----:B------:R-:W-:Y:S04]  /*f5a0*/  STL [R1+0x250], R78 ;  /* 0x0002504e01007387 */ /* 0x000fe80000100800 */
[----:B------:R0:W-:Y:S04]  /*f5b0*/  STL [R1+0x21c], R77 ;  /* 0x00021c4d01007387 */ /* 0x0001e80000100800 */
[----:B------:R1:W-:Y:S04]  /*f5c0*/  STL [R1+0x258], R76 ;  /* 0x0002584c01007387 */ /* 0x0003e80000100800 */
[----:B------:R2:W-:Y:S01]  /*f5d0*/  STL [R1+0x224], R75 ;  /* 0x0002244b01007387 */ /* 0x0005e20000100800 */
[----:B0-----:R-:W-:-:S02]  /*f5e0*/  IADD3 R77, P0, R68, R3, RZ ;  /* 0x00000003444d7210 */ /* 0x001fc40007f1e0ff */
[-C--:B-1----:R-:W-:Y:S02]  /*f5f0*/  LEA.HI.X.SX32 R76, R74, R2.reuse, 0x1, P4 ;  /* 0x000000024a4c7211 */ /* 0x082fe400020f0eff */
[-C--:B------:R-:W-:Y:S02]  /*f600*/  LEA.HI.X.SX32 R74, R73, R2.reuse, 0x1, P6 ;  /* 0x00000002494a7211 */ /* 0x080fe400030f0eff */
[-C--:B--2---:R-:W-:Y:S01]  /*f610*/  IADD3 R75, P4, R67, R3.reuse, RZ ;  /* 0x00000003434b7210 */ /* 0x084fe20007f9e0ff */
[----:B------:R-:W-:Y:S01]  /*f620*/  STL [R1+0x260], R77 ;  /* 0x0002604d01007387 */ /* 0x000fe20000100800 */
[-C--:B------:R-:W-:Y:S02]  /*f630*/  IADD3 R73, P6, R66, R3.reuse, RZ ;  /* 0x0000000342497210 */ /* 0x080fe40007fde0ff */
[----:B------:R-:W-:Y:S01]  /*f640*/  LEA.HI.X.SX32 R72, R72, R2, 0x1, P5 ;  /* 0x0000000248487211 */ /* 0x000fe200028f0eff */
        /* <DEDUP_REMOVED lines=198> */
[----:B-1----:R-:W-:-:S03]  /*102b0*/  LEA.HI.X.SX32 R25, R23, R2, 0x1, P5 ;  /* 0x0000000217197211 */ /* 0x002fc600028f0eff */
[----:B------:R-:W-:Y:S01]  /*102c0*/  STL [R1+0x3f8], R26 ;  /* 0x0003f81a01007387 */ /* 0x000fe20000100800 */
[----:B--2---:R-:W-:-:S03]  /*102d0*/  IADD3 R24, P5, R16, R3, RZ ;  /* 0x0000000310187210 */ /* 0x004fc60007fbe0ff */
[----:B------:R-:W-:Y:S01]  /*102e0*/  STL [R1+0x3c4], R25 ;  /* 0x0003c41901007387 */ /* 0x000fe20000100800 */
[-C--:B------:R-:W-:Y:S02]  /*102f0*/  LEA.HI.X.SX32 R23, R22, R2.reuse, 0x1, P3 ;  /* 0x0000000216177211 */ /* 0x080fe400018f0eff */
[----:B------:R-:W-:Y:S01]  /*10300*/  IADD3 R22, P3, R15, R3, RZ ;  /* 0x000000030f167210 */ /* 0x000fe20007f7e0ff */
[----:B------:R-:W-:Y:S01]  /*10310*/  STL [R1+0x400], R24 ;  /* 0x0004001801007387 */ /* 0x000fe20000100800 */
[----:B------:R-:W-:Y:S01]  /*10320*/  IMAD R14, R14, UR5, RZ ;  /* 0x000000050e0e7c24 */ /* 0x000fe2000f8e02ff */
[----:B------:R-:W-:Y:S02]  /*10330*/  LEA.HI.X.SX32 R21, R21, R2, 0x1, P2 ;  /* 0x0000000215157211 */ /* 0x000fe400010f0eff */
[----:B------:R-:W2:Y:S04]  /*10340*/  LDL.LU R74, [R1+0x8] ;  /* 0x00000800014a7983 */ /* 0x000ea80000300800 */
[----:B------:R-:W-:Y:S04]  /*10350*/  STL [R1+0x3cc], R23 ;  /* 0x0003cc1701007387 */ /* 0x000fe80000100800 */
[----:B------:R0:W-:Y:S01]  /*10360*/  STL [R1+0x408], R22 ;  /* 0x0004081601007387 */ /* 0x0001e20000100800 */
[----:B------:R-:W-:-:S03]  /*10370*/  IMAD R13, R13, UR5, RZ ;  /* 0x000000050d0d7c24 */ /* 0x000fc6000f8e02ff */
[----:B------:R-:W2:Y:S04]  /*10380*/  LDL.LU R75, [R1+0x14] ;  /* 0x00001400014b7983 */ /* 0x000ea80000300800 */
[----:B------:R1:W-:Y:S01]  /*10390*/  STL [R1+0x3d4], R21 ;  /* 0x0003d41501007387 */ /* 0x0003e20000100800 */
[----:B0-----:R-:W-:-:S03]  /*103a0*/  IADD3 R22, P2, R14, R3, RZ ;  /* 0x000000030e167210 */ /* 0x001fc60007f5e0ff */
[----:B------:R-:W2:Y:S01]  /*103b0*/  LDL.LU R76, [R1+0x18] ;  /* 0x00001800014c7983 */ /* 0x000ea20000300800 */
[----:B-1----:R-:W-:-:S03]  /*103c0*/  LEA.HI.X.SX32 R21, R20, R2, 0x1, P1 ;  /* 0x0000000214157211 */ /* 0x002fc600008f0eff */
[----:B------:R-:W-:Y:S01]  /*103d0*/  STL [R1+0x410], R22 ;  /* 0x0004101601007387 */ /* 0x000fe20000100800 */
[----:B------:R-:W-:-:S03]  /*103e0*/  IADD3 R20, P1, R13, R3, RZ ;  /* 0x000000030d147210 */ /* 0x000fc60007f3e0ff */
[----:B------:R-:W2:Y:S04]  /*103f0*/  LDL.LU R77, [R1+0x10] ;  /* 0x00001000014d7983 */ /* 0x000ea80000300800 */
[----:B------:R-:W-:Y:S04]  /*10400*/  STL [R1+0x3dc], R21 ;  /* 0x0003dc1501007387 */ /* 0x000fe80000100800 */
[----:B------:R-:W2:Y:S04]  /*10410*/  LDL.LU R78, [R1+0xc] ;  /* 0x00000c00014e7983 */ /* 0x000ea80000300800 */
[----:B------:R0:W-:Y:S04]  /*10420*/  STL [R1+0x418], R20 ;  /* 0x0004181401007387 */ /* 0x0001e80000100800 */
[----:B------:R-:W2:Y:S01]  /*10430*/  LDL.LU R79, [R1+0x4] ;  /* 0x00000400014f7983 */ /* 0x000ea20000300800 */
[----:B------:R-:W-:Y:S01]  /*10440*/  IMAD R12, R12, UR5, RZ ;  /* 0x000000050c0c7c24 */ /* 0x000fe2000f8e02ff */
[-C--:B------:R-:W-:Y:S01]  /*10450*/  LEA.HI.X.SX32 R19, R19, R2.reuse, 0x1, P0 ;  /* 0x0000000213137211 */ /* 0x080fe200000f0eff */
[----:B------:R-:W-:Y:S01]  /*10460*/  IMAD R11, R11, UR5, RZ ;  /* 0x000000050b0b7c24 */ /* 0x000fe2000f8e02ff */
[----:B------:R-:W-:-:S02]  /*10470*/  LEA.HI.X.SX32 R18, R18, R2, 0x1, P4 ;  /* 0x0000000212127211 */ /* 0x000fc400020f0eff */
[----:B0-----:R-:W-:Y:S01]  /*10480*/  IADD3 R20, P0, R12, R3, RZ ;  /* 0x000000030c147210 */ /* 0x001fe20007f1e0ff */
[----:B------:R-:W-:Y:S01]  /*10490*/  IMAD R10, R10, UR5, RZ ;  /* 0x000000050a0a7c24 */ /* 0x000fe2000f8e02ff */
[----:B------:R0:W-:Y:S01]  /*104a0*/  STL [R1+0x3e4], R19 ;  /* 0x0003e41301007387 */ /* 0x0001e20000100800 */
[-C--:B------:R-:W-:Y:S01]  /*104b0*/  LEA.HI.X.SX32 R17, R17, R2.reuse, 0x1, P6 ;  /* 0x0000000211117211 */ /* 0x080fe200030f0eff */
[----:B------:R-:W-:Y:S02]  /*104c0*/  IMAD R9, R9, UR5, RZ ;  /* 0x0000000509097c24 */ /* 0x000fe4000f8e02ff */
[----:B------:R-:W-:Y:S01]  /*104d0*/  STL [R1+0x420], R20 ;  /* 0x0004201401007387 */ /* 0x000fe20000100800 */
[----:B------:R-:W-:-:S03]  /*104e0*/  LEA.HI.X.SX32 R16, R16, R2, 0x1, P5 ;  /* 0x0000000210107211 */ /* 0x000fc600028f0eff */
[----:B------:R1:W-:Y:S01]  /*104f0*/  STL [R1+0x3ec], R18 ;  /* 0x0003ec1201007387 */ /* 0x0003e20000100800 */
[----:B0-----:R-:W-:Y:S01]  /*10500*/  IADD3 R19, P4, R11, R3, RZ ;  /* 0x000000030b137210 */ /* 0x001fe20007f9e0ff */
[----:B------:R-:W-:Y:S01]  /*10510*/  IMAD R8, R8, UR5, RZ ;  /* 0x0000000508087c24 */ /* 0x000fe2000f8e02ff */
[----:B------:R-:W-:-:S03]  /*10520*/  LEA.HI.X.SX32 R15, R15, R2, 0x1, P3 ;  /* 0x000000020f0f7211 */ /* 0x000fc600018f0eff */
[----:B------:R-:W-:Y:S01]  /*10530*/  STL [R1+0x428], R19 ;  /* 0x0004281301007387 */ /* 0x000fe20000100800 */
[----:B-1----:R-:W-:-:S03]  /*10540*/  IADD3 R18, P6, R10, R3, RZ ;  /* 0x000000030a127210 */ /* 0x002fc60007fde0ff */
[----:B------:R0:W-:Y:S01]  /*10550*/  STL [R1+0x3f4], R17 ;  /* 0x0003f41101007387 */ /* 0x0001e20000100800 */
[----:B------:R-:W-:-:S03]  /*10560*/  IMAD R7, R7, UR5, RZ ;  /* 0x0000000507077c24 */ /* 0x000fc6000f8e02ff */
        /* <DEDUP_REMOVED lines=23> */
[----:B0-----:R-:W-:Y:S02]  /*106e0*/  IADD3 R13, P0, R5, R3, RZ ;  /* 0x00000003050d7210 */ /* 0x001fe40007f1e0ff */
[----:B------:R-:W-:-:S03]  /*106f0*/  LEA.HI.X.SX32 R9, R9, R2, 0x1, P5 ;  /* 0x0000000209097211 */ /* 0x000fc600028f0eff */
[----:B------:R-:W-:Y:S01]  /*10700*/  STL [R1+0x458], R13 ;  /* 0x0004580d01007387 */ /* 0x000fe20000100800 */
[----:B-1----:R-:W-:-:S03]  /*10710*/  IADD3 R12, P4, R4, R3, RZ ;  /* 0x00000003040c7210 */ /* 0x002fc60007f9e0ff */
[----:B------:R0:W-:Y:S01]  /*10720*/  STL [R1+0x424], R11 ;  /* 0x0004240b01007387 */ /* 0x0001e20000100800 */
[----:B------:R-:W-:-:S03]  /*10730*/  LEA.HI.X.SX32 R8, R8, R2, 0x1, P3 ;  /* 0x0000000208087211 */ /* 0x000fc600018f0eff */
[----:B------:R-:W-:Y:S04]  /*10740*/  STL [R1+0x460], R12 ;  /* 0x0004600c01007387 */ /* 0x000fe80000100800 */
[----:B------:R2:W-:Y:S01]  /*10750*/  STL [R1+0x42c], R10 ;  /* 0x00042c0a01007387 */ /* 0x0005e20000100800 */
[----:B0-----:R-:W-:Y:S02]  /*10760*/  IADD3 R11, P6, R84, R3, RZ ;  /* 0x00000003540b7210 */ /* 0x001fe40007fde0ff */
[----:B------:R-:W-:-:S03]  /*10770*/  LEA.HI.X.SX32 R7, R7, R2, 0x1, P2 ;  /* 0x0000000207077211 */ /* 0x000fc600010f0eff */
[----:B------:R-:W-:Y:S04]  /*10780*/  STL [R1+0x468], R11 ;  /* 0x0004680b01007387 */ /* 0x000fe80000100800 */
[----:B------:R0:W-:Y:S01]  /*10790*/  STL [R1+0x434], R9 ;  /* 0x0004340901007387 */ /* 0x0001e20000100800 */
[-C--:B------:R-:W-:Y:S02]  /*107a0*/  LEA.HI.X.SX32 R6, R6, R2.reuse, 0x1, P1 ;  /* 0x0000000206067211 */ /* 0x080fe400008f0eff */
[-C--:B------:R-:W-:Y:S02]  /*107b0*/  LEA.HI.X.SX32 R5, R5, R2.reuse, 0x1, P0 ;  /* 0x0000000205057211 */ /* 0x080fe400000f0eff */
[----:B------:R-:W-:Y:S01]  /*107c0*/  LEA.HI.X.SX32 R4, R4, R2, 0x1, P4 ;  /* 0x0000000204047211 */ /* 0x000fe200020f0eff */
[----:B----4-:R-:W-:-:S02]  /*107d0*/  IMAD R85, R85, UR5, RZ ;  /* 0x0000000555557c24 */ /* 0x010fc4000f8e02ff */
[----:B---3--:R-:W-:Y:S02]  /*107e0*/  IMAD R86, R86, UR5, RZ ;  /* 0x0000000556567c24 */ /* 0x008fe4000f8e02ff */
        /* <DEDUP_REMOVED lines=17> */
[----:B------:R-:W-:Y:S01]  /*10900*/  IMAD R104, R104, UR5, RZ ;  /* 0x0000000568687c24 */ /* 0x000fe2000f8e02ff */
[----:B--2---:R-:W-:-:S05]  /*10910*/  IADD3 R10, P5, R74, R3, RZ ;  /* 0x000000034a0a7210 */ /* 0x004fca0007fbe0ff */
[----:B------:R-:W-:Y:S04]  /*10920*/  STL [R1+0x470], R10 ;  /* 0x0004700a01007387 */ /* 0x000fe80000100800 */
[----:B------:R1:W-:Y:S01]  /*10930*/  STL [R1+0x43c], R8 ;  /* 0x00043c0801007387 */ /* 0x0003e20000100800 */
[----:B0-----:R-:W-:-:S05]  /*10940*/  IADD3 R9, P3, R75, R3, RZ ;  /* 0x000000034b097210 */ /* 0x001fca0007f7e0ff */
[----:B------:R-:W-:Y:S01]  /*10950*/  STL [R1+0x478], R9 ;  /* 0x0004780901007387 */ /* 0x000fe20000100800 */
[----:B-1----:R-:W-:-:S03]  /*10960*/  IADD3 R8, P2, R76, R3, RZ ;  /* 0x000000034c087210 */ /* 0x002fc60007f5e0ff */
[----:B------:R0:W-:Y:S04]  /*10970*/  STL [R1+0x444], R7 ;  /* 0x0004440701007387 */ /* 0x0001e80000100800 */
[----:B------:R-:W-:Y:S04]  /*10980*/  STL [R1+0x480], R8 ;  /* 0x0004800801007387 */ /* 0x000fe80000100800 */
[----:B------:R1:W-:Y:S01]  /*10990*/  STL [R1+0x44c], R6 ;  /* 0x00044c0601007387 */ /* 0x0003e20000100800 */
[----:B0-----:R-:W-:-:S05]  /*109a0*/  IADD3 R7, P1, R77, R3, RZ ;  /* 0x000000034d077210 */ /* 0x001fca0007f3e0ff */
[----:B------:R-:W-:Y:S01]  /*109b0*/  STL [R1+0x488], R7 ;  /* 0x0004880701007387 */ /* 0x000fe20000100800 */
[----:B-1----:R-:W-:-:S03]  /*109c0*/  IADD3 R6, P0, R78, R3, RZ ;  /* 0x000000034e067210 */ /* 0x002fc60007f1e0ff */
[----:B------:R0:W-:Y:S04]  /*109d0*/  STL [R1+0x454], R5 ;  /* 0x0004540501007387 */ /* 0x0001e80000100800 */
[----:B------:R1:W-:Y:S04]  /*109e0*/  STL [R1+0x490], R6 ;  /* 0x0004900601007387 */ /* 0x0003e80000100800 */
[----:B------:R2:W-:Y:S01]  /*109f0*/  STL [R1+0x45c], R4 ;  /* 0x00045c0401007387 */ /* 0x0005e20000100800 */
[----:B0-----:R-:W-:Y:S02]  /*10a00*/  IADD3 R5, P4, R79, R3, RZ ;  /* 0x000000034f057210 */ /* 0x001fe40007f9e0ff */
[----:B-1----:R-:W-:-:S03]  /*10a10*/  LEA.HI.X.SX32 R6, R84, R2, 0x1, P6 ;  /* 0x0000000254067211 */ /* 0x002fc600030f0eff */
[----:B------:R0:W-:Y:S01]  /*10a20*/  STL [R1+0x498], R5 ;  /* 0x0004980501007387 */ /* 0x0001e20000100800 */
[----:B--2---:R-:W-:-:S03]  /*10a30*/  IADD3 R4, P6, R0, R3, RZ ;  /* 0x0000000300047210 */ /* 0x004fc60007fde0ff */
[----:B------:R1:W-:Y:S04]  /*10a40*/  STL [R1+0x464], R6 ;  /* 0x0004640601007387 */ /* 0x0003e80000100800 */
[----:B------:R2:W-:Y:S01]  /*10a50*/  STL [R1+0x4a0], R4 ;  /* 0x0004a00401007387 */ /* 0x0005e20000100800 */
[----:B0-----:R-:W-:Y:S02]  /*10a60*/  LEA.HI.X.SX32 R5, R74, R2, 0x1, P5 ;  /* 0x000000024a057211 */ /* 0x001fe400028f0eff */
[----:B-1----:R-:W-:-:S03]  /*10a70*/  IADD3 R6, P5, R85, R3, RZ ;  /* 0x0000000355067210 */ /* 0x002fc60007fbe0ff */
[----:B------:R0:W-:Y:S01]  /*10a80*/  STL [R1+0x46c], R5 ;  /* 0x00046c0501007387 */ /* 0x0001e20000100800 */
[----:B--2---:R-:W-:-:S03]  /*10a90*/  LEA.HI.X.SX32 R4, R75, R2, 0x1, P3 ;  /* 0x000000024b047211 */ /* 0x004fc600018f0eff */
        /* <DEDUP_REMOVED lines=18> */
[----:B------:R1:W-:Y:S01]  /*10bc0*/  STL [R1+0x494], R6 ;  /* 0x0004940601007387 */ /* 0x0003e20000100800 */
[----:B0-----:R-:W-:-:S03]  /*10bd0*/  LEA.HI.X.SX32 R5, R0, R2, 0x1, P6 ;  /* 0x0000000200057211 */ /* 0x001fc600030f0eff */
[----:B------:R-:W2:Y:S04]  /*10be0*/  LDL.LU R0, [R1+0xe30] ;  /* 0x000e300001007983 */ /* 0x000ea80000300800 */
[----:B------:R0:W-:Y:S01]  /*10bf0*/  STL [R1+0x4d0], R4 ;  /* 0x0004d00401007387 */ /* 0x0001e20000100800 */
[----:B-1----:R-:W-:-:S03]  /*10c00*/  LEA.HI.X.SX32 R6, R85, R2, 0x1, P5 ;  /* 0x0000000255067211 */ /* 0x002fc600028f0eff */
[----:B------:R1:W-:Y:S01]  /*10c10*/  STL [R1+0x49c], R5 ;  /* 0x00049c0501007387 */ /* 0x0003e20000100800 */
[-C--:B0-----:R-:W-:Y:S02]  /*10c20*/  IADD3 R4, P6, R91, R3.reuse, RZ ;  /* 0x000000035b047210 */ /* 0x081fe40007fde0ff */
[----:B-1----:R-:W-:-:S03]  /*10c30*/  IADD3 R5, P5, R92, R3, RZ ;  /* 0x000000035c057210 */ /* 0x002fc60007fbe0ff */
[----:B------:R0:W-:Y:S04]  /*10c40*/  STL [R1+0x4d8], R4 ;  /* 0x0004d80401007387 */ /* 0x0001e80000100800 */
[----:B------:R1:W-:Y:S01]  /*10c50*/  STL [R1+0x4a4], R6 ;  /* 0x0004a40601007387 */ /* 0x0003e20000100800 */
[----:B0-----:R-:W-:-:S03]  /*10c60*/  LEA.HI.X.SX32 R4, R86, R2, 0x1, P3 ;  /* 0x0000000256047211 */ /* 0x001fc600018f0eff */
[----:B------:R0:W-:Y:S01]  /*10c70*/  STL [R1+0x4e0], R5 ;  /* 0x0004e00501007387 */ /* 0x0001e20000100800 */
[----:B-1----:R-:W-:-:S03]  /*10c80*/  IADD3 R6, P3, R93, R3, RZ ;  /* 0x000000035d067210 */ /* 0x002fc60007f7e0ff */
[----:B------:R1:W-:Y:S01]  /*10c90*/  STL [R1+0x4ac], R4 ;  /* 0x0004ac0401007387 */ /* 0x0003e20000100800 */
[----:B0-----:R-:W-:-:S03]  /*10ca0*/  LEA.HI.X.SX32 R5, R87, R2, 0x1, P2 ;  /* 0x0000000257057211 */ /* 0x001fc600010f0eff */
[----:B------:R0:W-:Y:S01]  /*10cb0*/  STL [R1+0x4e8], R6 ;  /* 0x0004e80601007387 */ /* 0x0001e20000100800 */
[----:B-1----:R-:W-:-:S03]  /*10cc0*/  IADD3 R4, P2, R94, R3, RZ ;  /* 0x000000035e047210 */ /* 0x002fc60007f5e0ff */
[----:B------:R1:W-:Y:S04]  /*10cd0*/  STL [R1+0x4b4], R5 ;  /* 0x0004b40501007387 */ /* 0x0003e80000100800 */
[----:B------:R3:W-:Y:S01]  /*10ce0*/  STL [R1+0x4f0], R4 ;  /* 0x0004f00401007387 */ /* 0x0007e20000100800 */
[----:B0-----:R-:W-:Y:S02]  /*10cf0*/  LEA.HI.X.SX32 R6, R88, R2, 0x1, P1 ;  /* 0x0000000258067211 */ /* 0x001fe400008f0eff */
[----:B-1----:R-:W-:-:S03]  /*10d00*/  IADD3 R5, P1, R95, R3, RZ ;  /* 0x000000035f057210 */ /* 0x002fc60007f3e0ff */
[----:B------:R0:W-:Y:S01]  /*10d10*/  STL [R1+0x4bc], R6 ;  /* 0x0004bc0601007387 */ /* 0x0001e20000100800 */
[----:B---3--:R-:W-:-:S03]  /*10d20*/  LEA.HI.X.SX32 R4, R89, R2, 0x1, P0 ;  /* 0x0000000259047211 */ /* 0x008fc600000f0eff */
[----:B------:R1:W-:Y:S04]  /*10d30*/  STL [R1+0x4f8], R5 ;  /* 0x0004f80501007387 */ /* 0x0003e80000100800 */
[----:B------:R3:W-:Y:S01]  /*10d40*/  STL [R1+0x4c4], R4 ;  /* 0x0004c40401007387 */ /* 0x0007e20000100800 */
[----:B0-----:R-:W-:Y:S02]  /*10d50*/  IADD3 R6, P0, R96, R3, RZ ;  /* 0x0000000360067210 */ /* 0x001fe40007f1e0ff */
[----:B-1----:R-:W-:-:S03]  /*10d60*/  LEA.HI.X.SX32 R5, R90, R2, 0x1, P4 ;  /* 0x000000025a057211 */ /* 0x002fc600020f0eff */
[----:B------:R0:W-:Y:S01]  /*10d70*/  STL [R1+0x500], R6 ;  /* 0x0005000601007387 */ /* 0x0001e20000100800 */
[----:B---3--:R-:W-:-:S03]  /*10d80*/  IADD3 R4, P4, R97, R3, RZ ;  /* 0x0000000361047210 */ /* 0x008fc60007f9e0ff */
        /* <DEDUP_REMOVED lines=24> */
[----:B------:R1:W-:Y:S01]  /*10f10*/  STL [R1+0x4fc], R5 ;  /* 0x0004fc0501007387 */ /* 0x0003e20000100800 */
[----:B------:R-:W-:-:S03]  /*10f20*/  IMAD R105, R105, UR5, RZ ;  /* 0x0000000569697c24 */ /* 0x000fc6000f8e02ff */
[----:B------:R3:W-:Y:S01]  /*10f30*/  STL [R1+0x538], R4 ;  /* 0x0005380401007387 */ /* 0x0007e20000100800 */
[----:B0-----:R-:W-:Y:S01]  /*10f40*/  LEA.HI.X.SX32 R6, R97, R2, 0x1, P4 ;  /* 0x0000000261067211 */ /* 0x001fe200020f0eff */
[----:B------:R-:W-:Y:S01]  /*10f50*/  IMAD R106, R106, UR5, RZ ;  /* 0x000000056a6a7c24 */ /* 0x000fe2000f8e02ff */
[----:B-1----:R-:W-:-:S03]  /*10f60*/  IADD3 R5, P4, R104, R3, RZ ;  /* 0x0000000368057210 */ /* 0x002fc60007f9e0ff */
[----:B------:R0:W-:Y:S01]  /*10f70*/  STL [R1+0x504], R6 ;  /* 0x0005040601007387 */ /* 0x0001e20000100800 */
[----:B---3--:R-:W-:-:S03]  /*10f80*/  LEA.HI.X.SX32 R4, R98, R2, 0x1, P6 ;  /* 0x0000000262047211 */ /* 0x008fc600030f0eff */
[----:B------:R1:W-:Y:S01]  /*10f90*/  STL [R1+0x540], R5 ;  /* 0x0005400501007387 */ /* 0x0003e20000100800 */
[----:B------:R-:W-:-:S03]  /*10fa0*/  IMAD R107, R107, UR5, RZ ;  /* 0x000000056b6b7c24 */ /* 0x000fc6000f8e02ff */
        /* <DEDUP_REMOVED lines=736> */
[-C--:B0-----:R-:W-:Y:S01]  /*13db0*/  IADD3 R6, P6, R80, R3.reuse, RZ ;  /* 0x0000000350067210 */ /* 0x081fe20007fde0ff */
[----:B------:R-:W0:Y:S01]  /*13dc0*/  S2R R79, SR_TID.X ;  /* 0x00000000004f7919 */ /* 0x000e220000002100 */
[----:B-1----:R-:W-:Y:S02]  /*13dd0*/  LEA.HI.X.SX32 R5, R247, R2, 0x1, P5 ;  /* 0x00000002f7057211 */ /* 0x002fe400028f0eff */
[----:B---3--:R-:W-:Y:S01]  /*13de0*/  IADD3 R4, P5, R82, R3, RZ ;  /* 0x0000000352047210 */ /* 0x008fe20007fbe0ff */
[----:B------:R1:W-:Y:S01]  /*13df0*/  STL [R1+0xdec], R6 ;  /* 0x000dec0601007387 */ /* 0x0003e20000100800 */
[----:B------:R-:W-:-:S03]  /*13e00*/  IMAD R83, R83, UR5, RZ ;  /* 0x0000000553537c24 */ /* 0x000fc6000f8e02ff */
[----:B------:R3:W-:Y:S01]  /*13e10*/  STL [R1+0xdc4], R5 ;  /* 0x000dc40501007387 */ /* 0x0007e20000100800 */
[----:B------:R-:W-:-:S03]  /*13e20*/  IMAD R125, R125, UR5, RZ ;  /* 0x000000057d7d7c24 */ /* 0x000fc6000f8e02ff */
[----:B------:R4:W-:Y:S01]  /*13e30*/  STL [R1+0xdf8], R4 ;  /* 0x000df80401007387 */ /* 0x0009e20000100800 */
[----:B-1----:R-:W-:Y:S02]  /*13e40*/  LEA.HI.X.SX32 R6, R248, R2, 0x1, P3 ;  /* 0x00000002f8067211 */ /* 0x002fe400018f0eff */
[----:B---3--:R-:W-:-:S03]  /*13e50*/  IADD3 R5, P3, R81, R3, RZ ;  /* 0x0000000351057210 */ /* 0x008fc60007f7e0ff */
[----:B------:R1:W-:Y:S01]  /*13e60*/  STL [R1+0xdcc], R6 ;  /* 0x000dcc0601007387 */ /* 0x0003e20000100800 */
[----:B----4-:R-:W-:-:S03]  /*13e70*/  LEA.HI.X.SX32 R4, R249, R2, 0x1, P2 ;  /* 0x00000002f9047211 */ /* 0x010fc600010f0eff */
[----:B------:R3:W-:Y:S04]  /*13e80*/  STL [R1+0xdf0], R5 ;  /* 0x000df00501007387 */ /* 0x0007e80000100800 */
[----:B------:R4:W-:Y:S01]  /*13e90*/  STL [R1+0xdd4], R4 ;  /* 0x000dd40401007387 */ /* 0x0009e20000100800 */
[----:B-1----:R-:W-:Y:S02]  /*13ea0*/  IADD3 R6, P2, R83, R3, RZ ;  /* 0x0000000353067210 */ /* 0x002fe40007f5e0ff */
[----:B---3--:R-:W-:-:S03]  /*13eb0*/  LEA.HI.X.SX32 R5, R250, R2, 0x1, P1 ;  /* 0x00000002fa057211 */ /* 0x008fc600008f0eff */
[----:B------:R-:W-:Y:S01]  /*13ec0*/  STL [R1+0xdf4], R6 ;  /* 0x000df40601007387 */ /* 0x000fe20000100800 */
[----:B----4-:R-:W-:Y:S02]  /*13ed0*/  IADD3 R4, P1, R125, R3, RZ ;  /* 0x000000037d047210 */ /* 0x010fe40007f3e0ff */
[-C--:B------:R-:W-:Y:S01]  /*13ee0*/  LEA.HI.X.SX32 R3, R251, R2.reuse, 0x1, P0 ;  /* 0x00000002fb037211 */ /* 0x080fe200000f0eff */
[----:B------:R-:W-:Y:S04]  /*13ef0*/  STL [R1+0xddc], R5 ;  /* 0x000ddc0501007387 */ /* 0x000fe80000100800 */
[----:B------:R1:W-:Y:S04]  /*13f00*/  STL [R1+0x9f8], R4 ;  /* 0x0009f80401007387 */ /* 0x0003e80000100800 */
[----:B------:R3:W-:Y:S01]  /*13f10*/  STL [R1+0x9e4], R3 ;  /* 0x0009e40301007387 */ /* 0x0007e20000100800 */
[----:B-1----:R-:W-:-:S02]  /*13f20*/  LEA.HI.X.SX32 R4, R252, R2, 0x1, P4 ;  /* 0x00000002fc047211 */ /* 0x002fc400020f0eff */
[----:B---3--:R-:W-:-:S03]  /*13f30*/  LEA.HI.X.SX32 R3, R80, R2, 0x1, P6 ;  /* 0x0000000250037211 */ /* 0x008fc600030f0eff */
[----:B------:R1:W-:Y:S01]  /*13f40*/  STL [R1+0x9e8], R4 ;  /* 0x0009e80401007387 */ /* 0x0003e20000100800 */
[----:B------:R-:W-:-:S03]  /*13f50*/  LEA.HI.X.SX32 R5, R82, R2, 0x1, P5 ;  /* 0x0000000252057211 */ /* 0x000fc600028f0eff */
[----:B------:R3:W-:Y:S01]  /*13f60*/  STL [R1+0x9ec], R3 ;  /* 0x0009ec0301007387 */ /* 0x0007e20000100800 */
[----:B--2---:R-:W-:Y:S02]  /*13f70*/  IADD3 R17, P0, R0, UR6, RZ ;  /* 0x0000000600117c10 */ /* 0x004fe4000ff1e0ff */
[-C--:B-1----:R-:W-:Y:S01]  /*13f80*/  LEA.HI.X.SX32 R4, R81, R2.reuse, 0x1, P3 ;  /* 0x0000000251047211 */ /* 0x082fe200018f0eff */
[----:B------:R-:W-:Y:S01]  /*13f90*/  STL [R1+0x9fc], R5 ;  /* 0x0009fc0501007387 */ /* 0x000fe20000100800 */
[----:B---3--:R-:W-:-:S03]  /*13fa0*/  LEA.HI.X.SX32 R3, R83, R2, 0x1, P2 ;  /* 0x0000000253037211 */ /* 0x008fc600010f0eff */
[----:B------:R-:W-:Y:S01]  /*13fb0*/  STL [R1+0x9f0], R4 ;  /* 0x0009f00401007387 */ /* 0x000fe20000100800 */
[----:B------:R-:W-:-:S03]  /*13fc0*/  LEA.HI.X.SX32 R2, R125, R2, 0x1, P1 ;  /* 0x000000027d027211 */ /* 0x000fc600008f0eff */
[----:B------:R0:W-:Y:S01]  /*13fd0*/  STL [R1+0x9f4], R3 ;  /* 0x0009f40301007387 */ /* 0x0001e20000100800 */
[----:B------:R-:W-:-:S03]  /*13fe0*/  LEA.HI.X.SX32 R16, R0, UR7, 0x1, P0 ;  /* 0x0000000700107c11 */ /* 0x000fc600080f0eff */
[----:B------:R1:W5:Y:S01]  /*13ff0*/  LDL.LU R0, [R1+0xe2c] ;  /* 0x000e2c0001007983 */ /* 0x0003620000300800 */
[----:B0-----:R-:W-:-:S03]  /*14000*/  IMAD.SHL.U32 R3, R79, 0x10, RZ ;  /* 0x000000104f037824 */ /* 0x001fc600078e00ff */
[----:B------:R0:W-:Y:S04]  /*14010*/  STL [R1+0x5e8], R2 ;  /* 0x0005e80201007387 */ /* 0x0001e80000100800 */
[----:B------:R2:W-:Y:S04]  /*14020*/  STL [R1+0xe24], R3 ;  /* 0x000e240301007387 */ /* 0x0005e80000100800 */
[----:B------:R-:W-:Y:S01]  /*14030*/  STL [R1+0x200], RZ ;  /* 0x000200ff01007387 */ /* 0x000fe20000100800 */
[----:B0-----:R-:W0:Y:S03]  /*14040*/  LDC R2, c[0x0][0x238] ;  /* 0x00008e00ff027b82 */ /* 0x001e260000000800 */
[----:B------:R-:W-:Y:S04]  /*14050*/  STL [R1], RZ ;  /* 0x000000ff01007387 */ /* 0x000fe80000100800 */
[----:B------:R-:W-:Y:S04]  /*14060*/  STL [R1+0x4], RZ ;  /* 0x000004ff01007387 */ /* 0x000fe80000100800 */
        /* <DEDUP_REMOVED lines=125> */
[----:B------:R-:W-:Y:S01]  /*14840*/  STL [R1+0x1fc], RZ ;  /* 0x0001fcff01007387 */ /* 0x000fe20000100800 */
[----:B------:R-:W-:Y:S01]  /*14850*/  UIADD3 UR6, UR8, 0x8000, URZ ;  /* 0x0000800008067890 */ /* 0x000fe2000fffe03f */
[----:B------:R-:W-:-:S02]  /*14860*/  LOP3.LUT R209, R79, 0x7f, RZ, 0xc0, !PT ;  /* 0x0000007f4fd17812 */ /* 0x000fc400078ec0ff */
[----:B------:R-:W-:Y:S02]  /*14870*/  CS2R R24, SRZ ;  /* 0x0000000000187805 */ /* 0x000fe4000001ff00 */
[----:B------:R-:W-:Y:S02]  /*14880*/  CS2R R26, SRZ ;  /* 0x00000000001a7805 */ /* 0x000fe4000001ff00 */
[----:B------:R-:W-:Y:S02]  /*14890*/  CS2R R28, SRZ ;  /* 0x00000000001c7805 */ /* 0x000fe4000001ff00 */
[----:B------:R-:W-:Y:S02]  /*148a0*/  CS2R R30, SRZ ;  /* 0x00000000001e7805 */ /* 0x000fe4000001ff00 */
[----:B------:R-:W-:Y:S02]  /*148b0*/  CS2R R32, SRZ ;  /* 0x0000000000207805 */ /* 0x000fe4000001ff00 */
[----:B------:R-:W-:-:S02]  /*148c0*/  CS2R R34, SRZ ;  /* 0x0000000000227805 */ /* 0x000fc4000001ff00 */
        /* <DEDUP_REMOVED lines=31> */
[----:B------:R-:W-:Y:S01]  /*14ac0*/  CS2R R98, SRZ ;  /* 0x0000000000627805 */ /* 0x000fe2000001ff00 */
[----:B------:R-:W-:Y:S01]  /*14ad0*/  USHF.R.U32.HI UR14, URZ, 0x4, UR8 ;  /* 0x000000043f0e7899 */ /* 0x000fe20008011608 */
[----:B------:R-:W-:Y:S01]  /*14ae0*/  UMOV UR4, URZ ;  /* 0x0000003f00047c82 */ /* 0x000fe20008000000 */
[----:B------:R-:W-:Y:S01]  /*14af0*/  UMOV UR5, URZ ;  /* 0x0000003f00057c82 */ /* 0x000fe20008000000 */
[----:B------:R-:W-:Y:S02]  /*14b00*/  USHF.L.U32 UR9, UR9, 0x7, URZ ;  /* 0x0000000709097899 */ /* 0x000fe4000800063f */
[----:B------:R-:W-:Y:S01]  /*14b10*/  USHF.R.U32.HI UR6, URZ, 0x4, UR6 ;  /* 0x000000043f067899 */ /* 0x000fe20008011606 */
[----:B------:R-:W3:Y:S01]  /*14b20*/  LDC R210, c[0x0][0x230] ;  /* 0x00008c00ffd27b82 */ /* 0x000ee20000000800 */
[----:B--2---:R-:W-:Y:S01]  /*14b30*/  LOP3.LUT R3, R3, 0x70, RZ, 0xc0, !PT ;  /* 0x0000007003037812 */ /* 0x004fe200078ec0ff */
[C---:B0-----:R-:W-:Y:S01]  /*14b40*/  IMAD R4, R2.reuse, 0x7f, RZ ;  /* 0x0000007f02047824 */ /* 0x041fe200078e02ff */
[----:B------:R-:W-:Y:S01]  /*14b50*/  USGXT.U32 UR14, UR14, 0xe ;  /* 0x0000000e0e0e789a */ /* 0x000fe20008000000 */
[C---:B------:R-:W-:Y:S01]  /*14b60*/  IMAD R5, R2.reuse, 0x7e, RZ ;  /* 0x0000007e02057824 */ /* 0x040fe200078e02ff */
[----:B------:R-:W-:Y:S01]  /*14b70*/  USGXT.U32 UR12, UR6, 0xe ;  /* 0x0000000e060c789a */ /* 0x000fe20008000000 */
[----:B------:R-:W-:Y:S01]  /*14b80*/  IMAD R3, R209, 0x80, R3 ;  /* 0x00000080d1037824 */ /* 0x000fe200078e0203 */
[----:B------:R-:W-:Y:S01]  /*14b90*/  UIADD3 UR6, UP1, UR14, 0x2, URZ ;  /* 0x000000020e067890 */ /* 0x000fe2000ff3e03f */
[C---:B------:R-:W-:Y:S01]  /*14ba0*/  IMAD R6, R2.reuse, 0x7d, RZ ;  /* 0x0000007d02067824 */ /* 0x040fe200078e02ff */
[-C--:B------:R-:W-:Y:S01]  /*14bb0*/  IADD3 R209, P4, R5, R17.reuse, RZ ;  /* 0x0000001105d17210 */ /* 0x080fe20007f9e0ff */
[C---:B------:R-:W-:Y:S01]  /*14bc0*/  IMAD R7, R2.reuse, 0x7c, RZ ;  /* 0x0000007c02077824 */ /* 0x040fe200078e02ff */
[----:B------:R-:W-:Y:S01]  /*14bd0*/  STL [R1+0xe00], R3 ;  /* 0x000e000301007387 */ /* 0x000fe20000100800 */
[C---:B------:R-:W-:Y:S01]  /*14be0*/  IMAD R8, R2.reuse, 0x7b, RZ ;  /* 0x0000007b02087824 */ /* 0x040fe200078e02ff */
[----:B------:R-:W-:Y:S01]  /*14bf0*/  UIADD3 UR10, UP0, UR12, 0x2, URZ ;  /* 0x000000020c0a7890 */ /* 0x000fe2000ff1e03f */
[C---:B------:R-:W-:Y:S01]  /*14c00*/  IMAD R9, R2.reuse, 0x7a, RZ ;  /* 0x0000007a02097824 */ /* 0x040fe200078e02ff */
[-C--:B------:R-:W-:Y:S01]  /*14c10*/  IADD3 R211, P6, R7, R17.reuse, RZ ;  /* 0x0000001107d37210 */ /* 0x080fe20007fde0ff */
[C---:B------:R-:W-:Y:S01]  /*14c20*/  IMAD R10, R2.reuse, 0x79, RZ ;  /* 0x00000079020a7824 */ /* 0x040fe200078e02ff */
[----:B------:R-:W-:Y:S01]  /*14c30*/  UIADD3.X UR7, UR5, 0x40000040, URZ, UP1, !UPT ;  /* 0x4000004005077890 */ /* 0x000fe20008ffe43f */
[C---:B------:R-:W-:Y:S01]  /*14c40*/  IMAD R11, R2.reuse, 0x78, RZ ;  /* 0x00000078020b7824 */ /* 0x040fe200078e02ff */
[----:B------:R-:W-:Y:S01]  /*14c50*/  UIADD3.X UR5, UR4, 0x40000040, URZ, UP0, !UPT ;  /* 0x4000004004057890 */ /* 0x000fe200087fe43f */
[C---:B------:R-:W-:Y:S01]  /*14c60*/  IMAD R12, R2.reuse, 0x77, RZ ;  /* 0x00000077020c7824 */ /* 0x040fe200078e02ff */
[----:B------:R-:W-:Y:S01]  /*14c70*/  USHF.R.S32.HI UR11, URZ, 0x1f, UR9 ;  /* 0x0000001f3f0b7899 */ /* 0x000fe20008011409 */
[----:B------:R-:W-:Y:S01]  /*14c80*/  IMAD R13, R2, 0x76, RZ ;  /* 0x00000076020d7824 */ /* 0x000fe200078e02ff */
[----:B------:R-:W-:Y:S01]  /*14c90*/  UMOV UR4, UR10 ;  /* 0x0000000a00047c82 */ /* 0x000fe20008000000 */
[----:B---3--:R-:W-:Y:S01]  /*14ca0*/  VIADD R210, R210, 0x7f ;  /* 0x0000007fd2d27836 */ /* 0x008fe20000000000 */
[----:B------:R-:W-:Y:S01]  /*14cb0*/  UIADD3.64 UR26, UR6, 0x2, URZ ;  /* 0x00000002061a7897 */ /* 0x000fe2000fffe03f */
[C---:B------:R-:W-:Y:S01]  /*14cc0*/  IMAD R14, R2.reuse, 0x75, RZ ;  /* 0x00000075020e7824 */ /* 0x040fe200078e02ff */
[----:B------:R-:W-:Y:S01]  /*14cd0*/  UIADD3.64 UR22, UR6, 0x4, URZ ;  /* 0x0000000406167897 */ /* 0x000fe2000fffe03f */
[C---:B------:R-:W-:Y:S01]  /*14ce0*/  IMAD R15, R2.reuse, 0x74, RZ ;  /* 0x00000074020f7824 */ /* 0x040fe200078e02ff */
[----:B------:R-:W-:Y:S01]  /*14cf0*/  SHF.R.S32.HI R202, RZ, 0x1f, R210 ;  /* 0x0000001fffca7819 */ /* 0x000fe200000114d2 */
[C---:B------:R-:W-:Y:S01]  /*14d00*/  IMAD R18, R2.reuse, 0x73, RZ ;  /* 0x0000007302127824 */ /* 0x040fe200078e02ff */
[----:B------:R-:W-:Y:S01]  /*14d10*/  UIADD3.64 UR24, UR4, 0x2, URZ ;  /* 0x0000000204187897 */ /* 0x000fe2000fffe03f */
[----:B------:R-:W-:Y:S01]  /*14d20*/  IMAD R19, R2, 0x72, RZ ;  /* 0x0000007202137824 */ /* 0x000fe200078e02ff */
[----:B------:R-:W-:Y:S01]  /*14d30*/  LEA.HI R210, R202, R210, RZ, 0x7 ;  /* 0x000000d2cad27211 */ /* 0x000fe200078f38ff */
[C---:B------:R-:W-:Y:S01]  /*14d40*/  IMAD R20, R2.reuse, 0x71, RZ ;  /* 0x0000007102147824 */ /* 0x040fe200078e02ff */
[----:B------:R-:W-:Y:S01]  /*14d50*/  UIADD3.64 UR20, UR4, 0x4, URZ ;  /* 0x0000000404147897 */ /* 0x000fe2000fffe03f */
[C---:B------:R-:W-:Y:S01]  /*14d60*/  IMAD R21, R2.reuse, 0x70, RZ ;  /* 0x0000007002157824 */ /* 0x040fe200078e02ff */
[----:B------:R-:W-:Y:S01]  /*14d70*/  SHF.R.S32.HI R210, RZ, 0x7, R210 ;  /* 0x00000007ffd27819 */ /* 0x000fe200000114d2 */
[----:B------:R-:W-:Y:S01]  /*14d80*/  IMAD R22, R2, 0x6f, RZ ;  /* 0x0000006f02167824 */ /* 0x000fe200078e02ff */
[-C--:B------:R-:W-:Y:S01]  /*14d90*/  IADD3 R210, P3, R4, R17.reuse, RZ ;  /* 0x0000001104d27210 */ /* 0x080fe20007f7e0ff */
[C---:B------:R-:W-:Y:S01]  /*14da0*/  IMAD R23, R2.reuse, 0x6e, RZ ;  /* 0x0000006e02177824 */ /* 0x040fe200078e02ff */
[----:B------:R-:W-:Y:S01]  /*14db0*/  UIADD3.64 UR28, UR4, 0x1fe, URZ ;  /* 0x000001fe041c7897 */ /* 0x000fe2000fffe03f */
[C---:B------:R-:W-:Y:S01]  /*14dc0*/  IMAD R100, R2.reuse, 0x6d, RZ ;  /* 0x0000006d02647824 */ /* 0x040fe200078e02ff */
[----:B------:R-:W-:Y:S01]  /*14dd0*/  UIADD3.64 UR32, UR4, 0x200, URZ ;  /* 0x0000020004207897 */ /* 0x000fe2000fffe03f */
[----:B------:R0:W-:Y:S01]  /*14de0*/  STL [R1+0x5f0], R210 ;  /* 0x0005f0d201007387 */ /* 0x0001e20000100800 */
[C---:B------:R-:W-:Y:S01]  /*14df0*/  IMAD R101, R2.reuse, 0x6c, RZ ;  /* 0x0000006c02657824 */ /* 0x040fe200078e02ff */
[----:B------:R-:W-:Y:S01]  /*14e00*/  UIADD3.64 UR36, UR4, 0x202, URZ ;  /* 0x0000020204247897 */ /* 0x000fe2000fffe03f */
[C---:B------:R-:W-:Y:S01]  /*14e10*/  IMAD R102, R2.reuse, 0x6b, RZ ;  /* 0x0000006b02667824 */ /* 0x040fe200078e02ff */
[----:B------:R2:W-:Y:S01]  /*14e20*/  STL [R1+0x5f8], R209 ;  /* 0x0005f8d101007387 */ /* 0x0005e20000100800 */
[C---:B------:R-:W-:Y:S01]  /*14e30*/  IMAD R103, R2.reuse, 0x6a, RZ ;  /* 0x0000006a02677824 */ /* 0x040fe200078e02ff */
[----:B------:R-:W-:Y:S01]  /*14e40*/  UIADD3.64 UR40, UR4, 0x204, URZ ;  /* 0x0000020404287897 */ /* 0x000fe2000fffe03f */
[C---:B------:R-:W-:Y:S01]  /*14e50*/  IMAD R104, R2.reuse, 0x69, RZ ;  /* 0x0000006902687824 */ /* 0x040fe200078e02ff */
[----:B------:R-:W-:Y:S01]  /*14e60*/  UMOV UR15, 0x40000040 ;  /* 0x40000040000f7882 */ /* 0x000fe20000000000 */
[----:B------:R-:W-:Y:S01]  /*14e70*/  IMAD R105, R2, 0x68, RZ ;  /* 0x0000006802697824 */ /* 0x000fe200078e02ff */
[----:B0-----:R-:W-:Y:S01]  /*14e80*/  IADD3 R210, P5, R6, R17, RZ ;  /* 0x0000001106d27210 */ /* 0x001fe20007fbe0ff */
[----:B------:R-:W-:-:S02]  /*14e90*/  IMAD R106, R2, 0x67, RZ ;  /* 0x00000067026a7824 */ /* 0x000fc400078e02ff */
[----:B------:R-:W-:Y:S01]  /*14ea0*/  IMAD R107, R2, 0x66, RZ ;  /* 0x00000066026b7824 */ /* 0x000fe200078e02ff */
[-C--:B--2---:R-:W-:Y:S01]  /*14eb0*/  IADD3 R209, P0, R8, R17.reuse, RZ ;  /* 0x0000001108d17210 */ /* 0x084fe20007f1e0ff */
[----:B------:R0:W-:Y:S01]  /*14ec0*/  STL [R1+0x600], R210 ;  /* 0x000600d201007387 */ /* 0x0001e20000100800 */
[C---:B------:R-:W-:Y:S02]  /*14ed0*/  IMAD R108, R2.reuse, 0x65, RZ ;  /* 0x00000065026c7824 */ /* 0x040fe400078e02ff */
[C---:B------:R-:W-:Y:S01]  /*14ee0*/  IMAD R109, R2.reuse, 0x64, RZ ;  /* 0x00000064026d7824 */ /* 0x040fe200078e02ff */
[----:B------:R2:W-:Y:S01]  /*14ef0*/  STL [R1+0x608], R211 ;  /* 0x000608d301007387 */ /* 0x0005e20000100800 */
[C---:B------:R-:W-:Y:S02]  /*14f00*/  IMAD R110, R2.reuse, 0x63, RZ ;  /* 0x00000063026e7824 */ /* 0x040fe400078e02ff */
[C---:B------:R-:W-:Y:S01]  /*14f10*/  IMAD R111, R2.reuse, 0x62, RZ ;  /* 0x00000062026f7824 */ /* 0x040fe200078e02ff */
[----:B------:R3:W-:Y:S01]  /*14f20*/  STL [R1+0x610], R209 ;  /* 0x000610d101007387 */ /* 0x0007e20000100800 */
[C---:B------:R-:W-:Y:S01]  /*14f30*/  IMAD R112, R2.reuse, 0x61, RZ ;  /* 0x0000006102707824 */ /* 0x040fe200078e02ff */
[----:B0-----:R-:W-:Y:S01]  /*14f40*/  IADD3 R210, P1, R9, R17, RZ ;  /* 0x0000001109d27210 */ /* 0x001fe20007f3e0ff */
[----:B------:R-:W-:-:S02]  /*14f50*/  IMAD R113, R2, 0x60, RZ ;  /* 0x0000006002717824 */ /* 0x000fc400078e02ff */
[----:B------:R-:W-:Y:S01]  /*14f60*/  IMAD R114, R2, 0x5f, RZ ;  /* 0x0000005f02727824 */ /* 0x000fe200078e02ff */
[-C--:B--2---:R-:W-:Y:S01]  /*14f70*/  IADD3 R211, P2, R10, R17.reuse, RZ ;  /* 0x000000110ad37210 */ /* 0x084fe20007f5e0ff */
[----:B------:R0:W-:Y:S01]  /*14f80*/  STL [R1+0x618], R210 ;  /* 0x000618d201007387 */ /* 0x0001e20000100800 */
[----:B------:R-:W-:Y:S01]  /*14f90*/  IMAD R115, R2, 0x5e, RZ ;  /* 0x0000005e02737824 */ /* 0x000fe200078e02ff */
[-C--:B---3--:R-:W-:Y:S02]  /*14fa0*/  LEA.HI.X.SX32 R209, R4, R16.reuse, 0x1, P3 ;  /* 0x0000001004d17211 */ /* 0x088fe400018f0eff */
[----:B------:R-:W-:Y:S01]  /*14fb0*/  STL [R1+0x620], R211 ;  /* 0x000620d301007387 */ /* 0x000fe20000100800 */
[-C--:B------:R-:W-:Y:S01]  /*14fc0*/  LEA.HI.X.SX32 R4, R5, R16.reuse, 0x1, P4 ;  /* 0x0000001005047211 */ /* 0x080fe200020f0eff */
[----:B------:R-:W-:Y:S01]  /*14fd0*/  IMAD R116, R2, 0x5d, RZ ;  /* 0x0000005d02747824 */ /* 0x000fe200078e02ff */
[-C--:B------:R-:W-:Y:S01]  /*14fe0*/  LEA.HI.X.SX32 R5, R6, R16.reuse, 0x1, P5 ;  /* 0x0000001006057211 */ /* 0x080fe200028f0eff */
[----:B------:R2:W-:Y:S01]  /*14ff0*/  STL [R1+0x5ec], R209 ;  /* 0x0005ecd101007387 */ /* 0x0005e20000100800 */
[----:B------:R-:W-:Y:S01]  /*15000*/  LEA.HI.X.SX32 R6, R7, R16, 0x1, P6 ;  /* 0x0000001007067211 */ /* 0x000fe200030f0eff */
[C---:B------:R-:W-:Y:S01]  /*15010*/  IMAD R117, R2.reuse, 0x5c, RZ ;  /* 0x0000005c02757824 */ /* 0x040fe200078e02ff */
[----:B0-----:R-:W-:Y:S01]  /*15020*/  IADD3 R210, P3, R11, R17, RZ ;  /* 0x000000110bd27210 */ /* 0x001fe20007f7e0ff */
[----:B------:R-:W-:-:S02]  /*15030*/  IMAD R118, R2, 0x5b, RZ ;  /* 0x0000005b02767824 */ /* 0x000fc400078e02ff */
[C---:B------:R-:W-:Y:S02]  /*15040*/  IMAD R119, R2.reuse, 0x5a, RZ ;  /* 0x0000005a02777824 */ /* 0x040fe400078e02ff */
[----:B------:R-:W-:Y:S01]  /*15050*/  STL [R1+0x628], R210 ;  /* 0x000628d201007387 */ /* 0x000fe20000100800 */
[----:B------:R-:W-:Y:S01]  /*15060*/  IMAD R120, R2, 0x59, RZ ;  /* 0x0000005902787824 */ /* 0x000fe200078e02ff */
[----:B--2---:R-:W-:Y:S01]  /*15070*/  IADD3 R209, P4, R12, R17, RZ ;  /* 0x000000110cd17210 */ /* 0x004fe20007f9e0ff */
[C---:B------:R-:W-:Y:S01]  /*15080*/  IMAD R121, R2.reuse, 0x58, RZ ;  /* 0x0000005802797824 */ /* 0x040fe200078e02ff */
[----:B------:R0:W-:Y:S01]  /*15090*/  STL [R1+0x5f4], R4 ;  /* 0x0005f40401007387 */ /* 0x0001e20000100800 */
[C---:B------:R-:W-:Y:S02]  /*150a0*/  IMAD R122, R2.reuse, 0x57, RZ ;  /* 0x00000057027a7824 */ /* 0x040fe400078e02ff */
[C---:B------:R-:W-:Y:S01]  /*150b0*/  IMAD R123, R2.reuse, 0x56, RZ ;  /* 0x00000056027b7824 */ /* 0x040fe200078e02ff */
[----:B------:R-:W-:Y:S01]  /*150c0*/  STL [R1+0x630], R209 ;  /* 0x000630d101007387 */ /* 0x000fe20000100800 */
[----:B------:R-:W-:-:S02]  /*150d0*/  IMAD R124, R2, 0x55, RZ ;  /* 0x00000055027c7824 */ /* 0x000fc400078e02ff */
[C---:B------:R-:W-:Y:S01]  /*150e0*/  IMAD R125, R2.reuse, 0x54, RZ ;  /* 0x00000054027d7824 */ /* 0x040fe200078e02ff */
[----:B------:R2:W-:Y:S01]  /*150f0*/  STL [R1+0x5fc], R5 ;  /* 0x0005fc0501007387 */ /* 0x0005e20000100800 */
[C---:B------:R-:W-:Y:S01]  /*15100*/  IMAD R126, R2.reuse, 0x53, RZ ;  /* 0x00000053027e7824 */ /* 0x040fe200078e02ff */
[-C--:B0-----:R-:W-:Y:S01]  /*15110*/  IADD3 R4, P5, R13, R17.reuse, RZ ;  /* 0x000000110d047210 */ /* 0x081fe20007fbe0ff */
[C---:B------:R-:W-:Y:S02]  /*15120*/  IMAD R127, R2.reuse, 0x52, RZ ;  /* 0x00000052027f7824 */ /* 0x040fe400078e02ff */
[C---:B------:R-:W-:Y:S02]  /*15130*/  IMAD R128, R2.reuse, 0x51, RZ ;  /* 0x0000005102807824 */ /* 0x040fe400078e02ff */
[----:B------:R0:W-:Y:S01]  /*15140*/  STL [R1+0x638], R4 ;  /* 0x0006380401007387 */ /* 0x0001e20000100800 */
[----:B------:R-:W-:Y:S01]  /*15150*/  IMAD R129, R2, 0x50, RZ ;  /* 0x0000005002817824 */ /* 0x000fe200078e02ff */
[----:B--2---:R-:W-:-:S02]  /*15160*/  IADD3 R5, P6, R14, R17, RZ ;  /* 0x000000110e057210 */ /* 0x004fc40007fde0ff */
[----:B------:R2:W-:Y:S01]  /*15170*/  STL [R1+0x604], R6 ;  /* 0x0006040601007387 */ /* 0x0005e20000100800 */
[C---:B------:R-:W-:Y:S02]  /*15180*/  IMAD R130, R2.reuse, 0x4f, RZ ;  /* 0x0000004f02827824 */ /* 0x040fe400078e02ff */
[C---:B------:R-:W-:Y:S01]  /*15190*/  IMAD R131, R2.reuse, 0x4e, RZ ;  /* 0x0000004e02837824 */ /* 0x040fe200078e02ff */
[----:B------:R3:W-:Y:S01]  /*151a0*/  STL [R1+0x640], R5 ;  /* 0x0006400501007387 */ /* 0x0007e20000100800 */
[----:B------:R-:W-:Y:S01]  /*151b0*/  IMAD R132, R2, 0x4d, RZ ;  /* 0x0000004d02847824 */ /* 0x000fe200078e02ff */
[-C--:B0-----:R-:W-:Y:S01]  /*151c0*/  LEA.HI.X.SX32 R4, R8, R16.reuse, 0x1, P0 ;  /* 0x0000001008047211 */ /* 0x081fe200000f0eff */
[C---:B------:R-:W-:Y:S02]  /*151d0*/  IMAD R133, R2.reuse, 0x4c, RZ ;  /* 0x0000004c02857824 */ /* 0x040fe400078e02ff */
[C---:B------:R-:W-:Y:S01]  /*151e0*/  IMAD R134, R2.reuse, 0x4b, RZ ;  /* 0x0000004b02867824 */ /* 0x040fe200078e02ff */
[----:B--2---:R-:W-:Y:S01]  /*151f0*/  IADD3 R6, P0, R15, R17, RZ ;  /* 0x000000110f067210 */ /* 0x004fe20007f1e0ff */
[----:B------:R0:W-:Y:S01]  /*15200*/  STL [R1+0x60c], R4 ;  /* 0x00060c0401007387 */ /* 0x0001e20000100800 */
[----:B------:R-:W-:Y:S01]  /*15210*/  IMAD R135, R2, 0x4a, RZ ;  /* 0x0000004a02877824 */ /* 0x000fe200078e02ff */
[----:B---3--:R-:W-:-:S02]  /*15220*/  LEA.HI.X.SX32 R5, R9, R16, 0x1, P1 ;  /* 0x0000001009057211 */ /* 0x008fc400008f0eff */
[----:B------:R2:W-:Y:S01]  /*15230*/  STL [R1+0x648], R6 ;  /* 0x0006480601007387 */ /* 0x0005e20000100800 */
[C---:B------:R-:W-:Y:S02]  /*15240*/  IMAD R136, R2.reuse, 0x49, RZ ;  /* 0x0000004902887824 */ /* 0x040fe400078e02ff */
[C---:B------:R-:W-:Y:S01]  /*15250*/  IMAD R137, R2.reuse, 0x48, RZ ;  /* 0x0000004802897824 */ /* 0x040fe200078e02ff */
[----:B------:R3:W-:Y:S01]  /*15260*/  STL [R1+0x614], R5 ;  /* 0x0006140501007387 */ /* 0x0007e20000100800 */
[----:B------:R-:W-:Y:S01]  /*15270*/  IMAD R138, R2, 0x47, RZ ;  /* 0x00000047028a7824 */ /* 0x000fe200078e02ff */
[-C--:B0-----:R-:W-:Y:S01]  /*15280*/  IADD3 R4, P1, R18, R17.reuse, RZ ;  /* 0x0000001112047210 */ /* 0x081fe20007f3e0ff */
[C---:B------:R-:W-:Y:S02]  /*15290*/  IMAD R139, R2.reuse, 0x46, RZ ;  /* 0x00000046028b7824 */ /* 0x040fe400078e02ff */
[----:B------:R-:W-:Y:S01]  /*152a0*/  IMAD R140, R2, 0x45, RZ ;  /* 0x00000045028c7824 */ /* 0x000fe200078e02ff */
[----:B--2---:R-:W-:Y:S01]  /*152b0*/  LEA.HI.X.SX32 R6, R10, R16, 0x1, P2 ;  /* 0x000000100a067211 */ /* 0x004fe200010f0eff */
[----:B------:R0:W-:Y:S01]  /*152c0*/  STL [R1+0x650], R4 ;  /* 0x0006500401007387 */ /* 0x0001e20000100800 */
[----:B------:R-:W-:Y:S01]  /*152d0*/  IMAD R141, R2, 0x44, RZ ;  /* 0x00000044028d7824 */ /* 0x000fe200078e02ff */
[----:B---3--:R-:W-:-:S02]  /*152e0*/  IADD3 R5, P2, R19, R17, RZ ;  /* 0x0000001113057210 */ /* 0x008fc40007f5e0ff */
[----:B------:R2:W-:Y:S01]  /*152f0*/  STL [R1+0x61c], R6 ;  /* 0x00061c0601007387 */ /* 0x0005e20000100800 */
[C---:B------:R-:W-:Y:S02]  /*15300*/  IMAD R142, R2.reuse, 0x43, RZ ;  /* 0x00000043028e7824 */ /* 0x040fe400078e02ff */
[C---:B------:R-:W-:Y:S01]  /*15310*/  IMAD R143, R2.reuse, 0x42, RZ ;  /* 0x00000042028f7824 */ /* 0x040fe200078e02ff */
[----:B------:R3:W-:Y:S01]  /*15320*/  STL [R1+0x658], R5 ;  /* 0x0006580501007387 */ /* 0x0007e20000100800 */
[C---:B------:R-:W-:Y:S01]  /*15330*/  IMAD R144, R2.reuse, 0x41, RZ ;  /* 0x0000004102907824 */ /* 0x040fe200078e02ff */
[-C--:B0-----:R-:W-:Y:S01]  /*15340*/  LEA.HI.X.SX32 R4, R11, R16.reuse, 0x1, P3 ;  /* 0x000000100b047211 */ /* 0x081fe200018f0eff */
[C---:B------:R-:W-:Y:S02]  /*15350*/  IMAD.SHL.U32 R145, R2.reuse, 0x40, RZ ;  /* 0x0000004002917824 */ /* 0x040fe400078e00ff */
[----:B------:R-:W-:Y:S01]  /*15360*/  IMAD R146, R2, 0x3f, RZ ;  /* 0x0000003f02927824 */ /* 0x000fe200078e02ff */
        /* <DEDUP_REMOVED lines=8> */
[C---:B------:R-:W-:Y:S01]  /*153f0*/  IMAD R150, R2.reuse, 0x3b, RZ ;  /* 0x0000003b02967824 */ /* 0x040fe200078e02ff */
[-C--:B0-----:R-:W-:Y:S01]  /*15400*/  IADD3 R4, P4, R21, R17.reuse, RZ ;  /* 0x0000001115047210 */ /* 0x081fe20007f9e0ff */
[C---:B------:R-:W-:Y:S02]  /*15410*/  IMAD R151, R2.reuse, 0x3a, RZ ;  /* 0x0000003a02977824 */ /* 0x040fe400078e02ff */
[C---:B------:R-:W-:Y:S01]  /*15420*/  IMAD R152, R2.reuse, 0x39, RZ ;  /* 0x0000003902987824 */ /* 0x040fe200078e02ff */
        /* <DEDUP_REMOVED lines=34> */
[C---:B------:R-:W-:Y:S02]  /*15650*/  IMAD R169, R2.reuse, 0x28, RZ ;  /* 0x0000002802a97824 */ /* 0x040fe400078e02ff */
        /* <DEDUP_REMOVED lines=15> */
[----:B------:R-:W-:Y:S01]  /*15750*/  IMAD.SHL.U32 R177, R2, 0x20, RZ ;  /* 0x0000002002b17824 */ /* 0x000fe200078e00ff */
        /* <DEDUP_REMOVED lines=31> */
[C---:B------:R-:W-:Y:S01]  /*15950*/  IMAD.SHL.U32 R193, R2.reuse, 0x10, RZ ;  /* 0x0000001002c17824 */ /* 0x040fe200078e00ff */
[----:B------:R-:W-:Y:S01]  /*15960*/  CS2R R100, SRZ ;  /* 0x0000000000647805 */ /* 0x000fe2000001ff00 */
        /* <DEDUP_REMOVED lines=10> */
[----:B0-----:R-:W-:Y:S01]  /*15a10*/  IADD3 R4, P2, R109, R17, RZ ;  /* 0x000000116d047210 */ /* 0x001fe20007f5e0ff */
[C---:B------:R-:W-:Y:S02]  /*15a20*/  IMAD R199, R2.reuse, 0xa, RZ ;  /* 0x0000000a02c77824 */ /* 0x040fe400078e02ff */
[C---:B------:R-:W-:Y:S01]  /*15a30*/  IMAD R200, R2.reuse, 0x9, RZ ;  /* 0x0000000902c87824 */ /* 0x040fe200078e02ff */
[----:B--2---:R-:W-:Y:S01]  /*15a40*/  LEA.HI.X.SX32 R6, R103, R16, 0x1, P3 ;  /* 0x0000001067067211 */ /* 0x004fe200018f0eff */
[----:B------:R0:W-:Y:S01]  /*15a50*/  STL [R1+0x6c8], R4 ;  /* 0x0006c80401007387 */ /* 0x0001e20000100800 */
[----:B------:R-:W-:Y:S01]  /*15a60*/  IMAD.SHL.U32 R201, R2, 0x8, RZ ;  /* 0x0000000802c97824 */ /* 0x000fe200078e00ff */
[----:B------:R-:W-:-:S02]  /*15a70*/  CS2R R102, SRZ ;  /* 0x0000000000667805 */ /* 0x000fc4000001ff00 */
[-C--:B---3--:R-:W-:Y:S01]  /*15a80*/  IADD3 R5, P3, R110, R17.reuse, RZ ;  /* 0x000000116e057210 */ /* 0x088fe20007f7e0ff */
[----:B------:R2:W-:Y:S01]  /*15a90*/  STL [R1+0x694], R6 ;  /* 0x0006940601007387 */ /* 0x0005e20000100800 */
[C---:B------:R-:W-:Y:S02]  /*15aa0*/  IMAD R203, R2.reuse, 0x7, RZ ;  /* 0x0000000702cb7824 */ /* 0x040fe400078e02ff */
[C---:B------:R-:W-:Y:S01]  /*15ab0*/  IMAD R204, R2.reuse, 0x6, RZ ;  /* 0x0000000602cc7824 */ /* 0x040fe200078e02ff */
[----:B------:R3:W-:Y:S01]  /*15ac0*/  STL [R1+0x6d0], R5 ;  /* 0x0006d00501007387 */ /* 0x0007e20000100800 */
[----:B------:R-:W-:Y:S01]  /*15ad0*/  IMAD R205, R2, 0x5, RZ ;  /* 0x0000000502cd7824 */ /* 0x000fe200078e02ff */
[-C--:B0-----:R-:W-:Y:S01]  /*15ae0*/  LEA.HI.X.SX32 R4, R104, R16.reuse, 0x1, P4 ;  /* 0x0000001068047211 */ /* 0x081fe200020f0eff */
[C---:B------:R-:W-:Y:S02]  /*15af0*/  IMAD.SHL.U32 R206, R2.reuse, 0x4, RZ ;  /* 0x0000000402ce7824 */ /* 0x040fe400078e00ff */
[C---:B------:R-:W-:Y:S01]  /*15b00*/  IMAD R207, R2.reuse, 0x3, RZ ;  /* 0x0000000302cf7824 */ /* 0x040fe200078e02ff */
[----:B--2---:R-:W-:Y:S01]  /*15b10*/  IADD3 R6, P4, R111, R17, RZ ;  /* 0x000000116f067210 */ /* 0x004fe20007f9e0ff */
[----:B------:R0:W-:Y:S01]  /*15b20*/  STL [R1+0x69c], R4 ;  /* 0x00069c0401007387 */ /* 0x0001e20000100800 */
[----:B------:R-:W-:Y:S01]  /*15b30*/  IMAD.SHL.U32 R208, R2, 0x2, RZ ;  /* 0x0000000202d07824 */ /* 0x000fe200078e00ff */
[----:B---3--:R-:W-:-:S02]  /*15b40*/  LEA.HI.X.SX32 R5, R105, R16, 0x1, P5 ;  /* 0x0000001069057211 */ /* 0x008fc400028f0eff */
[----:B------:R2:W-:Y:S01]  /*15b50*/  STL [R1+0x6d8], R6 ;  /* 0x0006d80601007387 */ /* 0x0005e20000100800 */
[----:B------:R-:W-:Y:S01]  /*15b60*/  IMAD.SHL.U32 R202, R2, 0x80, RZ ;  /* 0x0000008002ca7824 */ /* 0x000fe200078e00ff */
[----:B------:R-:W-:Y:S02]  /*15b70*/  CS2R R104, SRZ ;  /* 0x0000000000687805 */ /* 0x000fe4000001ff00 */
[----:B------:R3:W-:Y:S01]  /*15b80*/  STL [R1+0x6a4], R5 ;  /* 0x0006a40501007387 */ /* 0x0007e20000100800 */
[-C--:B0-----:R-:W-:Y:S02]  /*15b90*/  IADD3 R4, P5, R112, R17.reuse, RZ ;  /* 0x0000001170047210 */ /* 0x081fe40007fbe0ff */
[----:B------:R-:W-:Y:S02]  /*15ba0*/  SHF.R.S32.HI R10, RZ, 0x1f, R202 ;  /* 0x0000001fff0a7819 */ /* 0x000fe400000114ca */
[----:B--2---:R-:W-:Y:S01]  /*15bb0*/  LEA.HI.X.SX32 R6, R106, R16, 0x1, P6 ;  /* 0x000000106a067211 */ /* 0x004fe200030f0eff */
[----:B------:R0:W-:Y:S01]  /*15bc0*/  STL [R1+0x6e0], R4 ;  /* 0x0006e00401007387 */ /* 0x0001e20000100800 */
[----:B---3--:R-:W-:-:S03]  /*15bd0*/  IADD3 R5, P6, R113, R17, RZ ;  /* 0x0000001171057210 */ /* 0x008fc60007fde0ff */
[----:B------:R2:W-:Y:S04]  /*15be0*/  STL [R1+0x6ac], R6 ;  /* 0x0006ac0601007387 */ /* 0x0005e80000100800 */
[----:B------:R3:W-:Y:S01]  /*15bf0*/  STL [R1+0x6e8], R5 ;  /* 0x0006e80501007387 */ /* 0x0007e20000100800 */
[-C--:B0-----:R-:W-:Y:S02]  /*15c00*/  LEA.HI.X.SX32 R4, R107, R16.reuse, 0x1, P0 ;  /* 0x000000106b047211 */ /* 0x081fe400000f0eff */
[----:B------:R-:W-:Y:S02]  /*15c10*/  CS2R R106, SRZ ;  /* 0x00000000006a7805 */ /* 0x000fe4000001ff00 */
[----:B--2---:R-:W-:Y:S01]  /*15c20*/  IADD3 R6, P0, R114, R17, RZ ;  /* 0x0000001172067210 */ /* 0x004fe20007f1e0ff */
[----:B------:R0:W-:Y:S01]  /*15c30*/  STL [R1+0x6b4], R4 ;  /* 0x0006b40401007387 */ /* 0x0001e20000100800 */
[----:B---3--:R-:W-:-:S03]  /*15c40*/  LEA.HI.X.SX32 R5, R108, R16, 0x1, P1 ;  /* 0x000000106c057211 */ /* 0x008fc600008f0eff */
[----:B------:R2:W-:Y:S04]  /*15c50*/  STL [R1+0x6f0], R6 ;  /* 0x0006f00601007387 */ /* 0x0005e80000100800 */
[----:B------:R3:W-:Y:S01]  /*15c60*/  STL [R1+0x6bc], R5 ;  /* 0x0006bc0501007387 */ /* 0x0007e20000100800 */
[----:B0-----:R-:W-:Y:S02]  /*15c70*/  IADD3 R4, P1, R115, R17, RZ ;  /* 0x0000001173047210 */ /* 0x001fe40007f3e0ff */
[----:B--2---:R-:W-:-:S03]  /*15c80*/  LEA.HI.X.SX32 R6, R109, R16, 0x1, P2 ;  /* 0x000000106d067211 */ /* 0x004fc600010f0eff */
[----:B------:R0:W-:Y:S01]  /*15c90*/  STL [R1+0x6f8], R4 ;  /* 0x0006f80401007387 */ /* 0x0001e20000100800 */
[----:B------:R-:W-:Y:S02]  /*15ca0*/  CS2R R108, SRZ ;  /* 0x00000000006c7805 */ /* 0x000fe4000001ff00 */
[-C--:B---3--:R-:W-:Y:S01]  /*15cb0*/  IADD3 R5, P2, R116, R17.reuse, RZ ;  /* 0x0000001174057210 */ /* 0x088fe20007f5e0ff */
[----:B------:R2:W-:Y:S04]  /*15cc0*/  STL [R1+0x6c4], R6 ;  /* 0x0006c40601007387 */ /* 0x0005e80000100800 */
[----:B------:R3:W-:Y:S01]  /*15cd0*/  STL [R1+0x700], R5 ;  /* 0x0007000501007387 */ /* 0x0007e20000100800 */
[----:B0-----:R-:W-:Y:S02]  /*15ce0*/  LEA.HI.X.SX32 R4, R110, R16, 0x1, P3 ;  /* 0x000000106e047211 */ /* 0x001fe400018f0eff */
[----:B--2---:R-:W-:-:S03]  /*15cf0*/  IADD3 R6, P3, R117, R17, RZ ;  /* 0x0000001175067210 */ /* 0x004fc60007f7e0ff */
[----:B------:R0:W-:Y:S01]  /*15d00*/  STL [R1+0x6cc], R4 ;  /* 0x0006cc0401007387 */ /* 0x0001e20000100800 */
[----:B---3--:R-:W-:-:S03]  /*15d10*/  LEA.HI.X.SX32 R5, R111, R16, 0x1, P4 ;  /* 0x000000106f057211 */ /* 0x008fc600020f0eff */
[----:B------:R2:W-:Y:S01]  /*15d20*/  STL [R1+0x708], R6 ;  /* 0x0007080601007387 */ /* 0x0005e20000100800 */
[----:B------:R-:W-:-:S03]  /*15d30*/  CS2R R110, SRZ ;  /* 0x00000000006e7805 */ /* 0x000fc6000001ff00 */
[----:B------:R3:W-:Y:S01]  /*15d40*/  STL [R1+0x6d4], R5 ;  /* 0x0006d40501007387 */ /* 0x0007e20000100800 */
[----:B0-----:R-:W-:Y:S02]  /*15d50*/  IADD3 R4, P4, R118, R17, RZ ;  /* 0x0000001176047210 */ /* 0x001fe40007f9e0ff */
[----:B--2---:R-:W-:-:S03]  /*15d60*/  LEA.HI.X.SX32 R6, R112, R16, 0x1, P5 ;  /* 0x0000001070067211 */ /* 0x004fc600028f0eff */
        /* <DEDUP_REMOVED lines=184> */
[----:B------:R2:W-:Y:S04]  /*168f0*/  STL [R1+0x858], R6 ;  /* 0x0008580601007387 */ /* 0x0005e80000100800 */
[----:B------:R3:W-:Y:S01]  /*16900*/  STL [R1+0x824], R5 ;  /* 0x0008240501007387 */ /* 0x0007e20000100800 */
[----:B0-----:R-:W-:Y:S02]  /*16910*/  IADD3 R4, P4, R160, R17, RZ ;  /* 0x00000011a0047210 */ /* 0x001fe40007f9e0ff */
[----:B--2---:R-:W-:-:S03]  /*16920*/  LEA.HI.X.SX32 R6, R154, R16, 0x1, P5 ;  /* 0x000000109a067211 */ /* 0x004fc600028f0eff */
[----:B------:R0:W-:Y:S01]  /*16930*/  STL [R1+0x860], R4 ;  /* 0x0008600401007387 */ /* 0x0001e20000100800 */
[----:B---3--:R-:W-:-:S03]  /*16940*/  IADD3 R5, P5, R161, R17, RZ ;  /* 0x00000011a1057210 */ /* 0x008fc60007fbe0ff */
        /* <DEDUP_REMOVED lines=191> */
[-C--:B------:R-:W-:Y:S02]  /*17540*/  LEA.HI.X.SX32 R2, R2, R16.reuse, 0x1, P3 ;  /* 0x0000001002027211 */ /* 0x080fe400018f0eff */
[-C--:B---3--:R-:W-:Y:S01]  /*17550*/  LEA.HI.X.SX32 R5, R204, R16.reuse, 0x1, P5 ;  /* 0x00000010cc057211 */ /* 0x088fe200028f0eff */
[----:B------:R2:W-:Y:S04]  /*17560*/  STL [R1+0x9ac], R6 ;  /* 0x0009ac0601007387 */ /* 0x0005e80000100800 */
[----:B------:R3:W-:Y:S01]  /*17570*/  STL [R1+0x9b4], R5 ;  /* 0x0009b40501007387 */ /* 0x0007e20000100800 */
[-C--:B0-----:R-:W-:Y:S02]  /*17580*/  LEA.HI.X.SX32 R4, R205, R16.reuse, 0x1, P6 ;  /* 0x00000010cd047211 */ /* 0x081fe400030f0eff */
[----:B--2---:R-:W-:-:S03]  /*17590*/  LEA.HI.X.SX32 R6, R206, R16, 0x1, P0 ;  /* 0x00000010ce067211 */ /* 0x004fc600000f0eff */
[----:B------:R0:W-:Y:S01]  /*175a0*/  STL [R1+0x9bc], R4 ;  /* 0x0009bc0401007387 */ /* 0x0001e20000100800 */
[----:B---3--:R-:W-:-:S03]  /*175b0*/  LEA.HI.X.SX32 R5, R207, R16, 0x1, P1 ;  /* 0x00000010cf057211 */ /* 0x008fc600008f0eff */
[----:B------:R-:W-:Y:S04]  /*175c0*/  STL [R1+0x9c4], R6 ;  /* 0x0009c40601007387 */ /* 0x000fe80000100800 */
[----:B------:R2:W-:Y:S01]  /*175d0*/  STL [R1+0x9cc], R5 ;  /* 0x0009cc0501007387 */ /* 0x0005e20000100800 */
[----:B0-----:R-:W-:-:S05]  /*175e0*/  LEA.HI.X.SX32 R4, R208, R16, 0x1, P2 ;  /* 0x00000010d0047211 */ /* 0x001fca00010f0eff */
[----:B------:R0:W-:Y:S01]  /*175f0*/  STL [R1+0x9d4], R4 ;  /* 0x0009d40401007387 */ /* 0x0001e20000100800 */
[----:B--2---:R-:W-:-:S03]  /*17600*/  LOP3.LUT R5, R3, 0x20, RZ, 0x3c, !PT ;  /* 0x0000002003057812 */ /* 0x004fc600078e3cff */
[----:B------:R2:W-:Y:S01]  /*17610*/  STL [R1+0x9dc], R2 ;  /* 0x0009dc0201007387 */ /* 0x0005e20000100800 */
[C---:B0-----:R-:W-:Y:S02]  /*17620*/  LOP3.LUT R4, R3.reuse, 0x30, RZ, 0x3c, !PT ;  /* 0x0000003003047812 */ /* 0x041fe400078e3cff */
[----:B--2---:R-:W-:-:S05]  /*17630*/  LOP3.LUT R2, R3, 0x10, RZ, 0x3c, !PT ;  /* 0x0000001003027812 */ /* 0x004fca00078e3cff */
[----:B------:R0:W-:Y:S04]  /*17640*/  STL [R1+0xe20], R2 ;  /* 0x000e200201007387 */ /* 0x0001e80000100800 */
[----:B------:R2:W-:Y:S04]  /*17650*/  STL [R1+0xe1c], R5 ;  /* 0x000e1c0501007387 */ /* 0x0005e80000100800 */
[----:B------:R3:W-:Y:S01]  /*17660*/  STL [R1+0xe18], R4 ;  /* 0x000e180401007387 */ /* 0x0007e20000100800 */
[C---:B0-----:R-:W-:Y:S02]  /*17670*/  LOP3.LUT R2, R3.reuse, 0x40, RZ, 0x3c, !PT ;  /* 0x0000004003027812 */ /* 0x041fe400078e3cff */
[----:B--2---:R-:W-:-:S03]  /*17680*/  LOP3.LUT R5, R3, 0x50, RZ, 0x3c, !PT ;  /* 0x0000005003057812 */ /* 0x004fc600078e3cff */
[----:B------:R0:W-:Y:S01]  /*17690*/  STL [R1+0xe14], R2 ;  /* 0x000e140201007387 */ /* 0x0001e20000100800 */
[----:B---3--:R-:W-:-:S03]  /*176a0*/  LOP3.LUT R4, R3, 0x60, RZ, 0x3c, !PT ;  /* 0x0000006003047812 */ /* 0x008fc600078e3cff */
[----:B------:R1:W-:Y:S04]  /*176b0*/  STL [R1+0xe10], R5 ;  /* 0x000e100501007387 */ /* 0x0003e80000100800 */
[----:B------:R1:W-:Y:S01]  /*176c0*/  STL [R1+0xe0c], R4 ;  /* 0x000e0c0401007387 */ /* 0x0003e20000100800 */
[----:B0-----:R-:W-:-:S05]  /*176d0*/  LOP3.LUT R2, R3, 0x70, RZ, 0x3c, !PT ;  /* 0x0000007003027812 */ /* 0x001fca00078e3cff */
[----:B------:R1:W-:Y:S02]  /*176e0*/  STL [R1+0xe08], R2 ;  /* 0x000e080201007387 */ /* 0x0003e40000100800 */
.L_x_2:
[----:B------:R-:W2:Y:S01]  /*176f0*/  LDL.LU R202, [R1+0x200] ;  /* 0x0002000001ca7983 */ /* 0x000ea20000300800 */
[----:B-1----:R-:W2:Y:S03]  /*17700*/  LDC R2, c[0x0][0x230] ;  /* 0x00008c00ff027b82 */ /* 0x002ea60000000800 */
[----:B------:R-:W3:Y:S04]  /*17710*/  LDL.LU R10, [R1+0x9c0] ;  /* 0x0009c000010a7983 */ /* 0x000ee80000300800 */
[----:B0-----:R0:W-:Y:S04]  /*17720*/  STL [R1+0xea4], R125 ;  /* 0x000ea47d01007387 */ /* 0x0011e80000100800 */
[----:B0-----:R-:W4:Y:S04]  /*17730*/  LDL.LU R125, [R1+0x8d8] ;  /* 0x0008d800017d7983 */ /* 0x001f280000300800 */
[----:B------:R0:W-:Y:S04]  /*17740*/  STL [R1+0xea0], R126 ;  /* 0x000ea07e01007387 */ /* 0x0001e80000100800 */
        /* <DEDUP_REMOVED lines=37> */
[----:B------:R0:W-:Y:S01]  /*179a0*/  STL [R1+0xe54], R145 ;  /* 0x000e549101007387 */ /* 0x0001e20000100800 */
[----:B------:R-:W-:-:S03]  /*179b0*/  PRMT R232, RZ, 0x7610, R232 ;  /* 0x00007610ffe87816 */ /* 0x000fc600000000e8 */
[----:B0-----:R-:W4:Y:S01]  /*179c0*/  LDL.LU R145, [R1+0x888] ;  /* 0x0008880001917983 */ /* 0x001f220000300800 */
[----:B--2---:R-:W-:-:S03]  /*179d0*/  IMAD R2, R202, -0x80, R2 ;  /* 0xffffff80ca027824 */ /* 0x004fc600078e0202 */
[----:B------:R0:W-:Y:S02]  /*179e0*/  STL [R1+0xe50], R146 ;  /* 0x000e509201007387 */ /* 0x0001e40000100800 */
[----:B------:R-:W-:Y:S02]  /*179f0*/  ISETP.GT.AND P0, PT, R2, RZ, PT ;  /* 0x000000ff0200720c */ /* 0x000fe40003f04270 */
[----:B0-----:R-:W2:Y:S04]  /*17a00*/  LDL.LU R146, [R1+0x8ac] ;  /* 0x0008ac0001927983 */ /* 0x001ea80000300800 */
[----:B------:R0:W-:Y:S07]  /*17a10*/  STL [R1+0xe4c], R147 ;  /* 0x000e4c9301007387 */ /* 0x0001ee0000100800 */
[----:B------:R-:W-:-:S02]  /*17a20*/  @P0 IMAD.MOV.U32 R4, RZ, RZ, R17 ;  /* 0x000000ffff040224 */ /* 0x000fc400078e0011 */
[----:B------:R-:W-:-:S05]  /*17a30*/  @P0 IMAD.MOV.U32 R5, RZ, RZ, R16 ;  /* 0x000000ffff050224 */ /* 0x000fca00078e0010 */
[----:B------:R1:W2:Y:S04]  /*17a40*/  @P0 LDG.E.U8 R232, desc[UR16][R4.64] ;  /* 0x0000001004e80981 */ /* 0x0002a8000c1e1100 */
[----:B0-----:R-:W2:Y:S04]  /*17a50*/  LDL.LU R147, [R1+0x880] ;  /* 0x0008800001937983 */ /* 0x001ea80000300800 */
[----:B------:R0:W-:Y:S04]  /*17a60*/  STL [R1+0xe48], R148 ;  /* 0x000e489401007387 */ /* 0x0001e80000100800 */
[----:B0-----:R-:W2:Y:S04]  /*17a70*/  LDL.LU R148, [R1+0x8a4] ;  /* 0x0008a40001947983 */ /* 0x001ea80000300800 */
[----:B------:R0:W-:Y:S04]  /*17a80*/  STL [R1+0xe44], R149 ;  /* 0x000e449501007387 */ /* 0x0001e80000100800 */
[----:B0-----:R-:W3:Y:S04]  /*17a90*/  LDL R149, [R1+0x9d0] ;  /* 0x0009d00001957983 */ /* 0x001ee80000100800 */
[----:B------:R0:W-:Y:S04]  /*17aa0*/  STL [R1+0xe40], R150 ;  /* 0x000e409601007387 */ /* 0x0001e80000100800 */
[----:B0-----:R-:W2:Y:S04]  /*17ab0*/  LDL.LU R150, [R1+0x89c] ;  /* 0x00089c0001967983 */ /* 0x001ea80000300800 */
[----:B------:R0:W-:Y:S04]  /*17ac0*/  STL [R1+0xe3c], R151 ;  /* 0x000e3c9701007387 */ /* 0x0001e80000100800 */
[----:B0-----:R-:W4:Y:S01]  /*17ad0*/  LDL R151, [R1+0x9cc] ;  /* 0x0009cc0001977983 */ /* 0x001f220000100800 */
[----:B------:R-:W-:-:S02]  /*17ae0*/  ISETP.GT.AND P2, PT, R2, 0x1, PT ;  /* 0x000000010200780c */ /* 0x000fc40003f44270 */
[----:B------:R-:W-:Y:S01]  /*17af0*/  PRMT R3, RZ, 0x7610, R3 ;  /* 0x00007610ff037816 */ /* 0x000fe20000000003 */
[----:B-----5:R-:W-:Y:S01]  /*17b00*/  STL [R1+0xe2c], R0 ;  /* 0x000e2c0001007387 */ /* 0x020fe20000100800 */
[C---:B------:R-:W-:Y:S02]  /*17b10*/  ISETP.GT.AND P3, PT, R2.reuse, 0x2, PT ;  /* 0x000000020200780c */ /* 0x040fe40003f64270 */
[----:B------:R-:W-:Y:S01]  /*17b20*/  ISETP.GT.AND P4, PT, R2, 0x3, PT ;  /* 0x000000030200780c */ /* 0x000fe20003f84270 */
[----:B------:R0:W-:Y:S04]  /*17b30*/  STL [R1+0x10a8], R16 ;  /* 0x0010a81001007387 */ /* 0x0001e80000100800 */
[----:B0-----:R-:W2:Y:S04]  /*17b40*/  LDL.LU R16, [R1+0x9c8] ;  /* 0x0009c80001107983 */ /* 0x001ea80000300800 */
[----:B------:R-:W1:Y:S04]  /*17b50*/  LDL R4, [R1+0x9dc] ;  /* 0x0009dc0001047983 */ /* 0x000e680000100800 */
[----:B------:R-:W1:Y:S02]  /*17b60*/  LDL R5, [R1+0x9e0] ;  /* 0x0009e00001057983 */ /* 0x000e640000100800 */
[----:B-1----:R-:W-:-:S04]  /*17b70*/  @P2 LOP3.LUT R5, R5, R4, RZ, 0x3c, !PT ;  /* 0x0000000405052212 */ /* 0x002fc800078e3cff */
[----:B------:R-:W-:-:S04]  /*17b80*/  @P2 LOP3.LUT R4, R5, R4, RZ, 0x3c, !PT ;  /* 0x0000000405042212 */ /* 0x000fc800078e3cff */
[----:B------:R-:W-:-:S05]  /*17b90*/  @P2 LOP3.LUT R5, R5, R4, RZ, 0x3c, !PT ;  /* 0x0000000405052212 */ /* 0x000fca00078e3cff */
[----:B------:R0:W2:Y:S04]  /*17ba0*/  @P2 LDG.E.U8 R3, desc[UR16][R4.64] ;  /* 0x0000001004032981 */ /* 0x0000a8000c1e1100 */
[----:B------:R-:W0:Y:S04]  /*17bb0*/  LDL R4, [R1+0x9d4] ;  /* 0x0009d40001047983 */ /* 0x000e280000100800 */
[----:B------:R-:W0:Y:S01]  /*17bc0*/  LDL R5, [R1+0x9d8] ;  /* 0x0009d80001057983 */ /* 0x000e220000100800 */
[----:B------:R-:W-:Y:S02]  /*17bd0*/  PRMT R245, RZ, 0x7610, R245 ;  /* 0x00007610fff57816 */ /* 0x000fe400000000f5 */
[----:B------:R-:W-:-:S02]  /*17be0*/  PRMT R247, RZ, 0x7610, R247 ;  /* 0x00007610fff77816 */ /* 0x000fc400000000f7 */
[----:B0-----:R-:W-:-:S04]  /*17bf0*/  @P3 LOP3.LUT R5, R5, R4, RZ, 0x3c, !PT ;  /* 0x0000000405053212 */ /* 0x001fc800078e3cff */
[----:B------:R-:W-:-:S04]  /*17c00*/  @P3 LOP3.LUT R4, R5, R4, RZ, 0x3c, !PT ;  /* 0x0000000405043212 */ /* 0x000fc800078e3cff */
[----:B------:R-:W-:-:S05]  /*17c10*/  @P3 LOP3.LUT R5, R5, R4, RZ, 0x3c, !PT ;  /* 0x0000000405053212 */ /* 0x000fca00078e3cff */
[----:B------:R3:W2:Y:S02]  /*17c20*/  @P3 LDG.E.U8 R245, desc[UR16][R4.64] ;  /* 0x0000001004f53981 */ /* 0x0006a4000c1e1100 */
[----:B---3--:R-:W-:Y:S02]  /*17c30*/  @P4 IMAD.MOV.U32 R4, RZ, RZ, R149 ;  /* 0x000000ffff044224 */ /* 0x008fe400078e0095 */
[----:B----4-:R-:W-:Y:S01]  /*17c40*/  @P4 IMAD.MOV.U32 R5, RZ, RZ, R151 ;  /* 0x000000ffff054224 */ /* 0x010fe200078e0097 */
[----:B------:R-:W-:Y:S01]  /*17c50*/  ISETP.GT.AND P1, PT, R2, 0x4, PT ;  /* 0x000000040200780c */ /* 0x000fe20003f24270 */
[----:B------:R-:W3:Y:S04]  /*17c60*/  LDL R151, [R1+0x9a4] ;  /* 0x0009a40001977983 */ /* 0x000ee80000100800 */
[----:B------:R2:W4:Y:S01]  /*17c70*/  @P4 LDG.E.U8 R247, desc[UR16][R4.64] ;  /* 0x0000001004f74981 */ /* 0x000522000c1e1100 */
[----:B------:R-:W-:-:S02]  /*17c80*/  PRMT R6, RZ, 0x7610, R6 ;  /* 0x00007610ff067816 */ /* 0x000fc40000000006 */
[----:B------:R-:W-:Y:S01]  /*17c90*/  ISETP.GT.AND P0, PT, R2, 0x5, PT ;  /* 0x000000050200780c */ /* 0x000fe20003f04270 */
[----:B------:R-:W3:Y:S04]  /*17ca0*/  LDL R149, [R1+0x9a8] ;  /* 0x0009a80001957983 */ /* 0x000ee80000100800 */
[----:B------:R-:W4:Y:S01]  /*17cb0*/  LDL R5, [R1+0x9c4] ;  /* 0x0009c40001057983 */ /* 0x000f220000100800 */
[----:B--2---:R-:W-:Y:S01]  /*17cc0*/  @P1 IMAD.MOV.U32 R4, RZ, RZ, R16 ;  /* 0x000000ffff041224 */ /* 0x004fe200078e0010 */
[----:B------:R-:W-:-:S04]  /*17cd0*/  PRMT R236, RZ, 0x7610, R236 ;  /* 0x00007610ffec7816 */ /* 0x000fc800000000ec */
[----:B----4-:R0:W2:Y:S04]  /*17ce0*/  @P1 LDG.E.U8 R6, desc[UR16][R4.64] ;  /* 0x0000001004061981 */ /* 0x0100a8000c1e1100 */
[----:B------:R-:W4:Y:S01]  /*17cf0*/  LDL R5, [R1+0x9bc] ;  /* 0x0009bc0001057983 */ /* 0x000f220000100800 */
[----:B0-----:R-:W-:Y:S01]  /*17d00*/  @P0 IMAD.MOV.U32 R4, RZ, RZ, R10 ;  /* 0x000000ffff040224 */ /* 0x001fe200078e000a */
[----:B------:R-:W-:-:S04]  /*17d10*/  ISETP.GT.AND P2, PT, R2, 0x6, PT ;  /* 0x000000060200780c */ /* 0x000fc80003f44270 */
[----:B----4-:R0:W4:Y:S04]  /*17d20*/  @P0 LDG.E.U8 R236, desc[UR16][R4.64] ;  /* 0x0000001004ec0981 */ /* 0x010128000c1e1100 */
[----:B------:R-:W0:Y:S04]  /*17d30*/  LDL R4, [R1+0x9b4] ;  /* 0x0009b40001047983 */ /* 0x000e280000100800 */
[----:B------:R-:W0:Y:S01]  /*17d40*/  LDL R5, [R1+0x9b8] ;  /* 0x0009b80001057983 */ /* 0x000e220000100800 */
[----:B------:R-:W-:Y:S02]  /*17d50*/  PRMT R241, RZ, 0x7610, R241 ;  /* 0x00007610fff17816 */ /* 0x000fe400000000f1 */
[----:B0-----:R-:W-:-:S04]  /*17d60*/  @P2 LOP3.LUT R5, R5, R4, RZ, 0x3c, !PT ;  /* 0x0000000405052212 */ /* 0x001fc800078e3cff */
[----:B------:R-:W-:-:S04]  /*17d70*/  @P2 LOP3.LUT R4, R5, R4, RZ, 0x3c, !PT ;  /* 0x0000000405042212 */ /* 0x000fc800078e3cff */
[----:B------:R-:W-:-:S05]  /*17d80*/  @P2 LOP3.LUT R5, R5, R4, RZ, 0x3c, !PT ;  /* 0x0000000405052212 */ /* 0x000fca00078e3cff */
[----:B------:R0:W2:Y:S04]  /*17d90*/  @P2 LDG.E.U8 R241, desc[UR16][R4.64] ;  /* 0x0000001004f12981 */ /* 0x0000a8000c1e1100 */
[----:B------:R-:W0:Y:S04]  /*17da0*/  LDL R4, [R1+0x9ac] ;  /* 0x0009ac0001047983 */ /* 0x000e280000100800 */
[----:B------:R-:W0:Y:S01]  /*17db0*/  LDL R5, [R1+0x9b0] ;  /* 0x0009b00001057983 */ /* 0x000e220000100800 */
[C---:B------:R-:W-:Y:S02]  /*17dc0*/  ISETP.GT.AND P3, PT, R2.reuse, 0x7, PT ;  /* 0x000000070200780c */ /* 0x040fe40003f64270 */
[----:B------:R-:W-:-:S02]  /*17dd0*/  ISETP.GT.AND P4, PT, R2, 0x8, PT ;  /* 0x000000080200780c */ /* 0x000fc40003f84270 */
[----:B------:R-:W-:Y:S02]  /*17de0*/  PRMT R244, RZ, 0x7610, R244 ;  /* 0x00007610fff47816 */ /* 0x000fe400000000f4 */
[----:B------:R-:W-:-:S07]  /*17df0*/  PRMT R248, RZ, 0x7610, R248 ;  /* 0x00007610fff87816 */ /* 0x000fce00000000f8 */
[----:B0-----:R-:W-:-:S04]  /*17e00*/  @P3 LOP3.LUT R5, R5, R4, RZ, 0x3c, !PT ;  /* 0x0000000405053212 */ /* 0x001fc800078e3cff */
[----:B------:R-:W-:-:S04]  /*17e10*/  @P3 LOP3.LUT R4, R5, R4, RZ, 0x3c, !PT ;  /* 0x0000000405043212 */ /* 0x000fc800078e3cff */
[----:B------:R-:W-:-:S05]  /*17e20*/  @P3 LOP3.LUT R5, R5, R4, RZ, 0x3c, !PT ;  /* 0x0000000405053212 */ /* 0x000fca00078e3cff */
[----:B------:R3:W2:Y:S02]  /*17e30*/  @P3 LDG.E.U8 R244, desc[UR16][R4.64] ;  /* 0x0000001004f43981 */ /* 0x0006a4000c1e1100 */
[----:B---3--:R-:W-:Y:S02]  /*17e40*/  @P4 IMAD.MOV.U32 R4, RZ, RZ, R149 ;  /* 0x000000ffff044224 */ /* 0x008fe400078e0095 */
[----:B------:R-:W-:Y:S01]  /*17e50*/  @P4 IMAD.MOV.U32 R5, RZ, RZ, R151 ;  /* 0x000000ffff054224 */ /* 0x000fe200078e0097 */
[----:B------:R-:W-:Y:S01]  /*17e60*/  ISETP.GT.AND P1, PT, R2, 0x9, PT ;  /* 0x000000090200780c */ /* 0x000fe20003f24270 */
[----:B------:R-:W3:Y:S04]  /*17e70*/  LDL R151, [R1+0x97c] ;  /* 0x00097c0001977983 */ /* 0x000ee80000100800 */
[----:B------:R0:W2:Y:S01]  /*17e80*/  @P4 LDG.E.U8 R248, desc[UR16][R4.64] ;  /* 0x0000001004f84981 */ /* 0x0000a2000c1e1100 */
[----:B------:R-:W-:-:S02]  /*17e90*/  PRMT R240, RZ, 0x7610, R240 ;  /* 0x00007610fff07816 */ /* 0x000fc400000000f0 */
[----:B------:R-:W-:Y:S01]  /*17ea0*/  ISETP.GT.AND P0, PT, R2, 0xa, PT ;  /* 0x0000000a0200780c */ /* 0x000fe20003f04270 */
[----:B------:R-:W4:Y:S04]  /*17eb0*/  LDL R149, [R1+0x980] ;  /* 0x0009800001957983 */ /* 0x000f280000100800 */
[----:B------:R-:W0:Y:S04]  /*17ec0*/  LDL R4, [R1+0x99c] ;  /* 0x00099c0001047983 */ /* 0x000e280000100800 */
[----:B------:R-:W0:Y:S02]  /*17ed0*/  LDL R5, [R1+0x9a0] ;  /* 0x0009a00001057983 */ /* 0x000e240000100800 */
[----:B0-----:R-:W-:-:S04]  /*17ee0*/  @P1 LOP3.LUT R5, R5, R4, RZ, 0x3c, !PT ;  /* 0x0000000405051212 */ /* 0x001fc800078e3cff */
[----:B------:R-:W-:-:S04]  /*17ef0*/  @P1 LOP3.LUT R4, R5, R4, RZ, 0x3c, !PT ;  /* 0x0000000405041212 */ /* 0x000fc800078e3cff */
[----:B------:R-:W-:-:S05]  /*17f00*/  @P1 LOP3.LUT R5, R5, R4, RZ, 0x3c, !PT ;  /* 0x0000000405051212 */ /* 0x000fca00078e3cff */
[----:B------:R0:W2:Y:S04]  /*17f10*/  @P1 LDG.E.U8 R240, desc[UR16][R4.64] ;  /* 0x0000001004f01981 */ /* 0x0000a8000c1e1100 */
        /* <DEDUP_REMOVED lines=9> */
[----:B------:R-:W-:Y:S02]  /*17fb0*/  ISETP.GT.AND P2, PT, R2, 0xb, PT ;  /* 0x0000000b0200780c */ /* 0x000fe40003f44270 */
[----:B------:R-:W-:-:S11]  /*17fc0*/  PRMT R9, RZ, 0x7610, R9 ;  /* 0x00007610ff097816 */ /* 0x000fd60000000009 */
        /* <DEDUP_REMOVED lines=14> */
[----:B----4-:R-:W-:Y:S02]  /*180b0*/  @P4 IMAD.MOV.U32 R4, RZ, RZ, R149 ;  /* 0x000000ffff044224 */ /* 0x010fe400078e0095 */
[----:B---3--:R-:W-:Y:S01]  /*180c0*/  @P4 IMAD.MOV.U32 R5, RZ, RZ, R151 ;  /* 0x000000ffff054224 */ /* 0x008fe200078e0097 */
[----:B------:R-:W-:Y:S01]  /*180d0*/  ISETP.GT.AND P1, PT, R2, 0xe, PT ;  /* 0x0000000e0200780c */ /* 0x000fe20003f24270 */
[----:B------:R-:W3:Y:S04]  /*180e0*/  LDL R151, [R1+0x954] ;  /* 0x0009540001977983 */ /* 0x000ee80000100800 */
[----:B------:R0:W4:Y:S01]  /*180f0*/  @P4 LDG.E.U8 R239, desc[UR16][R4.64] ;  /* 0x0000001004ef4981 */ /* 0x000122000c1e1100 */
[----:B------:R-:W-:-:S02]  /*18100*/  PRMT R7, RZ, 0x7610, R7 ;  /* 0x00007610ff077816 */ /* 0x000fc40000000007 */
[----:B------:R-:W-:Y:S01]  /*18110*/  ISETP.GT.AND P0, PT, R2, 0xf, PT ;  /* 0x0000000f0200780c */ /* 0x000fe20003f04270 */
[----:B------:R-:W2:Y:S04]  /*18120*/  LDL R149, [R1+0x958] ;  /* 0x0009580001957983 */ /* 0x000ea80000100800 */
[----:B------:R-:W0:Y:S04]  /*18130*/  LDL R4, [R1+0x974] ;  /* 0x0009740001047983 */ /* 0x000e280000100800 */
[----:B------:R-:W0:Y:S02]  /*18140*/  LDL R5, [R1+0x978] ;  /* 0x0009780001057983 */ /* 0x000e240000100800 */
[----:B0-----:R-:W-:-:S04]  /*18150*/  @P1 LOP3.LUT R5, R5, R4, RZ, 0x3c, !PT ;  /* 0x0000000405051212 */ /* 0x001fc800078e3cff */
[----:B------:R-:W-:-:S04]  /*18160*/  @P1 LOP3.LUT R4, R5, R4, RZ, 0x3c, !PT ;  /* 0x0000000405041212 */ /* 0x000fc800078e3cff */
[----:B------:R-:W-:-:S05]  /*18170*/  @P1 LOP3.LUT R5, R5, R4, RZ, 0x3c, !PT ;  /* 0x0000000405051212 */ /* 0x000fca00078e3cff */
[----:B------:R0:W4:Y:S04]  /*18180*/  @P1 LDG.E.U8 R7, desc[UR16][R4.64] ;  /* 0x0000001004071981 */ /* 0x000128000c1e1100 */
[----:B------:R-:W0:Y:S04]  /*18190*/  LDL R4, [R1+0x96c] ;  /* 0x00096c0001047983 */ /* 0x000e280000100800 */
[----:B------:R-:W0:Y:S01]  /*181a0*/  LDL R5, [R1+0x970] ;  /* 0x0009700001057983 */ /* 0x000e220000100800 */
[----:B------:R-:W-:Y:S02]  /*181b0*/  PRMT R8, RZ, 0x7610, R8 ;  /* 0x00007610ff087816 */ /* 0x000fe40000000008 */
[----:B0-----:R-:W-:-:S04]  /*181c0*/  @P0 LOP3.LUT R5, R5, R4, RZ, 0x3c, !PT ;  /* 0x0000000405050212 */ /* 0x001fc800078e3cff */
[----:B------:R-:W-:-:S04]  /*181d0*/  @P0 LOP3.LUT R4, R5, R4, RZ, 0x3c, !PT ;  /* 0x0000000405040212 */ /* 0x000fc800078e3cff */
[----:B------:R-:W-:-:S05]  /*181e0*/  @P0 LOP3.LUT R5, R5, R4, RZ, 0x3c, !PT ;  /* 0x0000000405050212 */ /* 0x000fca00078e3cff */
[----:B------:R0:W4:Y:S04]  /*181f0*/  @P0 LDG.E.U8 R8, desc[UR16][R4.64] ;  /* 0x0000001004080981 */ /* 0x000128000c1e1100 */
[----:B------:R-:W0:Y:S04]  /*18200*/  LDL R4, [R1+0x964] ;  /* 0x0009640001047983 */ /* 0x000e280000100800 */
[----:B------:R-:W0:Y:S01]  /*18210*/  LDL R5, [R1+0x968] ;  /* 0x0009680001057983 */ /* 0x000e220000100800 */
[----:B------:R-:W-:Y:S02]  /*18220*/  ISETP.GT.AND P2, PT, R2, 0x10, PT ;  /* 0x000000100200780c */ /* 0x000fe40003f44270 */
[----:B------:R-:W-:-:S11]  /*18230*/  PRMT R238, RZ, 0x7610, R238 ;  /* 0x00007610ffee7816 */ /* 0x000fd600000000ee */
[----:B0-----:R-:W-:-:S04]  /*18240*/  @P2 LOP3.LUT R5, R5, R4, RZ, 0x3c, !PT ;  /* 0x0000000405052212 */ /* 0x001fc800078e3cff */
[----:B------:R-:W-:-:S04]  /*18250*/  @P2 LOP3.LUT R4, R5, R4, RZ, 0x3c, !PT ;  /* 0x0000000405042212 */ /* 0x000fc800078e3cff */
[----:B------:R-:W-:-:S05]  /*18260*/  @P2 LOP3.LUT R5, R5, R4, RZ, 0x3c, !PT ;  /* 0x0000000405052212 */ /* 0x000fca00078e3cff */
[----:B------:R0:W4:Y:S04]  /*18270*/  @P2 LDG.E.U8 R238, desc[UR16][R4.64] ;  /* 0x0000001004ee2981 */ /* 0x000128000c1e1100 */
        /* <DEDUP_REMOVED lines=9> */
[----:B------:R2:W4:Y:S02]  /*18310*/  @P3 LDG.E.U8 R242, desc[UR16][R4.64] ;  /* 0x0000001004f23981 */ /* 0x000524000c1e1100 */
[----:B--2---:R-:W-:Y:S02]  /*18320*/  @P4 IMAD.MOV.U32 R4, RZ, RZ, R149 ;  /* 0x000000ffff044224 */ /* 0x004fe400078e0095 */
[----:B---3--:R-:W-:Y:S01]  /*18330*/  @P4 IMAD.MOV.U32 R5, RZ, RZ, R151 ;  /* 0x000000ffff054224 */ /* 0x008fe200078e0097 */
[----:B------:R-:W-:Y:S01]  /*18340*/  ISETP.GT.AND P1, PT, R2, 0x13, PT ;  /* 0x000000130200780c */ /* 0x000fe20003f24270 */
[----:B------:R-:W2:Y:S04]  /*18350*/  LDL R151, [R1+0x92c] ;  /* 0x00092c0001977983 */ /* 0x000ea80000100800 */
[----:B------:R0:W3:Y:S01]  /*18360*/  @P4 LDG.E.U8 R246, desc[UR16][R4.64] ;  /* 0x0000001004f64981 */ /* 0x0000e2000c1e1100 */
        /* <DEDUP_REMOVED lines=8> */
[----:B------:R0:W3:Y:S04]  /*183f0*/  @P1 LDG.E.U8 R231, desc[UR16][R4.64] ;  /* 0x0000001004e71981 */ /* 0x0000e8000c1e1100 */
[----:B------:R-:W0:Y:S04]  /*18400*/  LDL R4, [R1+0x944] ;  /* 0x0009440001047983 */ /* 0x000e280000100800 */
[----:B------:R-:W0:Y:S01]  /*18410*/  LDL R5, [R1+0x948] ;  /* 0x0009480001057983 */ /* 0x000e220000100800 */
[----:B------:R-:W-:Y:S02]  /*18420*/  PRMT R234, RZ, 0x7610, R234 ;  /* 0x00007610ffea7816 */ /* 0x000fe400000000ea */
[----:B0-----:R-:W-:-:S04]  /*18430*/  @P0 LOP3.LUT R5, R5, R4, RZ, 0x3c, !PT ;  /* 0x0000000405050212 */ /* 0x001fc800078e3cff */
[----:B------:R-:W-:-:S04]  /*18440*/  @P0 LOP3.LUT R4, R5, R4, RZ, 0x3c, !PT ;  /* 0x0000000405040212 */ /* 0x000fc800078e3cff */
[----:B------:R-:W-:-:S05]  /*18450*/  @P0 LOP3.LUT R5, R5, R4, RZ, 0x3c, !PT ;  /* 0x0000000405050212 */ /* 0x000fca00078e3cff */
[----:B------:R0:W3:Y:S04]  /*18460*/  @P0 LDG.E.U8 R234, desc[UR16][R4.64] ;  /* 0x0000001004ea0981 */ /* 0x0000e8000c1e1100 */
[----:B------:R-:W0:Y:S04]  /*18470*/  LDL R4, [R1+0x93c] ;  /* 0x00093c0001047983 */ /* 0x000e280000100800 */
[----:B------:R-:W0:Y:S01]  /*18480*/  LDL R5, [R1+0x940] ;  /* 0x0009400001057983 */ /* 0x000e220000100800 */
[----:B------:R-:W-:Y:S02]  /*18490*/  ISETP.GT.AND P2, PT, R2, 0x15, PT ;  /* 0x000000150200780c */ /* 0x000fe40003f44270 */
[----:B------:R-:W-:-:S11]  /*184a0*/  PRMT R226, RZ, 0x7610, R226 ;  /* 0x00007610ffe27816 */ /* 0x000fd600000000e2 */
[----:B0-----:R-:W-:-:S04]  /*184b0*/  @P2 LOP3.LUT R5, R5, R4, RZ, 0x3c, !PT ;  /* 0x0000000405052212 */ /* 0x001fc800078e3cff */
[----:B------:R-:W-:-:S04]  /*184c0*/  @P2 LOP3.LUT R4, R5, R4, RZ, 0x3c, !PT ;  /* 0x0000000405042212 */ /* 0x000fc800078e3cff */
[----:B------:R-:W-:-:S05]  /*184d0*/  @P2 LOP3.LUT R5, R5, R4, RZ, 0x3c, !PT ;  /* 0x0000000405052212 */ /* 0x000fca00078e3cff */
[----:B------:R0:W3:Y:S04]  /*184e0*/  @P2 LDG.E.U8 R226, desc[UR16][R4.64] ;  /* 0x0000001004e22981 */ /* 0x0000e8000c1e1100 */
        /* <DEDUP_REMOVED lines=9> */
[----:B------:R4:W3:Y:S02]  /*18580*/  @P3 LDG.E.U8 R228, desc[UR16][R4.64] ;  /* 0x0000001004e43981 */ /* 0x0008e4000c1e1100 */
[----:B----4-:R-:W-:Y:S02]  /*18590*/  @P4 IMAD.MOV.U32 R4, RZ, RZ, R149 ;  /* 0x000000ffff044224 */ /* 0x010fe400078e0095 */
[----:B--2---:R-:W-:Y:S01]  /*185a0*/  @P4 IMAD.MOV.U32 R5, RZ, RZ, R151 ;  /* 0x000000ffff054224 */ /* 0x004fe200078e0097 */
[----:B------:R-:W-:Y:S01]  /*185b0*/  ISETP.GT.AND P1, PT, R2, 0x18, PT ;  /* 0x000000180200780c */ /* 0x000fe20003f24270 */
[----:B------:R-:W2:Y:S04]  /*185c0*/  LDL R151, [R1+0x904] ;  /* 0x0009040001977983 */ /* 0x000ea80000100800 */
[----:B------:R0:W4:Y:S01]  /*185d0*/  @P4 LDG.E.U8 R230, desc[UR16][R4.64] ;  /* 0x0000001004e64981 */ /* 0x000122000c1e1100 */
[----:B------:R-:W-:-:S02]  /*185e0*/  PRMT R221, RZ, 0x7610, R221 ;  /* 0x00007610ffdd7816 */ /* 0x000fc400000000dd */
[----:B------:R-:W-:Y:S01]  /*185f0*/  ISETP.GT.AND P0, PT, R2, 0x19, PT ;  /* 0x000000190200780c */ /* 0x000fe20003f04270 */
[----:B------:R-:W3:Y:S04]  /*18600*/  LDL R149, [R1+0x908] ;  /* 0x0009080001957983 */ /* 0x000ee80000100800 */
        /* <DEDUP_REMOVED lines=31> */
[----:B---3--:R-:W-:Y:S02]  /*18800*/  @P4 IMAD.MOV.U32 R4, RZ, RZ, R149 ;  /* 0x000000ffff044224 */ /* 0x008fe400078e0095 */
[----:B--2---:R-:W-:Y:S01]  /*18810*/  @P4 IMAD.MOV.U32 R5, RZ, RZ, R151 ;  /* 0x000000ffff054224 */ /* 0x004fe200078e0097 */
[----:B------:R-:W-:Y:S01]  /*18820*/  ISETP.GT.AND P1, PT, R2, 0x1d, PT ;  /* 0x0000001d0200780c */ /* 0x000fe20003f24270 */
[----:B------:R-:W2:Y:S04]  /*18830*/  LDL R151, [R1+0x8e8] ;  /* 0x0008e80001977983 */ /* 0x000ea80000100800 */
[----:B------:R0:W3:Y:S01]  /*18840*/  @P4 LDG.E.U8 R220, desc[UR16][R4.64] ;  /* 0x0000001004dc4981 */ /* 0x0000e2000c1e1100 */
[----:B------:R-:W-:-:S02]  /*18850*/  PRMT R208, RZ, 0x7610, R208 ;  /* 0x00007610ffd07816 */ /* 0x000fc400000000d0 */
[----:B------:R-:W-:Y:S01]  /*18860*/  ISETP.GT.AND P0, PT, R2, 0x1e, PT ;  /* 0x0000001e0200780c */ /* 0x000fe20003f04270 */
[----:B------:R-:W4:Y:S04]  /*18870*/  LDL R149, [R1+0x8e0] ;  /* 0x0008e00001957983 */ /* 0x000f280000100800 */
[----:B------:R-:W0:Y:S02]  /*18880*/  LDL R5, [R1+0x900] ;  /* 0x0009000001057983 */ /* 0x000e240000100800 */
[----:B0-----:R-:W-:Y:S02]  /*18890*/  @P1 IMAD.MOV.U32 R4, RZ, RZ, R5 ;  /* 0x000000ffff041224 */ /* 0x001fe400078e0005 */
[----:B------:R-:W-:-:S05]  /*188a0*/  @P1 IMAD.MOV.U32 R5, RZ, RZ, R126 ;  /* 0x000000ffff051224 */ /* 0x000fca00078e007e */
[----:B------:R0:W3:Y:S04]  /*188b0*/  @P1 LDG.E.U8 R208, desc[UR16][R4.64] ;  /* 0x0000001004d01981 */ /* 0x0000e8000c1e1100 */
[----:B------:R-:W0:Y:S01]  /*188c0*/  LDL R5, [R1+0x8f8] ;  /* 0x0008f80001057983 */ /* 0x000e220000100800 */
[----:B------:R-:W-:Y:S02]  /*188d0*/  PRMT R210, RZ, 0x7610, R210 ;  /* 0x00007610ffd27816 */ /* 0x000fe400000000d2 */
[----:B------:R-:W-:Y:S01]  /*188e0*/  ISETP.GT.AND P2, PT, R2, 0x1f, PT ;  /* 0x0000001f0200780c */ /* 0x000fe20003f44270 */
[----:B0-----:R-:W-:Y:S02]  /*188f0*/  @P0 IMAD.MOV.U32 R4, RZ, RZ, R5 ;  /* 0x000000ffff040224 */ /* 0x001fe400078e0005 */
[----:B------:R-:W-:-:S05]  /*18900*/  @P0 IMAD.MOV.U32 R5, RZ, RZ, R128 ;  /* 0x000000ffff050224 */ /* 0x000fca00078e0080 */
[----:B------:R0:W3:Y:S04]  /*18910*/  @P0 LDG.E.U8 R210, desc[UR16][R4.64] ;  /* 0x0000001004d20981 */ /* 0x0000e8000c1e1100 */
[----:B------:R-:W0:Y:S01]  /*18920*/  LDL R5, [R1+0x8f0] ;  /* 0x0008f00001057983 */ /* 0x000e220000100800 */
[C---:B------:R-:W-:Y:S02]  /*18930*/  ISETP.GT.AND P3, PT, R2.reuse, 0x20, PT ;  /* 0x000000200200780c */ /* 0x040fe40003f64270 */
[----:B------:R-:W-:Y:S02]  /*18940*/  ISETP.GT.AND P4, PT, R2, 0x21, PT ;  /* 0x000000210200780c */ /* 0x000fe40003f84270 */
[----:B------:R-:W-:Y:S02]  /*18950*/  PRMT R201, RZ, 0x7610, R201 ;  /* 0x00007610ffc97816 */ /* 0x000fe400000000c9 */
[----:B------:R-:W-:-:S02]  /*18960*/  PRMT R214, RZ, 0x7610, R214 ;  /* 0x00007610ffd67816 */ /* 0x000fc400000000d6 */
[C---:B------:R-:W-:Y:S02]  /*18970*/  ISETP.GT.AND P1, PT, R2.reuse, 0x22, PT ;  /* 0x000000220200780c */ /* 0x040fe40003f24270 */
[----:B------:R-:W-:Y:S02]  /*18980*/  PRMT R217, RZ, 0x7610, R217 ;  /* 0x00007610ffd97816 */ /* 0x000fe400000000d9 */
[----:B------:R-:W-:Y:S02]  /*18990*/  ISETP.GT.AND P0, PT, R2, 0x23, PT ;  /* 0x000000230200780c */ /* 0x000fe40003f04270 */
[----:B------:R-:W-:Y:S02]  /*189a0*/  PRMT R205, RZ, 0x7610, R205 ;  /* 0x00007610ffcd7816 */ /* 0x000fe400000000cd */
[----:B------:R-:W-:Y:S02]  /*189b0*/  PRMT R207, RZ, 0x7610, R207 ;  /* 0x00007610ffcf7816 */ /* 0x000fe400000000cf */
[----:B------:R-:W-:-:S02]  /*189c0*/  PRMT R198, RZ, 0x7610, R198 ;  /* 0x00007610ffc67816 */ /* 0x000fc400000000c6 */
[----:B------:R-:W-:Y:S01]  /*189d0*/  PRMT R200, RZ, 0x7610, R200 ;  /* 0x00007610ffc87816 */ /* 0x000fe200000000c8 */
[----:B0-----:R-:W-:Y:S02]  /*189e0*/  @P2 IMAD.MOV.U32 R4, RZ, RZ, R5 ;  /* 0x000000ffff042224 */ /* 0x001fe400078e0005 */
[----:B------:R-:W-:-:S05]  /*189f0*/  @P2 IMAD.MOV.U32 R5, RZ, RZ, R130 ;  /* 0x000000ffff052224 */ /* 0x000fca00078e0082 */
[----:B------:R2:W3:Y:S02]  /*18a00*/  @P2 LDG.E.U8 R201, desc[UR16][R4.64] ;  /* 0x0000001004c92981 */ /* 0x0004e4000c1e1100 */
[----:B--2---:R-:W-:Y:S02]  /*18a10*/  @P3 IMAD.MOV.U32 R4, RZ, RZ, R151 ;  /* 0x000000ffff043224 */ /* 0x004fe400078e0097 */
[----:B------:R-:W-:Y:S01]  /*18a20*/  @P3 IMAD.MOV.U32 R5, RZ, RZ, R132 ;  /* 0x000000ffff053224 */ /* 0x000fe200078e0084 */
[----:B------:R-:W2:Y:S04]  /*18a30*/  LDL R151, [R1+0x894] ;  /* 0x0008940001977983 */ /* 0x000ea80000100800 */
[----:B------:R4:W3:Y:S02]  /*18a40*/  @P3 LDG.E.U8 R214, desc[UR16][R4.64] ;  /* 0x0000001004d63981 */ /* 0x0008e4000c1e1100 */
[----:B----4-:R-:W-:-:S02]  /*18a50*/  @P4 IMAD.MOV.U32 R4, RZ, RZ, R149 ;  /* 0x000000ffff044224 */ /* 0x010fc400078e0095 */
[----:B------:R-:W4:Y:S01]  /*18a60*/  LDL R149, [R1+0x88c] ;  /* 0x00088c0001957983 */ /* 0x000f220000100800 */
[----:B------:R-:W-:Y:S01]  /*18a70*/  @P4 IMAD.MOV.U32 R5, RZ, RZ, R134 ;  /* 0x000000ffff054224 */ /* 0x000fe200078e0086 */
[----:B------:R-:W-:-:S04]  /*18a80*/  ISETP.GT.AND P2, PT, R2, 0x24, PT ;  /* 0x000000240200780c */ /* 0x000fc80003f44270 */
[----:B------:R0:W3:Y:S01]  /*18a90*/  @P4 LDG.E.U8 R217, desc[UR16][R4.64] ;  /* 0x0000001004d94981 */ /* 0x0000e2000c1e1100 */
[----:B------:R-:W-:Y:S01]  /*18aa0*/  ISETP.GT.AND P3, PT, R2, 0x25, PT ;  /* 0x000000250200780c */ /* 0x000fe20003f64270 */
[----:B0-----:R-:W-:Y:S02]  /*18ab0*/  @P1 IMAD.MOV.U32 R4, RZ, RZ, R125 ;  /* 0x000000ffff041224 */ /* 0x001fe400078e007d */
[----:B------:R-:W-:-:S05]  /*18ac0*/  @P1 IMAD.MOV.U32 R5, RZ, RZ, R136 ;  /* 0x000000ffff051224 */ /* 0x000fca00078e0088 */
        /* <DEDUP_REMOVED lines=9> */
[----:B------:R-:W-:Y:S02]  /*18b60*/  PRMT R204, RZ, 0x7610, R204 ;  /* 0x00007610ffcc7816 */ /* 0x000fe400000000cc */
        /* <DEDUP_REMOVED lines=14> */
[----:B------:R-:W-:Y:S02]  /*18c50*/  ISETP.GT.AND P4, PT, R2, 0x2b, PT ;  /* 0x0000002b0200780c */ /* 0x000fe40003f84270 */
[----:B------:R-:W-:Y:S01]  /*18c60*/  PRMT R191, RZ, 0x7610, R191 ;  /* 0x00007610ffbf7816 */ /* 0x000fe200000000bf */
[----:B0-----:R-:W-:Y:S02]  /*18c70*/  @P0 IMAD.MOV.U32 R4, RZ, RZ, R137 ;  /* 0x000000ffff040224 */ /* 0x001fe400078e0089 */
[----:B------:R-:W-:-:S05]  /*18c80*/  @P0 IMAD.MOV.U32 R5, RZ, RZ, R148 ;  /* 0x000000ffff050224 */ /* 0x000fca00078e0094 */
[----:B------:R0:W3:Y:S01]  /*18c90*/  @P0 LDG.E.U8 R197, desc[UR16][R4.64] ;  /* 0x0000001004c50981 */ /* 0x0000e2000c1e1100 */
[----:B------:R-:W-:Y:S01]  /*18ca0*/  PRMT R194, RZ, 0x7610, R194 ;  /* 0x00007610ffc27816 */ /* 0x000fe200000000c2 */
[----:B0-----:R-:W-:Y:S02]  /*18cb0*/  @P2 IMAD.MOV.U32 R4, RZ, RZ, R139 ;  /* 0x000000ffff042224 */ /* 0x001fe400078e008b */
[----:B------:R-:W-:-:S05]  /*18cc0*/  @P2 IMAD.MOV.U32 R5, RZ, RZ, R150 ;  /* 0x000000ffff052224 */ /* 0x000fca00078e0096 */
[----:B------:R0:W3:Y:S01]  /*18cd0*/  @P2 LDG.E.U8 R191, desc[UR16][R4.64] ;  /* 0x0000001004bf2981 */ /* 0x0000e2000c1e1100 */
[----:B------:R-:W-:Y:S01]  /*18ce0*/  PRMT R195, RZ, 0x7610, R195 ;  /* 0x00007610ffc37816 */ /* 0x000fe200000000c3 */
[----:B0-----:R-:W-:Y:S02]  /*18cf0*/  @P3 IMAD.MOV.U32 R4, RZ, RZ, R141 ;  /* 0x000000ffff043224 */ /* 0x001fe400078e008d */
[----:B--2---:R-:W-:-:S05]  /*18d00*/  @P3 IMAD.MOV.U32 R5, RZ, RZ, R151 ;  /* 0x000000ffff053224 */ /* 0x004fca00078e0097 */
[----:B------:R0:W2:Y:S02]  /*18d10*/  @P3 LDG.E.U8 R194, desc[UR16][R4.64] ;  /* 0x0000001004c23981 */ /* 0x0000a4000c1e1100 */
[----:B0-----:R-:W-:Y:S02]  /*18d20*/  @P4 IMAD.MOV.U32 R4, RZ, RZ, R143 ;  /* 0x000000ffff044224 */ /* 0x001fe400078e008f */
[----:B----4-:R-:W-:Y:S02]  /*18d30*/  @P4 IMAD.MOV.U32 R5, RZ, RZ, R149 ;  /* 0x000000ffff054224 */ /* 0x010fe400078e0095 */
[----:B------:R-:W4:Y:S04]  /*18d40*/  LDL.LU R149, [R1+0x878] ;  /* 0x0008780001957983 */ /* 0x000f280000300800 */
[----:B------:R-:W3:Y:S04]  /*18d50*/  LDL.LU R151, [R1+0x870] ;  /* 0x0008700001977983 */ /* 0x000ee80000300800 */
[----:B------:R0:W2:Y:S04]  /*18d60*/  @P4 LDG.E.U8 R195, desc[UR16][R4.64] ;  /* 0x0000001004c34981 */ /* 0x0000a8000c1e1100 */
[----:B------:R-:W4:Y:S01]  /*18d70*/  LDL R5, [R1+0x884] ;  /* 0x0008840001057983 */ /* 0x000f220000100800 */
[----:B------:R-:W-:-:S02]  /*18d80*/  ISETP.GT.AND P1, PT, R2, 0x2c, PT ;  /* 0x0000002c0200780c */ /* 0x000fc40003f24270 */
[----:B------:R-:W-:-:S11]  /*18d90*/  PRMT R186, RZ, 0x7610, R186 ;  /* 0x00007610ffba7816 */ /* 0x000fd600000000ba */
[----:B0-----:R-:W-:Y:S01]  /*18da0*/  @P1 IMAD.MOV.U32 R4, RZ, RZ, R145 ;  /* 0x000000ffff041224 */ /* 0x001fe200078e0091 */
[----:B------:R-:W-:-:S04]  /*18db0*/  ISETP.GT.AND P0, PT, R2, 0x2d, PT ;  /* 0x0000002d0200780c */ /* 0x000fc80003f04270 */
[----:B----4-:R0:W4:Y:S04]  /*18dc0*/  @P1 LDG.E.U8 R186, desc[UR16][R4.64] ;  /* 0x0000001004ba1981 */ /* 0x010128000c1e1100 */
[----:B------:R-:W3:Y:S01]  /*18dd0*/  LDL R5, [R1+0x87c] ;  /* 0x00087c0001057983 */ /* 0x000ee20000100800 */
[----:B------:R-:W-:-:S04]  /*18de0*/  PRMT R188, RZ, 0x7610, R188 ;  /* 0x00007610ffbc7816 */ /* 0x000fc800000000bc */
[----:B0-----:R-:W-:Y:S01]  /*18df0*/  @P0 IMAD.MOV.U32 R4, RZ, RZ, R147 ;  /* 0x000000ffff040224 */ /* 0x001fe200078e0093 */
[C---:B------:R-:W-:Y:S02]  /*18e00*/  ISETP.GT.AND P2, PT, R2.reuse, 0x2e, PT ;  /* 0x0000002e0200780c */ /* 0x040fe40003f44270 */
[----:B------:R-:W-:Y:S02]  /*18e10*/  ISETP.GT.AND P3, PT, R2, 0x2f, PT ;  /* 0x0000002f0200780c */ /* 0x000fe40003f64270 */
[----:B---3--:R0:W3:Y:S04]  /*18e20*/  @P0 LDG.E.U8 R188, desc[UR16][R4.64] ;  /* 0x0000001004bc0981 */ /* 0x0080e8000c1e1100 */
[----:B------:R-:W2:Y:S01]  /*18e30*/  LDL R5, [R1+0x874] ;  /* 0x0008740001057983 */ /* 0x000ea20000100800 */
[----:B------:R-:W-:-:S04]  /*18e40*/  PRMT R180, RZ, 0x7610, R180 ;  /* 0x00007610ffb47816 */ /* 0x000fc800000000b4 */
[----:B0-----:R-:W-:-:S05]  /*18e50*/  @P2 IMAD.MOV.U32 R4, RZ, RZ, R149 ;  /* 0x000000ffff042224 */ /* 0x001fca00078e0095 */
[----:B--2---:R0:W2:Y:S04]  /*18e60*/  @P2 LDG.E.U8 R180, desc[UR16][R4.64] ;  /* 0x0000001004b42981 */ /* 0x0040a8000c1e1100 */
[----:B------:R-:W4:Y:S01]  /*18e70*/  LDL R5, [R1+0x86c] ;  /* 0x00086c0001057983 */ /* 0x000f220000100800 */
[----:B0-----:R-:W-:-:S03]  /*18e80*/  @P3 IMAD.MOV.U32 R4, RZ, RZ, R151 ;  /* 0x000000ffff043224 */ /* 0x001fc600078e0097 */
[----:B------:R0:W-:Y:S04]  /*18e90*/  STL.64 [R1+0x10a0], R150 ;  /* 0x0010a09601007387 */ /* 0x0001e80000100a00 */
[----:B0-----:R-:W3:Y:S04]  /*18ea0*/  LDL R150, [R1+0x83c] ;  /* 0x00083c0001967983 */ /* 0x001ee80000100800 */
[----:B------:R-:W2:Y:S04]  /*18eb0*/  LDL R151, [R1+0x840] ;  /* 0x0008400001977983 */ /* 0x000ea80000100800 */
        /* <DEDUP_REMOVED lines=15> */
[----:B------:R-:W-:Y:S04]  /*18fb0*/  STL.64 [R1+0x1070], R138 ;  /* 0x0010708a01007387 */ /* 0x000fe80000100a00 */
        /* <DEDUP_REMOVED lines=52> */
[----:B------:R0:W-:Y:S04]  /*19300*/  STL.64 [R1+0xec8], R32 ;  /* 0x000ec82001007387 */ /* 0x0001e80000100a00 */
[----:B------:R1:W-:Y:S04]  /*19310*/  STL.64 [R1+0xec0], R30 ;  /* 0x000ec01e01007387 */ /* 0x0003e80000100a00 */
[----:B------:R2:W-:Y:S04]  /*19320*/  STL.64 [R1+0xeb8], R28 ;  /* 0x000eb81c01007387 */ /* 0x0005e80000100a00 */
[----:B------:R2:W-:Y:S04]  /*19330*/  STL.64 [R1+0xeb0], R26 ;  /* 0x000eb01a01007387 */ /* 0x0005e80000100a00 */
[----:B------:R2:W-:Y:S04]  /*19340*/  STL.64 [R1+0xea8], R24 ;  /* 0x000ea81801007387 */ /* 0x0005e80000100a00 */
[----:B0-----:R-:W2:Y:S04]  /*19350*/  LDL R32, [R1+0x838] ;  /* 0x0008380001207983 */ /* 0x001ea80000100800 */
[----:B------:R-:W2:Y:S04]  /*19360*/  LDL R38, [R1+0x834] ;  /* 0x0008340001267983 */ /* 0x000ea80000100800 */
[----:B------:R-:W2:Y:S04]  /*19370*/  LDL R37, [R1+0x82c] ;  /* 0x00082c0001257983 */ /* 0x000ea80000100800 */
[----:B------:R-:W2:Y:S04]  /*19380*/  LDL R35, [R1+0x830] ;  /* 0x0008300001237983 */ /* 0x000ea80000100800 */
[----:B------:R-:W2:Y:S04]  /*19390*/  LDL R44, [R1+0x824] ;  /* 0x00082400012c7983 */ /* 0x000ea80000100800 */
[----:B------:R-:W2:Y:S04]  /*193a0*/  LDL R43, [R1+0x828] ;  /* 0x00082800012b7983 */ /* 0x000ea80000100800 */
[----:B------:R-:W2:Y:S04]  /*193b0*/  LDL R40, [R1+0x81c] ;  /* 0x00081c0001287983 */ /* 0x000ea80000100800 */
[----:B------:R-:W2:Y:S04]  /*193c0*/  LDL R36, [R1+0x820] ;  /* 0x0008200001247983 */ /* 0x000ea80000100800 */
[----:B-1----:R-:W2:Y:S01]  /*193d0*/  LDL R30, [R1+0x818] ;  /* 0x00081800011e7983 */ /* 0x002ea20000100800 */
[----:B------:R-:W-:-:S02]  /*193e0*/  ISETP.GT.AND P4, PT, R2, 0x30, PT ;  /* 0x000000300200780c */ /* 0x000fc40003f84270 */
[----:B------:R-:W-:Y:S01]  /*193f0*/  PRMT R183, RZ, 0x7610, R183 ;  /* 0x00007610ffb77816 */ /* 0x000fe200000000b7 */
[----:B------:R-:W2:Y:S01]  /*19400*/  LDL R34, [R1+0x814] ;  /* 0x0008140001227983 */ /* 0x000ea20000100800 */
[C---:B------:R-:W-:Y:S02]  /*19410*/  ISETP.GT.AND P0, PT, R2.reuse, 0x31, PT ;  /* 0x000000310200780c */ /* 0x040fe40003f04270 */
[----:B------:R-:W-:Y:S01]  /*19420*/  PRMT R193, RZ, 0x7610, R193 ;  /* 0x00007610ffc17816 */ /* 0x000fe200000000c1 */
[----:B------:R-:W2:Y:S01]  /*19430*/  LDL R42, [R1+0x80c] ;  /* 0x00080c00012a7983 */ /* 0x000ea20000100800 */
[----:B------:R-:W-:-:S03]  /*19440*/  ISETP.GT.AND P1, PT, R2, 0x32, PT ;  /* 0x000000320200780c */ /* 0x000fc60003f24270 */
[----:B----4-:R3:W4:Y:S01]  /*19450*/  @P3 LDG.E.U8 R183, desc[UR16][R4.64] ;  /* 0x0000001004b73981 */ /* 0x010722000c1e1100 */
[----:B------:R-:W-:Y:S02]  /*19460*/  PRMT R182, RZ, 0x7610, R182 ;  /* 0x00007610ffb67816 */ /* 0x000fe400000000b6 */
[----:B------:R-:W-:Y:S01]  /*19470*/  ISETP.GT.AND P2, PT, R2, 0x33, PT ;  /* 0x000000330200780c */ /* 0x000fe20003f44270 */
[----:B------:R-:W4:Y:S01]  /*19480*/  LDL R39, [R1+0x810] ;  /* 0x0008100001277983 */ /* 0x000f220000100800 */
[----:B------:R-:W-:Y:S02]  /*19490*/  PRMT R185, RZ, 0x7610, R185 ;  /* 0x00007610ffb97816 */ /* 0x000fe400000000b9 */
[----:B------:R-:W-:Y:S01]  /*194a0*/  PRMT R178, RZ, 0x7610, R178 ;  /* 0x00007610ffb27816 */ /* 0x000fe200000000b2 */
[----:B------:R-:W4:Y:S01]  /*194b0*/  LDL R46, [R1+0x644] ;  /* 0x00064400012e7983 */ /* 0x000f220000100800 */
[----:B------:R-:W-:Y:S02]  /*194c0*/  PRMT R176, RZ, 0x7610, R176 ;  /* 0x00007610ffb07816 */ /* 0x000fe400000000b0 */
[----:B------:R-:W-:Y:S01]  /*194d0*/  PRMT R174, RZ, 0x7610, R174 ;  /* 0x00007610ffae7816 */ /* 0x000fe200000000ae */
[----:B------:R-:W4:Y:S01]  /*194e0*/  LDL R45, [R1+0x648] ;  /* 0x00064800012d7983 */ /* 0x000f220000100800 */
[----:B---3--:R-:W-:Y:S01]  /*194f0*/  @P4 IMAD.MOV.U32 R5, RZ, RZ, R140 ;  /* 0x000000ffff054224 */ /* 0x008fe200078e008c */
[----:B------:R-:W-:-:S02]  /*19500*/  PRMT R172, RZ, 0x7610, R172 ;  /* 0x00007610ffac7816 */ /* 0x000fc400000000ac */
[----:B------:R-:W3:Y:S01]  /*19510*/  LDL R48, [R1+0xdd4] ;  /* 0x000dd40001307983 */ /* 0x000ee20000100800 */
[----:B--2---:R-:W-:Y:S01]  /*19520*/  @P4 IMAD.MOV.U32 R4, RZ, RZ, R141 ;  /* 0x000000ffff044224 */ /* 0x004fe200078e008d */
[----:B------:R-:W-:Y:S02]  /*19530*/  PRMT R170, RZ, 0x7610, R170 ;  /* 0x00007610ffaa7816 */ /* 0x000fe400000000aa */
[----:B------:R-:W2:Y:S04]  /*19540*/  LDL R47, [R1+0xd94] ;  /* 0x000d9400012f7983 */ /* 0x000ea80000100800 */
[----:B------:R0:W3:Y:S02]  /*19550*/  @P4 LDG.E.U8 R193, desc[UR16][R4.64] ;  /* 0x0000001004c14981 */ /* 0x0000e4000c1e1100 */
[----:B0-----:R-:W-:-:S02]  /*19560*/  @P0 IMAD.MOV.U32 R4, RZ, RZ, R143 ;  /* 0x000000ffff040224 */ /* 0x001fc400078e008f */
[----:B------:R-:W-:-:S05]  /*19570*/  @P0 IMAD.MOV.U32 R5, RZ, RZ, R142 ;  /* 0x000000ffff050224 */ /* 0x000fca00078e008e */
[----:B------:R0:W2:Y:S01]  /*19580*/  @P0 LDG.E.U8 R182, desc[UR16][R4.64] ;  /* 0x0000001004b60981 */ /* 0x0000a2000c1e1100 */
[----:B------:R-:W-:Y:S01]  /*19590*/  ISETP.GT.AND P0, PT, R2, 0x34, PT ;  /* 0x000000340200780c */ /* 0x000fe20003f04270 */
[----:B0-----:R-:W-:Y:S02]  /*195a0*/  @P1 IMAD.MOV.U32 R4, RZ, RZ, R145 ;  /* 0x000000ffff041224 */ /* 0x001fe400078e0091 */
[----:B------:R-:W-:-:S05]  /*195b0*/  @P1 IMAD.MOV.U32 R5, RZ, RZ, R144 ;  /* 0x000000ffff051224 */ /* 0x000fca00078e0090 */
[----:B------:R0:W2:Y:S01]  /*195c0*/  @P1 LDG.E.U8 R185, desc[UR16][R4.64] ;  /* 0x0000001004b91981 */ /* 0x0000a2000c1e1100 */
[----:B------:R-:W-:Y:S01]  /*195d0*/  ISETP.GT.AND P1, PT, R2, 0x35, PT ;  /* 0x000000350200780c */ /* 0x000fe20003f24270 */
[----:B0-----:R-:W-:Y:S02]  /*195e0*/  @P2 IMAD.MOV.U32 R4, RZ, RZ, R147 ;  /* 0x000000ffff042224 */ /* 0x001fe400078e0093 */
[----:B------:R-:W-:-:S05]  /*195f0*/  @P2 IMAD.MOV.U32 R5, RZ, RZ, R146 ;  /* 0x000000ffff052224 */ /* 0x000fca00078e0092 */
[----:B------:R0:W3:Y:S02]  /*19600*/  @P2 LDG.E.U8 R178, desc[UR16][R4.64] ;  /* 0x0000001004b22981 */ /* 0x0000e4000c1e1100 */
[----:B0-----:R-:W-:Y:S02]  /*19610*/  @P0 IMAD.MOV.U32 R4, RZ, RZ, R149 ;  /* 0x000000ffff040224 */ /* 0x001fe400078e0095 */
[----:B------:R-:W-:-:S05]  /*19620*/  @P0 IMAD.MOV.U32 R5, RZ, RZ, R148 ;  /* 0x000000ffff050224 */ /* 0x000fca00078e0094 */
[----:B------:R0:W2:Y:S01]  /*19630*/  @P0 LDG.E.U8 R176, desc[UR16][R4.64] ;  /* 0x0000001004b00981 */ /* 0x0000a2000c1e1100 */
[----:B------:R-:W-:Y:S01]  /*19640*/  ISETP.GT.AND P0, PT, R2, 0x36, PT ;  /* 0x000000360200780c */ /* 0x000fe20003f04270 */
[----:B0-----:R-:W-:Y:S02]  /*19650*/  @P1 IMAD.MOV.U32 R4, RZ, RZ, R151 ;  /* 0x000000ffff041224 */ /* 0x001fe400078e0097 */
[----:B------:R-:W-:-:S05]  /*19660*/  @P1 IMAD.MOV.U32 R5, RZ, RZ, R150 ;  /* 0x000000ffff051224 */ /* 0x000fca00078e0096 */
[----:B------:R0:W2:Y:S01]  /*19670*/  @P1 LDG.E.U8 R174, desc[UR16][R4.64] ;  /* 0x0000001004ae1981 */ /* 0x0000a2000c1e1100 */
[----:B------:R-:W-:Y:S02]  /*19680*/  ISETP.GT.AND P1, PT, R2, 0x37, PT ;  /* 0x000000370200780c */ /* 0x000fe40003f24270 */
[----:B------:R-:W-:Y:S02]  /*19690*/  PRMT R168, RZ, 0x7610, R168 ;  /* 0x00007610ffa87816 */ /* 0x000fe400000000a8 */
[----:B------:R-:W-:Y:S01]  /*196a0*/  PRMT R166, RZ, 0x7610, R166 ;  /* 0x00007610ffa67816 */ /* 0x000fe200000000a6 */
[----:B0-----:R-:W-:Y:S02]  /*196b0*/  @P0 IMAD.MOV.U32 R4, RZ, RZ, R32 ;  /* 0x000000ffff040224 */ /* 0x001fe400078e0020 */
[----:B------:R-:W3:Y:S01]  /*196c0*/  LDL R32, [R1+0x808] ;  /* 0x0008080001207983 */ /* 0x000ee20000100800 */
[----:B------:R-:W-:-:S03]  /*196d0*/  @P0 IMAD.MOV.U32 R5, RZ, RZ, R38 ;  /* 0x000000ffff050224 */ /* 0x000fc600078e0026 */
[----:B------:R-:W2:Y:S04]  /*196e0*/  LDL R38, [R1+0x804] ;  /* 0x0008040001267983 */ /* 0x000ea80000100800 */
[----:B------:R0:W2:Y:S01]  /*196f0*/  @P0 LDG.E.U8 R172, desc[UR16][R4.64] ;  /* 0x0000001004ac0981 */ /* 0x0000a2000c1e1100 */
[C---:B------:R-:W-:Y:S01]  /*19700*/  ISETP.GT.AND P0, PT, R2.reuse, 0x38, PT ;  /* 0x000000380200780c */ /* 0x040fe20003f04270 */
[----:B0-----:R-:W-:Y:S02]  /*19710*/  @P1 IMAD.MOV.U32 R4, RZ, RZ, R35 ;  /* 0x000000ffff041224 */ /* 0x001fe400078e0023 */
[----:B------:R-:W-:Y:S01]  /*19720*/  @P1 IMAD.MOV.U32 R5, RZ, RZ, R37 ;  /* 0x000000ffff051224 */ /* 0x000fe200078e0025 */
[----:B------:R-:W2:Y:S04]  /*19730*/  LDL R35, [R1+0x800] ;  /* 0x0008000001237983 */ /* 0x000ea80000100800 */
[----:B------:R-:W2:Y:S04]  /*19740*/  LDL R37, [R1+0x7fc] ;  /* 0x0007fc0001257983 */ /* 0x000ea80000100800 */
[----:B------:R0:W2:Y:S01]  /*19750*/  @P1 LDG.E.U8 R170, desc[UR16][R4.64] ;  /* 0x0000001004aa1981 */ /* 0x0000a2000c1e1100 */
[----:B------:R-:W-:Y:S01]  /*19760*/  ISETP.GT.AND P1, PT, R2, 0x39, PT ;  /* 0x000000390200780c */ /* 0x000fe20003f24270 */
[----:B0-----:R-:W-:-:S02]  /*19770*/  @P0 IMAD.MOV.U32 R4, RZ, RZ, R43 ;  /* 0x000000ffff040224 */ /* 0x001fc400078e002b */
        /* <DEDUP_REMOVED lines=9> */
[----:B------:R0:W2:Y:S02]  /*19810*/  @P1 LDG.E.U8 R166, desc[UR16][R4.64] ;  /* 0x0000001004a61981 */ /* 0x0000a4000c1e1100 */
[----:B0-----:R-:W-:-:S02]  /*19820*/  @P0 IMAD.MOV.U32 R4, RZ, RZ, R30 ;  /* 0x000000ffff040224 */ /* 0x001fc400078e001e */
[----:B------:R-:W2:Y:S01]  /*19830*/  LDL R30, [R1+0x7e8] ;  /* 0x0007e800011e7983 */ /* 0x000ea20000100800 */
[----:B------:R-:W-:Y:S01]  /*19840*/  PRMT R164, RZ, 0x7610, R164 ;  /* 0x00007610ffa47816 */ /* 0x000fe200000000a4 */
[----:B------:R-:W-:Y:S01]  /*19850*/  @P0 IMAD.MOV.U32 R5, RZ, RZ, R34 ;  /* 0x000000ffff050224 */ /* 0x000fe200078e0022 */
[C---:B------:R-:W-:Y:S01]  /*19860*/  ISETP.GT.AND P1, PT, R2.reuse, 0x3b, PT ;  /* 0x0000003b0200780c */ /* 0x040fe20003f24270 */
[----:B------:R-:W2:Y:S04]  /*19870*/  LDL R34, [R1+0x7e4] ;  /* 0x0007e40001227983 */ /* 0x000ea80000100800 */
[----:B------:R4:W2:Y:S01]  /*19880*/  @P0 LDG.E.U8 R164, desc[UR16][R4.64] ;  /* 0x0000001004a40981 */ /* 0x0008a2000c1e1100 */
[----:B------:R-:W-:Y:S02]  /*19890*/  ISETP.GT.AND P0, PT, R2, 0x3c, PT ;  /* 0x0000003c0200780c */ /* 0x000fe40003f04270 */
[----:B------:R-:W-:-:S05]  /*198a0*/  PRMT R162, RZ, 0x7610, R162 ;  /* 0x00007610ffa27816 */ /* 0x000fca00000000a2 */
[----:B----4-:R-:W-:Y:S02]  /*198b0*/  @P1 IMAD.MOV.U32 R4, RZ, RZ, R39 ;  /* 0x000000ffff041224 */ /* 0x010fe400078e0027 */
[----:B------:R-:W-:Y:S01]  /*198c0*/  @P1 IMAD.MOV.U32 R5, RZ, RZ, R42 ;  /* 0x000000ffff051224 */ /* 0x000fe200078e002a */
[----:B------:R-:W4:Y:S04]  /*198d0*/  LDL R39, [R1+0x7e0] ;  /* 0x0007e00001277983 */ /* 0x000f280000100800 */
[----:B------:R-:W4:Y:S04]  /*198e0*/  LDL R42, [R1+0x7dc] ;  /* 0x0007dc00012a7983 */ /* 0x000f280000100800 */
[----:B------:R3:W4:Y:S01]  /*198f0*/  @P1 LDG.E.U8 R162, desc[UR16][R4.64] ;  /* 0x0000001004a21981 */ /* 0x000722000c1e1100 */
[----:B------:R-:W-:-:S02]  /*19900*/  ISETP.GT.AND P1, PT, R2, 0x3d, PT ;  /* 0x0000003d0200780c */ /* 0x000fc40003f24270 */
[----:B------:R-:W-:Y:S02]  /*19910*/  PRMT R160, RZ, 0x7610, R160 ;  /* 0x00007610ffa07816 */ /* 0x000fe400000000a0 */
[----:B------:R-:W-:Y:S02]  /*19920*/  PRMT R158, RZ, 0x7610, R158 ;  /* 0x00007610ff9e7816 */ /* 0x000fe4000000009e */
[----:B------:R-:W-:Y:S02]  /*19930*/  PRMT R156, RZ, 0x7610, R156 ;  /* 0x00007610ff9c7816 */ /* 0x000fe4000000009c */
[----:B------:R-:W-:Y:S01]  /*19940*/  PRMT R154, RZ, 0x7610, R154 ;  /* 0x00007610ff9a7816 */ /* 0x000fe2000000009a */
[----:B---3--:R-:W-:Y:S02]  /*19950*/  @P0 IMAD.MOV.U32 R4, RZ, RZ, R32 ;  /* 0x000000ffff040224 */ /* 0x008fe400078e0020 */
[----:B------:R-:W3:Y:S01]  /*19960*/  LDL R32, [R1+0x7d8] ;  /* 0x0007d80001207983 */ /* 0x000ee20000100800 */
[----:B--2---:R-:W-:-:S03]  /*19970*/  @P0 IMAD.MOV.U32 R5, RZ, RZ, R38 ;  /* 0x000000ffff050224 */ /* 0x004fc600078e0026 */
[----:B------:R-:W2:Y:S04]  /*19980*/  LDL R38, [R1+0x7d4] ;  /* 0x0007d40001267983 */ /* 0x000ea80000100800 */
[----:B------:R0:W2:Y:S01]  /*19990*/  @P0 LDG.E.U8 R160, desc[UR16][R4.64] ;  /* 0x0000001004a00981 */ /* 0x0000a2000c1e1100 */
[----:B------:R-:W-:Y:S01]  /*199a0*/  ISETP.GT.AND P0, PT, R2, 0x3e, PT ;  /* 0x0000003e0200780c */ /* 0x000fe20003f04270 */
[----:B0-----:R-:W-:Y:S02]  /*199b0*/  @P1 IMAD.MOV.U32 R4, RZ, RZ, R35 ;  /* 0x000000ffff041224 */ /* 0x001fe400078e0023 */
[----:B------:R-:W2:Y:S01]  /*199c0*/  LDL R35, [R1+0x7d0] ;  /* 0x0007d00001237983 */ /* 0x000ea20000100800 */
[----:B------:R-:W-:-:S03]  /*199d0*/  @P1 IMAD.MOV.U32 R5, RZ, RZ, R37 ;  /* 0x000000ffff051224 */ /* 0x000fc600078e0025 */
        /* <DEDUP_REMOVED lines=13> */
[----:B------:R0:W2:Y:S02]  /*19ab0*/  @P1 LDG.E.U8 R154, desc[UR16][R4.64] ;  /* 0x00000010049a1981 */ /* 0x0000a4000c1e1100 */
[----:B0-----:R-:W-:Y:S02]  /*19ac0*/  @P0 IMAD.MOV.U32 R4, RZ, RZ, R30 ;  /* 0x000000ffff040224 */ /* 0x001fe400078e001e */
[----:B------:R-:W2:Y:S01]  /*19ad0*/  LDL R30, [R1+0x7b8] ;  /* 0x0007b800011e7983 */ /* 0x000ea20000100800 */
[----:B------:R-:W-:Y:S01]  /*19ae0*/  PRMT R159, RZ, 0x7610, R159 ;  /* 0x00007610ff9f7816 */ /* 0x000fe2000000009f */
[----:B------:R-:W-:Y:S01]  /*19af0*/  @P0 IMAD.MOV.U32 R5, RZ, RZ, R34 ;  /* 0x000000ffff050224 */ /* 0x000fe200078e0022 */
[C---:B------:R-:W-:Y:S01]  /*19b00*/  ISETP.GT.AND P1, PT, R2.reuse, 0x41, PT ;  /* 0x000000410200780c */ /* 0x040fe20003f24270 */
[----:B------:R-:W2:Y:S04]  /*19b10*/  LDL R34, [R1+0x7b4] ;  /* 0x0007b40001227983 */ /* 0x000ea80000100800 */
[----:B------:R4:W2:Y:S01]  /*19b20*/  @P0 LDG.E.U8 R159, desc[UR16][R4.64] ;  /* 0x00000010049f0981 */ /* 0x0008a2000c1e1100 */
[----:B------:R-:W-:-:S02]  /*19b30*/  ISETP.GT.AND P0, PT, R2, 0x42, PT ;  /* 0x000000420200780c */ /* 0x000fc40003f04270 */
[----:B------:R-:W-:-:S05]  /*19b40*/  PRMT R157, RZ, 0x7610, R157 ;  /* 0x00007610ff9d7816 */ /* 0x000fca000000009d */
[----:B----4-:R-:W-:Y:S02]  /*19b50*/  @P1 IMAD.MOV.U32 R4, RZ, RZ, R39 ;  /* 0x000000ffff041224 */ /* 0x010fe400078e0027 */
[----:B------:R-:W4:Y:S01]  /*19b60*/  LDL R39, [R1+0x7b0] ;  /* 0x0007b00001277983 */ /* 0x000f220000100800 */
[----:B------:R-:W-:-:S03]  /*19b70*/  @P1 IMAD.MOV.U32 R5, RZ, RZ, R42 ;  /* 0x000000ffff051224 */ /* 0x000fc600078e002a */
[----:B------:R-:W4:Y:S04]  /*19b80*/  LDL R42, [R1+0x7ac] ;  /* 0x0007ac00012a7983 */ /* 0x000f280000100800 */
[----:B------:R3:W4:Y:S01]  /*19b90*/  @P1 LDG.E.U8 R157, desc[UR16][R4.64] ;  /* 0x00000010049d1981 */ /* 0x000722000c1e1100 */
[----:B------:R-:W-:Y:S02]  /*19ba0*/  ISETP.GT.AND P1, PT, R2, 0x43, PT ;  /* 0x000000430200780c */ /* 0x000fe40003f24270 */
[----:B------:R-:W-:Y:S02]  /*19bb0*/  PRMT R155, RZ, 0x7610, R155 ;  /* 0x00007610ff9b7816 */ /* 0x000fe4000000009b */
[----:B------:R-:W-:Y:S02]  /*19bc0*/  PRMT R153, RZ, 0x7610, R153 ;  /* 0x00007610ff997816 */ /* 0x000fe40000000099 */
[----:B------:R-:W-:-:S02]  /*19bd0*/  PRMT R152, RZ, 0x7610, R152 ;  /* 0x00007610ff987816 */ /* 0x000fc40000000098 */
        /* <DEDUP_REMOVED lines=307> */
[----:B0-----:R-:W-:Y:S01]  /*1af10*/  @P0 IMAD.MOV.U32 R4, RZ, RZ, R43 ;  /* 0x000000ffff040224 */ /* 0x001fe200078e002b */
[----:B------:R-:W-:Y:S01]  /*1af20*/  PRMT R33, RZ, 0x7610, R33 ;  /* 0x00007610ff217816 */ /* 0x000fe20000000021 */
[----:B------:R-:W2:Y:S01]  /*1af30*/  LDL R43, [R1+0x630] ;  /* 0x00063000012b7983 */ /* 0x000ea20000100800 */
[----:B------:R-:W-:Y:S01]  /*1af40*/  @P0 IMAD.MOV.U32 R5, RZ, RZ, R44 ;  /* 0x000000ffff050224 */ /* 0x000fe200078e002c */
[----:B------:R-:W-:-:S02]  /*1af50*/  PRMT R31, RZ, 0x7610, R31 ;  /* 0x00007610ff1f7816 */ /* 0x000fc4000000001f */
        /* <DEDUP_REMOVED lines=10> */
[----:B------:R-:W-:Y:S01]  /*1b000*/  ISETP.GT.AND P1, PT, R2, 0x71, PT ;  /* 0x000000710200780c */ /* 0x000fe20003f24270 */
[----:B------:R-:W-:-:S02]  /*1b010*/  @P0 IMAD.MOV.U32 R5, RZ, RZ, R34 ;  /* 0x000000ffff050224 */ /* 0x000fc400078e0022 */
[----:B------:R-:W2:Y:S04]  /*1b020*/  LDL R34, [R1+0x634] ;  /* 0x0006340001227983 */ /* 0x000ea80000100800 */
[----:B------:R4:W2:Y:S01]  /*1b030*/  @P0 LDG.E.U8 R33, desc[UR16][R4.64] ;  /* 0x0000001004210981 */ /* 0x0008a2000c1e1100 */
[----:B------:R-:W-:-:S05]  /*1b040*/  ISETP.GT.AND P0, PT, R2, 0x72, PT ;  /* 0x000000720200780c */ /* 0x000fca0003f04270 */
[----:B----4-:R-:W-:Y:S02]  /*1b050*/  @P1 IMAD.MOV.U32 R4, RZ, RZ, R39 ;  /* 0x000000ffff041224 */ /* 0x010fe400078e0027 */
[----:B------:R-:W4:Y:S01]  /*1b060*/  LDL R39, [R1+0x624] ;  /* 0x0006240001277983 */ /* 0x000f220000100800 */
[----:B------:R-:W-:Y:S01]  /*1b070*/  @P1 IMAD.MOV.U32 R5, RZ, RZ, R42 ;  /* 0x000000ffff051224 */ /* 0x000fe200078e002a */
[----:B------:R-:W-:Y:S02]  /*1b080*/  PRMT R29, RZ, 0x7610, R29 ;  /* 0x00007610ff1d7816 */ /* 0x000fe4000000001d */
[----:B------:R-:W4:Y:S04]  /*1b090*/  LDL R42, [R1+0x61c] ;  /* 0x00061c00012a7983 */ /* 0x000f280000100800 */
[----:B------:R3:W4:Y:S01]  /*1b0a0*/  @P1 LDG.E.U8 R31, desc[UR16][R4.64] ;  /* 0x00000010041f1981 */ /* 0x000722000c1e1100 */
[----:B------:R-:W-:-:S02]  /*1b0b0*/  ISETP.GT.AND P1, PT, R2, 0x73, PT ;  /* 0x000000730200780c */ /* 0x000fc40003f24270 */
        /* <DEDUP_REMOVED lines=14> */
[C---:B------:R-:W-:Y:S01]  /*1b1a0*/  ISETP.GT.AND P1, PT, R2.reuse, 0x75, PT ;  /* 0x000000750200780c */ /* 0x040fe20003f24270 */
[----:B0-----:R-:W-:Y:S02]  /*1b1b0*/  @P0 IMAD.MOV.U32 R4, RZ, RZ, R45 ;  /* 0x000000ffff040224 */ /* 0x001fe400078e002d */
[----:B------:R-:W-:Y:S01]  /*1b1c0*/  @P0 IMAD.MOV.U32 R5, RZ, RZ, R46 ;  /* 0x000000ffff050224 */ /* 0x000fe200078e002e */
[----:B------:R-:W-:Y:S01]  /*1b1d0*/  PRMT R25, RZ, 0x7610, R25 ;  /* 0x00007610ff197816 */ /* 0x000fe20000000019 */
[----:B------:R-:W2:Y:S04]  /*1b1e0*/  LDL R46, [R1+0xd98] ;  /* 0x000d9800012e7983 */ /* 0x000ea80000100800 */
[----:B------:R0:W2:Y:S01]  /*1b1f0*/  @P0 LDG.E.U8 R27, desc[UR16][R4.64] ;  /* 0x00000010041b0981 */ /* 0x0000a2000c1e1100 */
[----:B------:R-:W-:-:S02]  /*1b200*/  ISETP.GT.AND P0, PT, R2, 0x76, PT ;  /* 0x000000760200780c */ /* 0x000fc40003f04270 */
[----:B------:R-:W-:Y:S01]  /*1b210*/  PRMT R24, RZ, 0x7610, R24 ;  /* 0x00007610ff187816 */ /* 0x000fe20000000018 */
[----:B------:R-:W2:Y:S01]  /*1b220*/  LDL R45, [R1+0xd54] ;  /* 0x000d5400012d7983 */ /* 0x000ea20000100800 */
[----:B0-----:R-:W-:-:S03]  /*1b230*/  @P1 IMAD.MOV.U32 R4, RZ, RZ, R36 ;  /* 0x000000ffff041224 */ /* 0x001fc600078e0024 */
[----:B------:R-:W2:Y:S01]  /*1b240*/  LDL R36, [R1+0x610] ;  /* 0x0006100001247983 */ /* 0x000ea20000100800 */
[----:B------:R-:W-:-:S03]  /*1b250*/  @P1 IMAD.MOV.U32 R5, RZ, RZ, R40 ;  /* 0x000000ffff051224 */ /* 0x000fc600078e0028 */
[----:B------:R-:W2:Y:S04]  /*1b260*/  LDL R40, [R1+0x60c] ;  /* 0x00060c0001287983 */ /* 0x000ea80000100800 */
[----:B------:R0:W2:Y:S02]  /*1b270*/  @P1 LDG.E.U8 R26, desc[UR16][R4.64] ;  /* 0x00000010041a1981 */ /* 0x0000a4000c1e1100 */
[----:B0-----:R-:W-:Y:S02]  /*1b280*/  @P0 IMAD.MOV.U32 R4, RZ, RZ, R30 ;  /* 0x000000ffff040224 */ /* 0x001fe400078e001e */
[----:B------:R-:W2:Y:S01]  /*1b290*/  LDL R30, [R1+0x608] ;  /* 0x00060800011e7983 */ /* 0x000ea20000100800 */
[C---:B------:R-:W-:Y:S01]  /*1b2a0*/  ISETP.GT.AND P1, PT, R2.reuse, 0x77, PT ;  /* 0x000000770200780c */ /* 0x040fe20003f24270 */
[----:B------:R-:W-:Y:S01]  /*1b2b0*/  @P0 IMAD.MOV.U32 R5, RZ, RZ, R34 ;  /* 0x000000ffff050224 */ /* 0x000fe200078e0022 */
[----:B------:R-:W-:Y:S01]  /*1b2c0*/  PRMT R252, RZ, 0x7610, R252 ;  /* 0x00007610fffc7816 */ /* 0x000fe200000000fc */
[----:B------:R-:W2:Y:S04]  /*1b2d0*/  LDL R34, [R1+0x604] ;  /* 0x0006040001227983 */ /* 0x000ea80000100800 */
[----:B------:R0:W2:Y:S01]  /*1b2e0*/  @P0 LDG.E.U8 R25, desc[UR16][R4.64] ;  /* 0x0000001004190981 */ /* 0x0000a2000c1e1100 */
[----:B------:R-:W-:-:S05]  /*1b2f0*/  ISETP.GT.AND P0, PT, R2, 0x78, PT ;  /* 0x000000780200780c */ /* 0x000fca0003f04270 */
[----:B0-----:R-:W-:Y:S02]  /*1b300*/  @P1 IMAD.MOV.U32 R4, RZ, RZ, R43 ;  /* 0x000000ffff041224 */ /* 0x001fe400078e002b */
[----:B------:R-:W-:Y:S01]  /*1b310*/  @P1 IMAD.MOV.U32 R5, RZ, RZ, R44 ;  /* 0x000000ffff051224 */ /* 0x000fe200078e002c */
[----:B------:R-:W-:Y:S01]  /*1b320*/  PRMT R251, RZ, 0x7610, R251 ;  /* 0x00007610fffb7816 */ /* 0x000fe200000000fb */
[----:B------:R-:W2:Y:S04]  /*1b330*/  LDL R44, [R1+0xd58] ;  /* 0x000d5800012c7983 */ /* 0x000ea80000100800 */
[----:B------:R4:W2:Y:S01]  /*1b340*/  @P1 LDG.E.U8 R24, desc[UR16][R4.64] ;  /* 0x0000001004181981 */ /* 0x0008a2000c1e1100 */
[----:B------:R-:W-:Y:S02]  /*1b350*/  ISETP.GT.AND P1, PT, R2, 0x79, PT ;  /* 0x000000790200780c */ /* 0x000fe40003f24270 */
[----:B------:R-:W-:Y:S01]  /*1b360*/  PRMT R250, RZ, 0x7610, R250 ;  /* 0x00007610fffa7816 */ /* 0x000fe200000000fa */
[----:B------:R-:W2:Y:S01]  /*1b370*/  LDL R43, [R1+0xd14] ;  /* 0x000d1400012b7983 */ /* 0x000ea20000100800 */
[----:B----4-:R-:W-:-:S03]  /*1b380*/  @P0 IMAD.MOV.U32 R5, RZ, RZ, R39 ;  /* 0x000000ffff050224 */ /* 0x010fc600078e0027 */
[----:B------:R-:W4:Y:S01]  /*1b390*/  LDL R39, [R1+0x5fc] ;  /* 0x0005fc0001277983 */ /* 0x000f220000100800 */
[----:B------:R-:W-:Y:S02]  /*1b3a0*/  LOP3.LUT R3, R3, 0xffff, RZ, 0xc0, !PT ;  /* 0x0000ffff03037812 */ /* 0x000fe400078ec0ff */
[----:B------:R-:W-:Y:S01]  /*1b3b0*/  PRMT R249, RZ, 0x7610, R249 ;  /* 0x00007610fff97816 */ /* 0x000fe200000000f9 */
[----:B---3--:R-:W-:Y:S02]  /*1b3c0*/  @P0 IMAD.MOV.U32 R4, RZ, RZ, R32 ;  /* 0x000000ffff040224 */ /* 0x008fe400078e0020 */
[----:B------:R-:W3:Y:S04]  /*1b3d0*/  LDL R32, [R1+0x600] ;  /* 0x0006000001207983 */ /* 0x000ee80000100800 */
[----:B------:R2:W3:Y:S01]  /*1b3e0*/  @P0 LDG.E.U8 R252, desc[UR16][R4.64] ;  /* 0x0000001004fc0981 */ /* 0x0004e2000c1e1100 */
[----:B------:R-:W-:Y:S01]  /*1b3f0*/  ISETP.GT.AND P0, PT, R2, 0x7a, PT ;  /* 0x0000007a0200780c */ /* 0x000fe20003f04270 */
[----:B--2---:R-:W-:-:S02]  /*1b400*/  @P1 IMAD.MOV.U32 R4, RZ, RZ, R38 ;  /* 0x000000ffff041224 */ /* 0x004fc400078e0026 */
[----:B------:R-:W-:Y:S01]  /*1b410*/  @P1 IMAD.MOV.U32 R5, RZ, RZ, R42 ;  /* 0x000000ffff051224 */ /* 0x000fe200078e002a */
[----:B------:R-:W2:Y:S04]  /*1b420*/  LDL R38, [R1+0x5f4] ;  /* 0x0005f40001267983 */ /* 0x000ea80000100800 */
[----:B------:R0:W2:Y:S04]  /*1b430*/  @P1 LDG.E.U8 R251, desc[UR16][R4.64] ;  /* 0x0000001004fb1981 */ /* 0x0000a8000c1e1100 */
[----:B------:R-:W2:Y:S01]  /*1b440*/  LDL R42, [R1+0xd18] ;  /* 0x000d1800012a7983 */ /* 0x000ea20000100800 */
[----:B0-----:R-:W-:-:S02]  /*1b450*/  @P0 IMAD.MOV.U32 R4, RZ, RZ, R35 ;  /* 0x000000ffff040224 */ /* 0x001fc400078e0023 */
[----:B------:R-:W-:Y:S02]  /*1b460*/  @P0 IMAD.MOV.U32 R5, RZ, RZ, R37 ;  /* 0x000000ffff050224 */ /* 0x000fe400078e0025 */
[----:B------:R-:W2:Y:S04]  /*1b470*/  LDL R37, [R1+0x5f8] ;  /* 0x0005f80001257983 */ /* 0x000ea80000100800 */
[----:B------:R0:W2:Y:S01]  /*1b480*/  @P0 LDG.E.U8 R250, desc[UR16][R4.64] ;  /* 0x0000001004fa0981 */ /* 0x0000a2000c1e1100 */
[----:B------:R-:W-:Y:S02]  /*1b490*/  ISETP.GT.AND P0, PT, R2, 0x7b, PT ;  /* 0x0000007b0200780c */ /* 0x000fe40003f04270 */
[----:B0-----:R-:W-:-:S04]  /*1b4a0*/  LOP3.LUT R4, R232, 0xffff, RZ, 0xc0, !PT ;  /* 0x0000ffffe8047812 */ /* 0x001fc800078ec0ff */
[----:B------:R-:W-:-:S07]  /*1b4b0*/  PRMT R35, R4, 0x3340, R3 ;  /* 0x0000334004237816 */ /* 0x000fce0000000003 */
[----:B------:R-:W-:Y:S02]  /*1b4c0*/  @P0 IMAD.MOV.U32 R4, RZ, RZ, R36 ;  /* 0x000000ffff040224 */ /* 0x000fe400078e0024 */
[----:B------:R-:W-:Y:S01]  /*1b4d0*/  @P0 IMAD.MOV.U32 R5, RZ, RZ, R40 ;  /* 0x000000ffff050224 */ /* 0x000fe200078e0028 */
[----:B------:R-:W-:Y:S01]  /*1b4e0*/  LOP3.LUT R3, R247, 0xffff, RZ, 0xc0, !PT ;  /* 0x0000fffff7037812 */ /* 0x000fe200078ec0ff */
[----:B------:R-:W2:Y:S04]  /*1b4f0*/  LDL R40, [R1+0xcd4] ;  /* 0x000cd40001287983 */ /* 0x000ea80000100800 */
[----:B------:R0:W2:Y:S01]  /*1b500*/  @P0 LDG.E.U8 R249, desc[UR16][R4.64] ;  /* 0x0000001004f90981 */ /* 0x0000a2000c1e1100 */
[----:B------:R-:W-:Y:S02]  /*1b510*/  ISETP.GT.AND P0, PT, R2, 0x7c, PT ;  /* 0x0000007c0200780c */ /* 0x000fe40003f04270 */
[----:B0-----:R-:W-:-:S04]  /*1b520*/  LOP3.LUT R4, R245, 0xffff, RZ, 0xc0, !PT ;  /* 0x0000fffff5047812 */ /* 0x001fc800078ec0ff */
[----:B------:R-:W-:-:S07]  /*1b530*/  PRMT R36, R4, 0x3340, R3 ;  /* 0x0000334004247816 */ /* 0x000fce0000000003 */
[----:B------:R-:W-:Y:S02]  /*1b540*/  @P0 IMAD.MOV.U32 R4, RZ, RZ, R30 ;  /* 0x000000ffff040224 */ /* 0x000fe400078e001e */
[----:B------:R-:W2:Y:S01]  /*1b550*/  LDL R30, [R1+0x5f0] ;  /* 0x0005f000011e7983 */ /* 0x000ea20000100800 */
[----:B------:R-:W-:Y:S01]  /*1b560*/  @P0 IMAD.MOV.U32 R5, RZ, RZ, R34 ;  /* 0x000000ffff050224 */ /* 0x000fe200078e0022 */
[----:B------:R-:W-:Y:S02]  /*1b570*/  PRMT R245, RZ, 0x7610, R245 ;  /* 0x00007610fff57816 */ /* 0x000fe400000000f5 */
[----:B------:R-:W2:Y:S04]  /*1b580*/  LDL R34, [R1+0x5ec] ;  /* 0x0005ec0001227983 */ /* 0x000ea80000100800 */
[----:B------:R0:W2:Y:S01]  /*1b590*/  @P0 LDG.E.U8 R245, desc[UR16][R4.64] ;  /* 0x0000001004f50981 */ /* 0x0000a2000c1e1100 */
[----:B------:R-:W-:-:S02]  /*1b5a0*/  ISETP.GT.AND P0, PT, R2, 0x7d, PT ;  /* 0x0000007d0200780c */ /* 0x000fc40003f04270 */
[----:B------:R-:W-:Y:S02]  /*1b5b0*/  LOP3.LUT R3, R236, 0xffff, RZ, 0xc0, !PT ;  /* 0x0000ffffec037812 */ /* 0x000fe400078ec0ff */
[----:B------:R-:W-:Y:S02]  /*1b5c0*/  PRMT R236, RZ, 0x7610, R236 ;  /* 0x00007610ffec7816 */ /* 0x000fe400000000ec */
[----:B0-----:R-:W-:-:S04]  /*1b5d0*/  LOP3.LUT R4, R6, 0xffff, RZ, 0xc0, !PT ;  /* 0x0000ffff06047812 */ /* 0x001fc800078ec0ff */
[----:B------:R-:W-:-:S03]  /*1b5e0*/  PRMT R247, R4, 0x3340, R3 ;  /* 0x0000334004f77816 */ /* 0x000fc60000000003 */
[----:B----4-:R-:W-:Y:S01]  /*1b5f0*/  @P0 IMAD.MOV.U32 R5, RZ, RZ, R39 ;  /* 0x000000ffff050224 */ /* 0x010fe200078e0027 */
[----:B------:R-:W-:Y:S01]  /*1b600*/  LOP3.LUT R3, R244, 0xffff, RZ, 0xc0, !PT ;  /* 0x0000fffff4037812 */ /* 0x000fe200078ec0ff */
[----:B------:R-:W4:Y:S01]  /*1b610*/  LDL R39, [R1+0xcd8] ;  /* 0x000cd80001277983 */ /* 0x000f220000100800 */
[----:B------:R-:W-:Y:S01]  /*1b620*/  PRMT R232, RZ, 0x7610, R232 ;  /* 0x00007610ffe87816 */ /* 0x000fe200000000e8 */
[----:B---3--:R-:W-:Y:S02]  /*1b630*/  @P0 IMAD.MOV.U32 R4, RZ, RZ, R32 ;  /* 0x000000ffff040224 */ /* 0x008fe400078e0020 */
[----:B------:R-:W3:Y:S04]  /*1b640*/  LDL R32, [R1+0xe00] ;  /* 0x000e000001207983 */ /* 0x000ee80000100800 */
[----:B------:R0:W4:Y:S01]  /*1b650*/  @P0 LDG.E.U8 R236, desc[UR16][R4.64] ;  /* 0x0000001004ec0981 */ /* 0x000122000c1e1100 */
[----:B------:R-:W-:-:S02]  /*1b660*/  ISETP.GT.AND P0, PT, R2, 0x7e, PT ;  /* 0x0000007e0200780c */ /* 0x000fc40003f04270 */
[----:B0-----:R-:W-:-:S04]  /*1b670*/  LOP3.LUT R4, R241, 0xffff, RZ, 0xc0, !PT ;  /* 0x0000fffff1047812 */ /* 0x001fc800078ec0ff */
[----:B------:R-:W-:-:S07]  /*1b680*/  PRMT R241, R4, 0x3340, R3 ;  /* 0x0000334004f17816 */ /* 0x000fce0000000003 */
[----:B--2---:R-:W-:Y:S01]  /*1b690*/  @P0 IMAD.MOV.U32 R5, RZ, RZ, R38 ;  /* 0x000000ffff050224 */ /* 0x004fe200078e0026 */
[----:B------:R-:W-:Y:S01]  /*1b6a0*/  LOP3.LUT R3, R9, 0xffff, RZ, 0xc0, !PT ;  /* 0x0000ffff09037812 */ /* 0x000fe200078ec0ff */
[----:B------:R-:W2:Y:S01]  /*1b6b0*/  LDL R38, [R1+0xc94] ;  /* 0x000c940001267983 */ /* 0x000ea20000100800 */
[----:B------:R-:W-:Y:S01]  /*1b6c0*/  @P0 IMAD.MOV.U32 R4, RZ, RZ, R37 ;  /* 0x000000ffff040224 */ /* 0x000fe200078e0025 */
[----:B------:R-:W-:Y:S02]  /*1b6d0*/  LOP3.LUT R6, R248, 0xffff, RZ, 0xc0, !PT ;  /* 0x0000fffff8067812 */ /* 0x000fe400078ec0ff */
[----:B------:R-:W2:Y:S04]  /*1b6e0*/  LDL R37, [R1+0xc98] ;  /* 0x000c980001257983 */ /* 0x000ea80000100800 */
[----:B------:R0:W2:Y:S01]  /*1b6f0*/  @P0 LDG.E.U8 R232, desc[UR16][R4.64] ;  /* 0x0000001004e80981 */ /* 0x0000a2000c1e1100 */
[----:B------:R-:W-:-:S02]  /*1b700*/  ISETP.GT.AND P0, PT, R2, 0x7f, PT ;  /* 0x0000007f0200780c */ /* 0x000fc40003f04270 */
[----:B0-----:R-:W-:-:S04]  /*1b710*/  LOP3.LUT R4, R243, 0xffff, RZ, 0xc0, !PT ;  /* 0x0000fffff3047812 */ /* 0x001fc800078ec0ff */
[----:B------:R-:W-:Y:S02]  /*1b720*/  PRMT R9, R4, 0x3340, R3 ;  /* 0x0000334004097816 */ /* 0x000fe40000000003 */
[----:B------:R-:W-:-:S05]  /*1b730*/  LOP3.LUT R3, R8, 0xffff, RZ, 0xc0, !PT ;  /* 0x0000ffff08037812 */ /* 0x000fca00078ec0ff */
[----:B------:R-:W-:Y:S02]  /*1b740*/  @P0 IMAD.MOV.U32 R8, RZ, RZ, R30 ;  /* 0x000000ffff080224 */ /* 0x000fe400078e001e */
[----:B------:R-:W4:Y:S01]  /*1b750*/  LDL R30, [R1+0xe20] ;  /* 0x000e2000011e7983 */ /* 0x000f220000100800 */
[----:B------:R-:W-:-:S04]  /*1b760*/  LOP3.LUT R5, R240, 0xffff, RZ, 0xc0, !PT ;  /* 0x0000fffff0057812 */ /* 0x000fc800078ec0ff */
[----:B------:R-:W-:Y:S02]  /*1b770*/  PRMT R240, R6, 0x3340, R5 ;  /* 0x0000334006f07816 */ /* 0x000fe40000000005 */
[----:B------:R-:W-:Y:S02]  /*1b780*/  LOP3.LUT R6, R211, 0xffff, RZ, 0xc0, !PT ;  /* 0x0000ffffd3067812 */ /* 0x000fe400078ec0ff */
[----:B------:R-:W-:Y:S02]  /*1b790*/  LOP3.LUT R5, R239, 0xffff, RZ, 0xc0, !PT ;  /* 0x0000ffffef057812 */ /* 0x000fe400078ec0ff */
[----:B------:R-:W-:Y:S02]  /*1b7a0*/  LOP3.LUT R4, R7, 0xffff, RZ, 0xc0, !PT ;  /* 0x0000ffff07047812 */ /* 0x000fe400078ec0ff */
[----:B------:R-:W-:Y:S02]  /*1b7b0*/  PRMT R7, R6, 0x3340, R5 ;  /* 0x0000334006077816 */ /* 0x000fe40000000005 */
[----:B------:R-:W-:Y:S01]  /*1b7c0*/  PRMT R6, R240, 0x5410, R9 ;  /* 0x00005410f0067816 */ /* 0x000fe20000000009 */
[----:B------:R-:W-:Y:S01]  /*1b7d0*/  @P0 IMAD.MOV.U32 R9, RZ, RZ, R34 ;  /* 0x000000ffff090224 */ /* 0x000fe200078e0022 */
[----:B------:R-:W-:Y:S01]  /*1b7e0*/  PRMT R211, RZ, 0x7610, R211 ;  /* 0x00007610ffd37816 */ /* 0x000fe200000000d3 */
[----:B------:R-:W2:Y:S05]  /*1b7f0*/  LDL R34, [R1+0x9fc] ;  /* 0x0009fc0001227983 */ /* 0x000eaa0000100800 */
[----:B------:R0:W2:Y:S01]  /*1b800*/  @P0 LDG.E.U8 R211, desc[UR16][R8.64] ;  /* 0x0000001008d30981 */ /* 0x0000a2000c1e1100 */
[----:B------:R-:W-:-:S02]  /*1b810*/  PRMT R3, R4, 0x3340, R3 ;  /* 0x0000334004037816 */ /* 0x000fc40000000003 */
[----:B------:R-:W-:Y:S02]  /*1b820*/  PRMT R4, R35, 0x5410, R36 ;  /* 0x0000541023047816 */ /* 0x000fe40000000024 */
[----:B------:R-:W-:Y:S01]  /*1b830*/  PRMT R5, R247, 0x5410, R241 ;  /* 0x00005410f7057816 */ /* 0x000fe200000000f1 */
[----:B------:R-:W2:Y:S01]  /*1b840*/  LDL R35, [R1+0xe14] ;  /* 0x000e140001237983 */ /* 0x000ea20000100800 */
[----:B------:R-:W-:Y:S01]  /*1b850*/  PRMT R7, R7, 0x5410, R3 ;  /* 0x0000541007077816 */ /* 0x000fe20000000003 */
[----:B------:R-:W-:Y:S01]  /*1b860*/  BAR.SYNC.DEFER_BLOCKING 0x0 ;  /* 0x0000000000007b1d */ /* 0x000fe20000010000 */
[----:B------:R-:W-:-:S05]  /*1b870*/  LOP3.LUT R3, R231, 0xffff, RZ, 0xc0, !PT ;  /* 0x0000ffffe7037812 */ /* 0x000fca00078ec0ff */
[----:B------:R-:W2:Y:S04]  /*1b880*/  LDL R36, [R1+0xc54] ;  /* 0x000c540001247983 */ /* 0x000ea80000100800 */
[----:B---3--:R1:W-:Y:S04]  /*1b890*/  STS.128 [R32+UR8+0x8000], R4 ;  /* 0x0080000420007988 */ /* 0x0083e80008000c08 */
[----:B-1----:R-:W3:Y:S01]  /*1b8a0*/  LDL R32, [R1+0xe1c] ;  /* 0x000e1c0001207983 */ /* 0x002ee20000100800 */
[----:B------:R-:W-:Y:S02]  /*1b8b0*/  LOP3.LUT R6, R238, 0xffff, RZ, 0xc0, !PT ;  /* 0x0000ffffee067812 */ /* 0x000fe400078ec0ff */
[----:B------:R-:W-:-:S02]  /*1b8c0*/  LOP3.LUT R5, R242, 0xffff, RZ, 0xc0, !PT ;  /* 0x0000fffff2057812 */ /* 0x000fc400078ec0ff */
[----:B------:R-:W-:Y:S02]  /*1b8d0*/  LOP3.LUT R4, R246, 0xffff, RZ, 0xc0, !PT ;  /* 0x0000fffff6047812 */ /* 0x000fe400078ec0ff */
[----:B------:R-:W-:Y:S02]  /*1b8e0*/  PRMT R238, R6, 0x3340, R5 ;  /* 0x0000334006ee7816 */ /* 0x000fe40000000005 */
[----:B------:R-:W-:Y:S02]  /*1b8f0*/  PRMT R231, R4, 0x3340, R3 ;  /* 0x0000334004e77816 */ /* 0x000fe40000000003 */
[----:B------:R-:W-:Y:S02]  /*1b900*/  LOP3.LUT R6, R234, 0xffff, RZ, 0xc0, !PT ;  /* 0x0000ffffea067812 */ /* 0x000fe400078ec0ff */
        /* <DEDUP_REMOVED lines=9> */
[----:B0-----:R-:W-:Y:S02]  /*1b9a0*/  PRMT R9, R6, 0x3340, R5 ;  /* 0x0000334006097816 */ /* 0x001fe40000000005 */
[----:B------:R-:W-:Y:S02]  /*1b9b0*/  PRMT R8, R4, 0x3340, R3 ;  /* 0x0000334004087816 */ /* 0x000fe40000000003 */
[----:B------:R-:W-:Y:S02]  /*1b9c0*/  LOP3.LUT R6, R220, 0xffff, RZ, 0xc0, !PT ;  /* 0x0000ffffdc067812 */ /* 0x000fe400078ec0ff */
[----:B------:R-:W-:Y:S02]  /*1b9d0*/  LOP3.LUT R5, R208, 0xffff, RZ, 0xc0, !PT ;  /* 0x0000ffffd0057812 */ /* 0x000fe400078ec0ff */
[----:B------:R-:W-:-:S02]  /*1b9e0*/  LOP3.LUT R4, R210, 0xffff, RZ, 0xc0, !PT ;  /* 0x0000ffffd2047812 */ /* 0x000fc400078ec0ff */
[----:B------:R-:W-:Y:S02]  /*1b9f0*/  LOP3.LUT R3, R201, 0xffff, RZ, 0xc0, !PT ;  /* 0x0000ffffc9037812 */ /* 0x000fe400078ec0ff */
[----:B------:R-:W-:Y:S02]  /*1ba00*/  PRMT R7, R6, 0x3340, R5 ;  /* 0x0000334006077816 */ /* 0x000fe40000000005 */
[----:B------:R-:W-:Y:S02]  /*1ba10*/  PRMT R3, R4, 0x3340, R3 ;  /* 0x0000334004037816 */ /* 0x000fe40000000003 */
[----:B------:R-:W-:Y:S02]  /*1ba20*/  PRMT R4, R238, 0x5410, R231 ;  /* 0x00005410ee047816 */ /* 0x000fe400000000e7 */
[----:B------:R-:W-:Y:S02]  /*1ba30*/  PRMT R5, R228, 0x5410, R226 ;  /* 0x00005410e4057816 */ /* 0x000fe400000000e2 */
[----:B------:R-:W-:-:S02]  /*1ba40*/  PRMT R6, R9, 0x5410, R8 ;  /* 0x0000541009067816 */ /* 0x000fc40000000008 */
[----:B------:R-:W-:-:S05]  /*1ba50*/  PRMT R7, R7, 0x5410, R3 ;  /* 0x0000541007077816 */ /* 0x000fca0000000003 */
[----:B----4-:R0:W-:Y:S04]  /*1ba60*/  STS.128 [R30+UR8+0x8000], R4 ;  /* 0x008000041e007988 */ /* 0x0101e80008000c08 */
[----:B0-----:R-:W4:Y:S01]  /*1ba70*/  LDL R30, [R1+0xe18] ;  /* 0x000e1800011e7983 */ /* 0x001f220000100800 */
[----:B------:R-:W-:Y:S02]  /*1ba80*/  LOP3.LUT R6, R214, 0xffff, RZ, 0xc0, !PT ;  /* 0x0000ffffd6067812 */ /* 0x000fe400078ec0ff */
[----:B------:R-:W-:Y:S02]  /*1ba90*/  LOP3.LUT R5, R217, 0xffff, RZ, 0xc0, !PT ;  /* 0x0000ffffd9057812 */ /* 0x000fe400078ec0ff */
[----:B------:R-:W-:Y:S02]  /*1baa0*/  LOP3.LUT R4, R205, 0xffff, RZ, 0xc0, !PT ;  /* 0x0000ffffcd047812 */ /* 0x000fe400078ec0ff */
[----:B------:R-:W-:-:S02]  /*1bab0*/  LOP3.LUT R3, R207, 0xffff, RZ, 0xc0, !PT ;  /* 0x0000ffffcf037812 */ /* 0x000fc400078ec0ff */
[----:B------:R-:W-:Y:S02]  /*1bac0*/  PRMT R205, R6, 0x3340, R5 ;  /* 0x0000334006cd7816 */ /* 0x000fe40000000005 */
[----:B------:R-:W-:Y:S02]  /*1bad0*/  PRMT R201, R4, 0x3340, R3 ;  /* 0x0000334004c97816 */ /* 0x000fe40000000003 */
        /* <DEDUP_REMOVED lines=18> */
[----:B------:R-:W-:Y:S02]  /*1bc00*/  PRMT R4, R205, 0x5410, R201 ;  /* 0x00005410cd047816 */ /* 0x000fe400000000c9 */
[----:B------:R-:W-:Y:S02]  /*1bc10*/  PRMT R5, R198, 0x5410, R196 ;  /* 0x00005410c6057816 */ /* 0x000fe400000000c4 */
[----:B------:R-:W-:Y:S02]  /*1bc20*/  PRMT R6, R9, 0x5410, R8 ;  /* 0x0000541009067816 */ /* 0x000fe40000000008 */
[----:B------:R-:W-:-:S02]  /*1bc30*/  PRMT R7, R7, 0x5410, R3 ;  /* 0x0000541007077816 */ /* 0x000fc40000000003 */
[----:B------:R-:W-:-:S03]  /*1bc40*/  LOP3.LUT R3, R178, 0xffff, RZ, 0xc0, !PT ;  /* 0x0000ffffb2037812 */ /* 0x000fc600078ec0ff */
[----:B---3--:R0:W-:Y:S02]  /*1bc50*/  STS.128 [R32+UR8+0x8000], R4 ;  /* 0x0080000420007988 */ /* 0x0081e40008000c08 */
[----:B0-----:R-:W-:Y:S02]  /*1bc60*/  LOP3.LUT R6, R193, 0xffff, RZ, 0xc0, !PT ;  /* 0x0000ffffc1067812 */ /* 0x001fe400078ec0ff */
[----:B------:R-:W3:Y:S01]  /*1bc70*/  LDL R32, [R1+0xdf8] ;  /* 0x000df80001207983 */ /* 0x000ee20000100800 */
[----:B------:R-:W-:Y:S02]  /*1bc80*/  LOP3.LUT R5, R182, 0xffff, RZ, 0xc0, !PT ;  /* 0x0000ffffb6057812 */ /* 0x000fe400078ec0ff */
[----:B------:R-:W-:Y:S02]  /*1bc90*/  LOP3.LUT R4, R185, 0xffff, RZ, 0xc0, !PT ;  /* 0x0000ffffb9047812 */ /* 0x000fe400078ec0ff */
[----:B------:R-:W-:Y:S02]  /*1bca0*/  PRMT R180, R6, 0x3340, R5 ;  /* 0x0000334006b47816 */ /* 0x000fe40000000005 */
[----:B------:R-:W-:-:S02]  /*1bcb0*/  PRMT R178, R4, 0x3340, R3 ;  /* 0x0000334004b27816 */ /* 0x000fc40000000003 */
[----:B------:R-:W-:Y:S02]  /*1bcc0*/  LOP3.LUT R6, R176, 0xffff, RZ, 0xc0, !PT ;  /* 0x0000ffffb0067812 */ /* 0x000fe400078ec0ff */
[----:B------:R-:W-:Y:S02]  /*1bcd0*/  LOP3.LUT R5, R174, 0xffff, RZ, 0xc0, !PT ;  /* 0x0000ffffae057812 */ /* 0x000fe400078ec0ff */
        /* <DEDUP_REMOVED lines=16> */
[----:B------:R-:W-:Y:S02]  /*1bde0*/  PRMT R4, R180, 0x5410, R178 ;  /* 0x00005410b4047816 */ /* 0x000fe400000000b2 */
[----:B------:R-:W-:Y:S02]  /*1bdf0*/  PRMT R5, R172, 0x5410, R170 ;  /* 0x00005410ac057816 */ /* 0x000fe400000000aa */
[----:B------:R-:W-:Y:S02]  /*1be00*/  PRMT R6, R9, 0x5410, R8 ;  /* 0x0000541009067816 */ /* 0x000fe40000000008 */
[----:B------:R-:W-:-:S05]  /*1be10*/  PRMT R7, R7, 0x5410, R3 ;  /* 0x0000541007077816 */ /* 0x000fca0000000003 */
[----:B----4-:R0:W-:Y:S04]  /*1be20*/  STS.128 [R30+UR8+0x8000], R4 ;  /* 0x008000041e007988 */ /* 0x0101e80008000c08 */
[----:B0-----:R-:W4:Y:S01]  /*1be30*/  LDL R30, [R1+0xdd8] ;  /* 0x000dd800011e7983 */ /* 0x001f220000100800 */
[----:B------:R-:W0:Y:S01]  /*1be40*/  S2R R174, SR_TID.X ;  /* 0x0000000000ae7919 */ /* 0x000e220000002100 */
[----:B------:R-:W-:Y:S02]  /*1be50*/  LOP3.LUT R5, R159, 0xffff, RZ, 0xc0, !PT ;  /* 0x0000ffff9f057812 */ /* 0x000fe400078ec0ff */
[----:B------:R-:W-:-:S04]  /*1be60*/  LOP3.LUT R4, R157, 0xffff, RZ, 0xc0, !PT ;  /* 0x0000ffff9d047812 */ /* 0x000fc800078ec0ff */
[----:B------:R-:W-:Y:S02]  /*1be70*/  PRMT R154, R5, 0x3340, R4 ;  /* 0x00003340059a7816 */ /* 0x000fe40000000004 */
[----:B------:R-:W-:Y:S02]  /*1be80*/  LOP3.LUT R5, R152, 0xffff, RZ, 0xc0, !PT ;  /* 0x0000ffff98057812 */ /* 0x000fe400078ec0ff */
[----:B------:R-:W-:Y:S02]  /*1be90*/  LOP3.LUT R4, R23, 0xffff, RZ, 0xc0, !PT ;  /* 0x0000ffff17047812 */ /* 0x000fe400078ec0ff */
[----:B0-----:R-:W-:-:S04]  /*1bea0*/  LOP3.LUT R3, R174, 0x7f, RZ, 0xc0, !PT ;  /* 0x0000007fae037812 */ /* 0x001fc800078ec0ff */
[----:B------:R-:W-:Y:S02]  /*1beb0*/  ISETP.GE.AND P0, PT, R3, R2, PT ;  /* 0x000000020300720c */ /* 0x000fe40003f06270 */
[----:B------:R-:W-:Y:S02]  /*1bec0*/  LOP3.LUT R3, R155, 0xffff, RZ, 0xc0, !PT ;  /* 0x0000ffff9b037812 */ /* 0x000fe400078ec0ff */
[----:B------:R-:W-:-:S04]  /*1bed0*/  LOP3.LUT R2, R153, 0xffff, RZ, 0xc0, !PT ;  /* 0x0000ffff99027812 */ /* 0x000fc800078ec0ff */
[----:B------:R-:W-:Y:S02]  /*1bee0*/  PRMT R153, R3, 0x3340, R2 ;  /* 0x0000334003997816 */ /* 0x000fe40000000002 */
[----:B------:R-:W-:Y:S02]  /*1bef0*/  LOP3.LUT R3, R22, 0xffff, RZ, 0xc0, !PT ;  /* 0x0000ffff16037812 */ /* 0x000fe400078ec0ff */
[----:B------:R-:W-:Y:S02]  /*1bf00*/  LOP3.LUT R2, R21, 0xffff, RZ, 0xc0, !PT ;  /* 0x0000ffff15027812 */ /* 0x000fe400078ec0ff */
[----:B------:R-:W-:Y:S02]  /*1bf10*/  PRMT R21, R5, 0x3340, R4 ;  /* 0x0000334005157816 */ /* 0x000fe40000000004 */
[----:B------:R-:W-:Y:S02]  /*1bf20*/  PRMT R9, R3, 0x3340, R2 ;  /* 0x0000334003097816 */ /* 0x000fe40000000002 */
[----:B------:R-:W-:-:S02]  /*1bf30*/  LOP3.LUT R5, R20, 0xffff, RZ, 0xc0, !PT ;  /* 0x0000ffff14057812 */ /* 0x000fc400078ec0ff */
[----:B------:R-:W-:Y:S02]  /*1bf40*/  LOP3.LUT R4, R19, 0xffff, RZ, 0xc0, !PT ;  /* 0x0000ffff13047812 */ /* 0x000fe400078ec0ff */
[----:B------:R-:W-:Y:S02]  /*1bf50*/  LOP3.LUT R3, R18, 0xffff, RZ, 0xc0, !PT ;  /* 0x0000ffff12037812 */ /* 0x000fe400078ec0ff */
[----:B------:R-:W-:Y:S02]  /*1bf60*/  LOP3.LUT R2, R15, 0xffff, RZ, 0xc0, !PT ;  /* 0x0000ffff0f027812 */ /* 0x000fe400078ec0ff */
[----:B------:R-:W-:Y:S02]  /*1bf70*/  PRMT R8, R5, 0x3340, R4 ;  /* 0x0000334005087816 */ /* 0x000fe40000000004 */
[----:B------:R-:W-:Y:S02]  /*1bf80*/  PRMT R6, R3, 0x3340, R2 ;  /* 0x0000334003067816 */ /* 0x000fe40000000002 */
[----:B------:R-:W-:-:S02]  /*1bf90*/  LOP3.LUT R5, R14, 0xffff, RZ, 0xc0, !PT ;  /* 0x0000ffff0e057812 */ /* 0x000fc400078ec0ff */
[----:B------:R-:W-:Y:S02]  /*1bfa0*/  LOP3.LUT R4, R13, 0xffff, RZ, 0xc0, !PT ;  /* 0x0000ffff0d047812 */ /* 0x000fe400078ec0ff */
[----:B------:R-:W-:Y:S01]  /*1bfb0*/  LOP3.LUT R3, R12, 0xffff, RZ, 0xc0, !PT ;  /* 0x0000ffff0c037812 */ /* 0x000fe200078ec0ff */
[----:B------:R-:W4:Y:S01]  /*1bfc0*/  LDL R13, [R1+0xbd8] ;  /* 0x000bd800010d7983 */ /* 0x000f220000100800 */
[----:B------:R-:W-:Y:S02]  /*1bfd0*/  LOP3.LUT R2, R11, 0xffff, RZ, 0xc0, !PT ;  /* 0x0000ffff0b027812 */ /* 0x000fe400078ec0ff */
[----:B------:R-:W-:Y:S01]  /*1bfe0*/  PRMT R7, R5, 0x3340, R4 ;  /* 0x0000334005077816 */ /* 0x000fe20000000004 */
[----:B------:R-:W4:Y:S01]  /*1bff0*/  LDL R12, [R1+0xb94] ;  /* 0x000b9400010c7983 */ /* 0x000f220000100800 */
[----:B------:R-:W-:Y:S02]  /*1c000*/  PRMT R2, R3, 0x3340, R2 ;  /* 0x0000334003027816 */ /* 0x000fe40000000002 */
[----:B------:R-:W-:Y:S01]  /*1c010*/  PRMT R4, R154, 0x5410, R153 ;  /* 0x000054109a047816 */ /* 0x000fe20000000099 */
[----:B------:R-:W4:Y:S01]  /*1c020*/  LDL R11, [R1+0xb98] ;  /* 0x000b9800010b7983 */ /* 0x000f220000100800 */
[----:B------:R-:W-:-:S02]  /*1c030*/  PRMT R5, R21, 0x5410, R9 ;  /* 0x0000541015057816 */ /* 0x000fc40000000009 */
[----:B------:R-:W-:Y:S01]  /*1c040*/  PRMT R6, R8, 0x5410, R6 ;  /* 0x0000541008067816 */ /* 0x000fe20000000006 */
[----:B--2---:R-:W-:Y:S01]  /*1c050*/  @!P0 IMAD.MOV.U32 R3, RZ, RZ, R34 ;  /* 0x000000ffff038224 */ /* 0x004fe200078e0022 */
[----:B------:R-:W-:Y:S01]  /*1c060*/  PRMT R7, R7, 0x5410, R2 ;  /* 0x0000541007077816 */ /* 0x000fe20000000002 */
[----:B------:R-:W2:Y:S04]  /*1c070*/  LDL R34, [R1+0xc14] ;  /* 0x000c140001227983 */ /* 0x000ea80000100800 */
[----:B------:R0:W-:Y:S01]  /*1c080*/  STS.128 [R35+UR8+0x8000], R4 ;  /* 0x0080000423007988 */ /* 0x0001e20008000c08 */
[----:B------:R-:W-:-:S03]  /*1c090*/  PRMT R185, RZ, 0x7610, R185 ;  /* 0x00007610ffb97816 */ /* 0x000fc600000000b9 */
[----:B------:R-:W2:Y:S04]  /*1c0a0*/  LDL R9, [R1+0xb54] ;  /* 0x000b540001097983 */ /* 0x000ea80000100800 */
[----:B------:R-:W2:Y:S04]  /*1c0b0*/  LDL R8, [R1+0xb58] ;  /* 0x000b580001087983 */ /* 0x000ea80000100800 */
[----:B0-----:R-:W2:Y:S04]  /*1c0c0*/  LDL R35, [R1+0xc58] ;  /* 0x000c580001237983 */ /* 0x001ea80000100800 */
[----:B------:R-:W2:Y:S04]  /*1c0d0*/  LDL R7, [R1+0xb14] ;  /* 0x000b140001077983 */ /* 0x000ea80000100800 */
[----:B------:R-:W2:Y:S01]  /*1c0e0*/  LDL R6, [R1+0xb18] ;  /* 0x000b180001067983 */ /* 0x000ea20000100800 */
[----:B------:R-:W-:-:S03]  /*1c0f0*/  PRMT R180, RZ, 0x7610, R180 ;  /* 0x00007610ffb47816 */ /* 0x000fc600000000b4 */
[----:B------:R-:W2:Y:S04]  /*1c100*/  LDL R5, [R1+0xad4] ;  /* 0x000ad40001057983 */ /* 0x000ea80000100800 */
[----:B------:R-:W2:Y:S01]  /*1c110*/  LDL R4, [R1+0xad8] ;  /* 0x000ad80001047983 */ /* 0x000ea20000100800 */
[----:B---3--:R-:W-:-:S03]  /*1c120*/  @!P0 IMAD.MOV.U32 R2, RZ, RZ, R32 ;  /* 0x000000ffff028224 */ /* 0x008fc600078e0020 */
[----:B------:R-:W3:Y:S04]  /*1c130*/  LDL R32, [R1+0xc18] ;  /* 0x000c180001207983 */ /* 0x000ee80000100800 */
[----:B------:R4:W3:Y:S02]  /*1c140*/  @!P0 LDG.E.U8 R185, desc[UR16][R2.64] ;  /* 0x0000001002b98981 */ /* 0x0008e4000c1e1100 */
[----:B----4-:R-:W-:Y:S02]  /*1c150*/  @!P0 IMAD.MOV.U32 R2, RZ, RZ, R30 ;  /* 0x000000ffff028224 */ /* 0x010fe400078e001e */
[----:B------:R-:W4:Y:S01]  /*1c160*/  LDL R30, [R1+0xbd4] ;  /* 0x000bd400011e7983 */ /* 0x000f220000100800 */
[----:B------:R-:W-:Y:S01]  /*1c170*/  @!P0 IMAD.MOV.U32 R3, RZ, RZ, R48 ;  /* 0x000000ffff038224 */ /* 0x000fe200078e0030 */
[----:B------:R-:W-:-:S02]  /*1c180*/  PRMT R183, RZ, 0x7610, R183 ;  /* 0x00007610ffb77816 */ /* 0x000fc400000000b7 */
[----:B------:R-:W-:Y:S01]  /*1c190*/  PRMT R188, RZ, 0x7610, R188 ;  /* 0x00007610ffbc7816 */ /* 0x000fe200000000bc */
[----:B------:R-:W4:Y:S04]  /*1c1a0*/  LDL R48, [R1+0x5bc] ;  /* 0x0005bc0001307983 */ /* 0x000f280000100800 */
[----:B------:R0:W4:Y:S02]  /*1c1b0*/  @!P0 LDG.E.U8 R180, desc[UR16][R2.64] ;  /* 0x0000001002b48981 */ /* 0x000124000c1e1100 */
[----:B0-----:R-:W-:Y:S02]  /*1c1c0*/  @!P0 IMAD.MOV.U32 R2, RZ, RZ, R46 ;  /* 0x000000ffff028224 */ /* 0x001fe400078e002e */
[----:B------:R-:W-:Y:S01]  /*1c1d0*/  @!P0 IMAD.MOV.U32 R3, RZ, RZ, R47 ;  /* 0x000000ffff038224 */ /* 0x000fe200078e002f */
[----:B------:R-:W-:Y:S01]  /*1c1e0*/  PRMT R182, RZ, 0x7610, R182 ;  /* 0x00007610ffb67816 */ /* 0x000fe200000000b6 */
[----:B------:R-:W4:Y:S04]  /*1c1f0*/  LDL R47, [R1+0x57c] ;  /* 0x00057c00012f7983 */ /* 0x000f280000100800 */
[----:B------:R0:W4:Y:S01]  /*1c200*/  @!P0 LDG.E.U8 R183, desc[UR16][R2.64] ;  /* 0x0000001002b78981 */ /* 0x000122000c1e1100 */
[----:B------:R-:W-:-:S02]  /*1c210*/  PRMT R186, RZ, 0x7610, R186 ;  /* 0x00007610ffba7816 */ /* 0x000fc400000000ba */
[----:B------:R-:W-:Y:S01]  /*1c220*/  PRMT R191, RZ, 0x7610, R191 ;  /* 0x00007610ffbf7816 */ /* 0x000fe200000000bf */
[----:B------:R-:W4:Y:S01]  /*1c230*/  LDL R46, [R1+0x580] ;  /* 0x00058000012e7983 */ /* 0x000f220000100800 */
        /* <DEDUP_REMOVED lines=18> */
[----:B------:R-:W4:Y:S04]  /*1c360*/  LDL R39, [R1+0xa94] ;  /* 0x000a940001277983 */ /* 0x000f280000100800 */
[----:B------:R0:W4:Y:S02]  /*1c370*/  @!P0 LDG.E.U8 R186, desc[UR16][R2.64] ;  /* 0x0000001002ba8981 */ /* 0x000124000c1e1100 */
[----:B0-----:R-:W-:-:S02]  /*1c380*/  @!P0 IMAD.MOV.U32 R2, RZ, RZ, R37 ;  /* 0x000000ffff028224 */ /* 0x001fc400078e0025 */
[----:B------:R-:W-:Y:S01]  /*1c390*/  @!P0 IMAD.MOV.U32 R3, RZ, RZ, R38 ;  /* 0x000000ffff038224 */ /* 0x000fe200078e0026 */
[----:B------:R-:W4:Y:S04]  /*1c3a0*/  LDL R37, [R1+0xe10] ;  /* 0x000e100001257983 */ /* 0x000f280000100800 */
[----:B------:R-:W4:Y:S04]  /*1c3b0*/  LDL R38, [R1+0xa98] ;  /* 0x000a980001267983 */ /* 0x000f280000100800 */
[----:B------:R2:W4:Y:S02]  /*1c3c0*/  @!P0 LDG.E.U8 R191, desc[UR16][R2.64] ;  /* 0x0000001002bf8981 */ /* 0x000524000c1e1100 */
[----:B--2---:R-:W-:-:S02]  /*1c3d0*/  @!P0 IMAD.MOV.U32 R2, RZ, RZ, R35 ;  /* 0x000000ffff028224 */ /* 0x004fc400078e0023 */
[----:B------:R-:W-:Y:S01]  /*1c3e0*/  @!P0 IMAD.MOV.U32 R3, RZ, RZ, R36 ;  /* 0x000000ffff038224 */ /* 0x000fe200078e0024 */
[----:B------:R-:W2:Y:S04]  /*1c3f0*/  LDL R35, [R1+0xa58] ;  /* 0x000a580001237983 */ /* 0x000ea80000100800 */
[----:B------:R-:W2:Y:S04]  /*1c400*/  LDL R36, [R1+0xa54] ;  /* 0x000a540001247983 */ /* 0x000ea80000100800 */
[----:B------:R0:W2:Y:S02]  /*1c410*/  @!P0 LDG.E.U8 R193, desc[UR16][R2.64] ;  /* 0x0000001002c18981 */ /* 0x0000a4000c1e1100 */
[----:B0-----:R-:W-:-:S02]  /*1c420*/  @!P0 IMAD.MOV.U32 R3, RZ, RZ, R34 ;  /* 0x000000ffff038224 */ /* 0x001fc400078e0022 */
[----:B------:R-:W2:Y:S01]  /*1c430*/  LDL R34, [R1+0xa14] ;  /* 0x000a140001227983 */ /* 0x000ea20000100800 */
[----:B---3--:R-:W-:-:S03]  /*1c440*/  @!P0 IMAD.MOV.U32 R2, RZ, RZ, R32 ;  /* 0x000000ffff028224 */ /* 0x008fc600078e0020 */
[----:B------:R-:W3:Y:S04]  /*1c450*/  LDL R32, [R1+0xa18] ;  /* 0x000a180001207983 */ /* 0x000ee80000100800 */
[----:B------:R4:W3:Y:S02]  /*1c460*/  @!P0 LDG.E.U8 R194, desc[UR16][R2.64] ;  /* 0x0000001002c28981 */ /* 0x0008e4000c1e1100 */
[----:B----4-:R-:W-:Y:S02]  /*1c470*/  @!P0 IMAD.MOV.U32 R3, RZ, RZ, R30 ;  /* 0x000000ffff038224 */ /* 0x010fe400078e001e */
[----:B------:R-:W4:Y:S01]  /*1c480*/  LDL R30, [R1+0x5c0] ;  /* 0x0005c000011e7983 */ /* 0x000f220000100800 */
[----:B------:R-:W-:-:S05]  /*1c490*/  @!P0 IMAD.MOV.U32 R2, RZ, RZ, R13 ;  /* 0x000000ffff028224 */ /* 0x000fca00078e000d */
[----:B------:R0:W4:Y:S02]  /*1c4a0*/  @!P0 LDG.E.U8 R195, desc[UR16][R2.64] ;  /* 0x0000001002c38981 */ /* 0x000124000c1e1100 */
[----:B0-----:R-:W-:Y:S02]  /*1c4b0*/  @!P0 IMAD.MOV.U32 R2, RZ, RZ, R11 ;  /* 0x000000ffff028224 */ /* 0x001fe400078e000b */
[----:B------:R-:W-:-:S05]  /*1c4c0*/  @!P0 IMAD.MOV.U32 R3, RZ, RZ, R12 ;  /* 0x000000ffff038224 */ /* 0x000fca00078e000c */
[----:B------:R0:W4:Y:S02]  /*1c4d0*/  @!P0 LDG.E.U8 R196, desc[UR16][R2.64] ;  /* 0x0000001002c48981 */ /* 0x000124000c1e1100 */
[----:B0-----:R-:W-:Y:S02]  /*1c4e0*/  @!P0 IMAD.MOV.U32 R2, RZ, RZ, R8 ;  /* 0x000000ffff028224 */ /* 0x001fe400078e0008 */
[----:B------:R-:W-:-:S05]  /*1c4f0*/  @!P0 IMAD.MOV.U32 R3, RZ, RZ, R9 ;  /* 0x000000ffff038224 */ /* 0x000fca00078e0009 */
[----:B------:R0:W4:Y:S01]  /*1c500*/  @!P0 LDG.E.U8 R197, desc[UR16][R2.64] ;  /* 0x0000001002c58981 */ /* 0x000122000c1e1100 */
[----:B------:R-:W-:Y:S01]  /*1c510*/  PRMT R0, RZ, 0x7610, R0 ;  /* 0x00007610ff007816 */ /* 0x000fe20000000000 */
[----:B0-----:R-:W-:Y:S02]  /*1c520*/  @!P0 IMAD.MOV.U32 R2, RZ, RZ, R6 ;  /* 0x000000ffff028224 */ /* 0x001fe400078e0006 */
[----:B------:R-:W-:-:S05]  /*1c530*/  @!P0 IMAD.MOV.U32 R3, RZ, RZ, R7 ;  /* 0x000000ffff038224 */ /* 0x000fca00078e0007 */
[----:B------:R0:W4:Y:S02]  /*1c540*/  @!P0 LDG.E.U8 R69, desc[UR16][R2.64] ;  /* 0x0000001002458981 */ /* 0x000124000c1e1100 */
[----:B0-----:R-:W-:Y:S02]  /*1c550*/  @!P0 IMAD.MOV.U32 R2, RZ, RZ, R4 ;  /* 0x000000ffff028224 */ /* 0x001fe400078e0004 */
[----:B------:R-:W-:Y:S01]  /*1c560*/  @!P0 IMAD.MOV.U32 R3, RZ, RZ, R5 ;  /* 0x000000ffff038224 */ /* 0x000fe200078e0005 */
[----:B------:R-:W-:Y:S02]  /*1c570*/  LOP3.LUT R5, R192, 0xffff, RZ, 0xc0, !PT ;  /* 0x0000ffffc0057812 */ /* 0x000fe400078ec0ff */
[----:B------:R-:W-:Y:S02]  /*1c580*/  LOP3.LUT R4, R190, 0xffff, RZ, 0xc0, !PT ;  /* 0x0000ffffbe047812 */ /* 0x000fe400078ec0ff */
[----:B------:R0:W4:Y:S02]  /*1c590*/  @!P0 LDG.E.U8 R0, desc[UR16][R2.64] ;  /* 0x0000001002008981 */ /* 0x000124000c1e1100 */
[----:B------:R-:W-:-:S02]  /*1c5a0*/  PRMT R13, R5, 0x3340, R4 ;  /* 0x00003340050d7816 */ /* 0x000fc40000000004 */
[----:B------:R-:W-:Y:S02]  /*1c5b0*/  LOP3.LUT R5, R184, 0xffff, RZ, 0xc0, !PT ;  /* 0x0000ffffb8057812 */ /* 0x000fe400078ec0ff */
[----:B0-----:R-:W-:Y:S02]  /*1c5c0*/  LOP3.LUT R3, R189, 0xffff, RZ, 0xc0, !PT ;  /* 0x0000ffffbd037812 */ /* 0x001fe400078ec0ff */
[----:B------:R-:W-:Y:S02]  /*1c5d0*/  LOP3.LUT R2, R187, 0xffff, RZ, 0xc0, !PT ;  /* 0x0000ffffbb027812 */ /* 0x000fe400078ec0ff */
[----:B------:R-:W-:Y:S02]  /*1c5e0*/  LOP3.LUT R4, R181, 0xffff, RZ, 0xc0, !PT ;  /* 0x0000ffffb5047812 */ /* 0x000fe400078ec0ff */
[----:B------:R-:W-:Y:S02]  /*1c5f0*/  PRMT R12, R3, 0x3340, R2 ;  /* 0x00003340030c7816 */ /* 0x000fe40000000002 */
        /* <DEDUP_REMOVED lines=15> */
[----:B------:R-:W-:Y:S01]  /*1c6f0*/  PRMT R2, R3, 0x3340, R2 ;  /* 0x0000334003027816 */ /* 0x000fe20000000002 */
[----:B------:R-:W-:Y:S01]  /*1c700*/  @!P0 IMAD.MOV.U32 R3, RZ, RZ, R39 ;  /* 0x000000ffff038224 */ /* 0x000fe200078e0027 */
[----:B------:R-:W-:Y:S01]  /*1c710*/  PRMT R165, RZ, 0x7610, R165 ;  /* 0x00007610ffa57816 */ /* 0x000fe200000000a5 */
[----:B------:R-:W4:Y:S01]  /*1c720*/  LDL R39, [R1+0x4bc] ;  /* 0x0004bc0001277983 */ /* 0x000f220000100800 */
[----:B------:R-:W-:Y:S01]  /*1c730*/  PRMT R7, R7, 0x5410, R2 ;  /* 0x0000541007077816 */ /* 0x000fe20000000002 */
[----:B------:R-:W-:Y:S01]  /*1c740*/  @!P0 IMAD.MOV.U32 R2, RZ, RZ, R38 ;  /* 0x000000ffff028224 */ /* 0x000fe200078e0026 */
[----:B------:R-:W-:Y:S01]  /*1c750*/  PRMT R167, RZ, 0x7610, R167 ;  /* 0x00007610ffa77816 */ /* 0x000fe200000000a7 */
[----:B------:R-:W4:Y:S01]  /*1c760*/  LDL R38, [R1+0x4c0] ;  /* 0x0004c00001267983 */ /* 0x000f220000100800 */
[----:B------:R-:W-:-:S03]  /*1c770*/  PRMT R4, R13, 0x5410, R12 ;  /* 0x000054100d047816 */ /* 0x000fc6000000000c */
[----:B------:R2:W4:Y:S01]  /*1c780*/  @!P0 LDG.E.U8 R165, desc[UR16][R2.64] ;  /* 0x0000001002a58981 */ /* 0x000522000c1e1100 */
[----:B------:R-:W-:Y:S02]  /*1c790*/  PRMT R5, R11, 0x5410, R9 ;  /* 0x000054100b057816 */ /* 0x000fe40000000009 */
[----:B------:R-:W-:Y:S01]  /*1c7a0*/  PRMT R6, R8, 0x5410, R6 ;  /* 0x0000541008067816 */ /* 0x000fe20000000006 */
[----:B--2---:R-:W-:Y:S02]  /*1c7b0*/  @!P0 IMAD.MOV.U32 R2, RZ, RZ, R35 ;  /* 0x000000ffff028224 */ /* 0x004fe400078e0023 */
[----:B------:R-:W-:Y:S02]  /*1c7c0*/  @!P0 IMAD.MOV.U32 R3, RZ, RZ, R36 ;  /* 0x000000ffff038224 */ /* 0x000fe400078e0024 */
[----:B------:R0:W-:Y:S04]  /*1c7d0*/  STS.128 [R37+UR8+0x8000], R4 ;  /* 0x0080000425007988 */ /* 0x0001e80008000c08 */
[----:B------:R1:W2:Y:S04]  /*1c7e0*/  @!P0 LDG.E.U8 R167, desc[UR16][R2.64] ;  /* 0x0000001002a78981 */ /* 0x0002a8000c1e1100 */
[----:B------:R-:W2:Y:S04]  /*1c7f0*/  LDL R36, [R1+0x43c] ;  /* 0x00043c0001247983 */ /* 0x000ea80000100800 */
[----:B------:R-:W2:Y:S01]  /*1c800*/  LDL R35, [R1+0x440] ;  /* 0x0004400001237983 */ /* 0x000ea20000100800 */
[----:B-1----:R-:W-:-:S03]  /*1c810*/  @!P0 IMAD.MOV.U32 R3, RZ, RZ, R34 ;  /* 0x000000ffff038224 */ /* 0x002fc600078e0022 */
[----:B0-----:R-:W2:Y:S04]  /*1c820*/  LDL R37, [R1+0x47c] ;  /* 0x00047c0001257983 */ /* 0x001ea80000100800 */
[----:B------:R-:W2:Y:S01]  /*1c830*/  LDL R34, [R1+0x3fc] ;  /* 0x0003fc0001227983 */ /* 0x000ea20000100800 */
[----:B------:R-:W-:Y:S01]  /*1c840*/  PRMT R164, RZ, 0x7610, R164 ;  /* 0x00007610ffa47816 */ /* 0x000fe200000000a4 */
[----:B---3--:R-:W-:Y:S02]  /*1c850*/  @!P0 IMAD.MOV.U32 R2, RZ, RZ, R32 ;  /* 0x000000ffff028224 */ /* 0x008fe400078e0020 */
[----:B------:R-:W3:Y:S04]  /*1c860*/  LDL R32, [R1+0x400] ;  /* 0x0004000001207983 */ /* 0x000ee80000100800 */
[----:B------:R-:W3:Y:S04]  /*1c870*/  LDL.LU R40, [R1+0x480] ;  /* 0x0004800001287983 */ /* 0x000ee80000300800 */
[----:B------:R4:W3:Y:S04]  /*1c880*/  @!P0 LDG.E.U8 R164, desc[UR16][R2.64] ;  /* 0x0000001002a48981 */ /* 0x0008e8000c1e1100 */
[----:B------:R-:W3:Y:S01]  /*1c890*/  LDL R13, [R1+0x3c0] ;  /* 0x0003c000010d7983 */ /* 0x000ee20000100800 */
[----:B------:R-:W-:-:S03]  /*1c8a0*/  PRMT R166, RZ, 0x7610, R166 ;  /* 0x00007610ffa67816 */ /* 0x000fc600000000a6 */
[----:B------:R-:W3:Y:S04]  /*1c8b0*/  LDL R12, [R1+0x37c] ;  /* 0x00037c00010c7983 */ /* 0x000ee80000100800 */
        /* <DEDUP_REMOVED lines=10> */
[----:B------:R-:W-:Y:S02]  /*1c960*/  PRMT R170, RZ, 0x7610, R170 ;  /* 0x00007610ffaa7816 */ /* 0x000fe400000000aa */
[----:B------:R-:W-:Y:S01]  /*1c970*/  PRMT R172, RZ, 0x7610, R172 ;  /* 0x00007610ffac7816 */ /* 0x000fe200000000ac */
[----:B------:R-:W3:Y:S01]  /*1c980*/  LDL R53, [R1+0xdcc] ;  /* 0x000dcc0001357983 */ /* 0x000ee20000100800 */
[----:B------:R-:W-:Y:S02]  /*1c990*/  PRMT R173, RZ, 0x7610, R173 ;  /* 0x00007610ffad7816 */ /* 0x000fe400000000ad */
[----:B------:R-:W-:Y:S01]  /*1c9a0*/  PRMT R174, RZ, 0x7610, R174 ;  /* 0x00007610ffae7816 */ /* 0x000fe200000000ae */
[----:B------:R-:W3:Y:S04]  /*1c9b0*/  LDL R52, [R1+0xd8c] ;  /* 0x000d8c0001347983 */ /* 0x000ee80000100800 */
[----:B------:R-:W3:Y:S01]  /*1c9c0*/  LDL R51, [R1+0xd90] ;  /* 0x000d900001337983 */ /* 0x000ee20000100800 */
[----:B----4-:R-:W-:-:S03]  /*1c9d0*/  @!P0 IMAD.MOV.U32 R2, RZ, RZ, R30 ;  /* 0x000000ffff028224 */ /* 0x010fc600078e001e */
        /* <DEDUP_REMOVED lines=15> */
[----:B--2---:R-:W-:Y:S02]  /*1cad0*/  @!P0 IMAD.MOV.U32 R3, RZ, RZ, R37 ;  /* 0x000000ffff038224 */ /* 0x004fe400078e0025 */
[----:B------:R-:W2:Y:S01]  /*1cae0*/  LDL R37, [R1+0xe0c] ;  /* 0x000e0c0001257983 */ /* 0x000ea20000100800 */
[----:B---3--:R-:W-:-:S05]  /*1caf0*/  @!P0 IMAD.MOV.U32 R2, RZ, RZ, R40 ;  /* 0x000000ffff028224 */ /* 0x008fca00078e0028 */
[----:B------:R0:W3:Y:S02]  /*1cb00*/  @!P0 LDG.E.U8 R172, desc[UR16][R2.64] ;  /* 0x0000001002ac8981 */ /* 0x0000e4000c1e1100 */
[----:B0-----:R-:W-:Y:S02]  /*1cb10*/  @!P0 IMAD.MOV.U32 R2, RZ, RZ, R35 ;  /* 0x000000ffff028224 */ /* 0x001fe400078e0023 */
[----:B------:R-:W-:Y:S01]  /*1cb20*/  @!P0 IMAD.MOV.U32 R3, RZ, RZ, R36 ;  /* 0x000000ffff038224 */ /* 0x000fe200078e0024 */
[----:B------:R-:W3:Y:S04]  /*1cb30*/  LDL R35, [R1+0x9f8] ;  /* 0x0009f80001237983 */ /* 0x000ee80000100800 */
[----:B------:R0:W3:Y:S04]  /*1cb40*/  @!P0 LDG.E.U8 R173, desc[UR16][R2.64] ;  /* 0x0000001002ad8981 */ /* 0x0000e8000c1e1100 */
[----:B------:R-:W3:Y:S01]  /*1cb50*/  LDL R36, [R1+0x5e8] ;  /* 0x0005e80001247983 */ /* 0x000ee20000100800 */
[----:B0-----:R-:W-:-:S03]  /*1cb60*/  @!P0 IMAD.MOV.U32 R3, RZ, RZ, R34 ;  /* 0x000000ffff038224 */ /* 0x001fc600078e0022 */
[----:B------:R-:W3:Y:S01]  /*1cb70*/  LDL R34, [R1+0xdd0] ;  /* 0x000dd00001227983 */ /* 0x000ee20000100800 */
[----:B------:R-:W-:-:S03]  /*1cb80*/  @!P0 IMAD.MOV.U32 R2, RZ, RZ, R32 ;  /* 0x000000ffff028224 */ /* 0x000fc600078e0020 */
[----:B------:R-:W3:Y:S04]  /*1cb90*/  LDL.LU R47, [R1+0x240] ;  /* 0x00024000012f7983 */ /* 0x000ee80000300800 */
[----:B------:R-:W3:Y:S04]  /*1cba0*/  LDL.LU R42, [R1+0x27c] ;  /* 0x00027c00012a7983 */ /* 0x000ee80000300800 */
[----:B------:R-:W3:Y:S04]  /*1cbb0*/  LDL.LU R32, [R1+0x280] ;  /* 0x0002800001207983 */ /* 0x000ee80000300800 */
[----:B------:R4:W3:Y:S02]  /*1cbc0*/  @!P0 LDG.E.U8 R174, desc[UR16][R2.64] ;  /* 0x0000001002ae8981 */ /* 0x0008e4000c1e1100 */
[----:B----4-:R-:W-:-:S02]  /*1cbd0*/  @!P0 IMAD.MOV.U32 R3, RZ, RZ, R30 ;  /* 0x000000ffff038224 */ /* 0x010fc400078e001e */
[----:B------:R-:W4:Y:S01]  /*1cbe0*/  LDL.LU R30, [R1+0x23c] ;  /* 0x00023c00011e7983 */ /* 0x000f220000300800 */
[----:B------:R-:W-:Y:S01]  /*1cbf0*/  PRMT R175, RZ, 0x7610, R175 ;  /* 0x00007610ffaf7816 */ /* 0x000fe200000000af */
[----:B------:R-:W-:Y:S01]  /*1cc00*/  @!P0 IMAD.MOV.U32 R2, RZ, RZ, R13 ;  /* 0x000000ffff028224 */ /* 0x000fe200078e000d */
[----:B------:R-:W-:Y:S01]  /*1cc10*/  PRMT R176, RZ, 0x7610, R176 ;  /* 0x00007610ffb07816 */ /* 0x000fe200000000b0 */
[----:B------:R-:W4:Y:S04]  /*1cc20*/  LDL R50, [R1+0xd4c] ;  /* 0x000d4c0001327983 */ /* 0x000f280000100800 */
[----:B------:R0:W4:Y:S01]  /*1cc30*/  @!P0 LDG.E.U8 R175, desc[UR16][R2.64] ;  /* 0x0000001002af8981 */ /* 0x000122000c1e1100 */
[----:B------:R-:W-:Y:S02]  /*1cc40*/  PRMT R177, RZ, 0x7610, R177 ;  /* 0x00007610ffb17816 */ /* 0x000fe400000000b1 */
[----:B------:R-:W-:Y:S01]  /*1cc50*/  PRMT R178, RZ, 0x7610, R178 ;  /* 0x00007610ffb27816 */ /* 0x000fe200000000b2 */
[----:B------:R-:W4:Y:S01]  /*1cc60*/  LDL R49, [R1+0xd50] ;  /* 0x000d500001317983 */ /* 0x000f220000100800 */
[----:B------:R-:W-:-:S03]  /*1cc70*/  PRMT R179, RZ, 0x7610, R179 ;  /* 0x00007610ffb37816 */ /* 0x000fc600000000b3 */
[----:B------:R-:W4:Y:S01]  /*1cc80*/  LDL R48, [R1+0xd0c] ;  /* 0x000d0c0001307983 */ /* 0x000f220000100800 */
[----:B0-----:R-:W-:Y:S02]  /*1cc90*/  @!P0 IMAD.MOV.U32 R2, RZ, RZ, R11 ;  /* 0x000000ffff028224 */ /* 0x001fe400078e000b */
[----:B------:R-:W-:Y:S01]  /*1cca0*/  @!P0 IMAD.MOV.U32 R3, RZ, RZ, R12 ;  /* 0x000000ffff038224 */ /* 0x000fe200078e000c */
[----:B------:R-:W4:Y:S04]  /*1ccb0*/  LDL R46, [R1+0xd10] ;  /* 0x000d1000012e7983 */ /* 0x000f280000100800 */
[----:B------:R0:W4:Y:S04]  /*1ccc0*/  @!P0 LDG.E.U8 R176, desc[UR16][R2.64] ;  /* 0x0000001002b08981 */ /* 0x000128000c1e1100 */
[----:B------:R-:W4:Y:S04]  /*1ccd0*/  LDL R45, [R1+0xccc] ;  /* 0x000ccc00012d7983 */ /* 0x000f280000100800 */
[----:B------:R-:W4:Y:S01]  /*1cce0*/  LDL R44, [R1+0xcd0] ;  /* 0x000cd000012c7983 */ /* 0x000f220000100800 */
[----:B0-----:R-:W-:-:S02]  /*1ccf0*/  @!P0 IMAD.MOV.U32 R2, RZ, RZ, R8 ;  /* 0x000000ffff028224 */ /* 0x001fc400078e0008 */
[----:B------:R-:W-:Y:S01]  /*1cd00*/  @!P0 IMAD.MOV.U32 R3, RZ, RZ, R9 ;  /* 0x000000ffff038224 */ /* 0x000fe200078e0009 */
[----:B------:R-:W-:Y:S01]  /*1cd10*/  PRMT R18, RZ, 0x7610, R18 ;  /* 0x00007610ff127816 */ /* 0x000fe20000000012 */
[----:B------:R-:W4:Y:S04]  /*1cd20*/  LDL R43, [R1+0xc8c] ;  /* 0x000c8c00012b7983 */ /* 0x000f280000100800 */
[----:B------:R0:W4:Y:S04]  /*1cd30*/  @!P0 LDG.E.U8 R177, desc[UR16][R2.64] ;  /* 0x0000001002b18981 */ /* 0x000128000c1e1100 */
[----:B------:R-:W4:Y:S01]  /*1cd40*/  LDL R39, [R1+0xc90] ;  /* 0x000c900001277983 */ /* 0x000f220000100800 */
[----:B------:R-:W-:-:S03]  /*1cd50*/  PRMT R21, RZ, 0x7610, R21 ;  /* 0x00007610ff157816 */ /* 0x000fc60000000015 */
[----:B------:R-:W4:Y:S01]  /*1cd60*/  LDL R38, [R1+0xc4c] ;  /* 0x000c4c0001267983 */ /* 0x000f220000100800 */
        /* <DEDUP_REMOVED lines=31> */
[----:B------:R-:W-:Y:S01]  /*1cf60*/  PRMT R7, R7, 0x5410, R2 ;  /* 0x0000541007077816 */ /* 0x000fe20000000002 */
[----:B------:R-:W4:Y:S01]  /*1cf70*/  LDL R13, [R1+0xbd0] ;  /* 0x000bd000010d7983 */ /* 0x000f220000100800 */
[----:B------:R-:W-:-:S02]  /*1cf80*/  PRMT R5, R11, 0x5410, R9 ;  /* 0x000054100b057816 */ /* 0x000fc40000000009 */
[----:B------:R-:W-:Y:S01]  /*1cf90*/  PRMT R6, R8, 0x5410, R6 ;  /* 0x0000541008067816 */ /* 0x000fe20000000006 */
[----:B------:R-:W4:Y:S01]  /*1cfa0*/  LDL R12, [R1+0xb8c] ;  /* 0x000b8c00010c7983 */ /* 0x000f220000100800 */
[----:B------:R-:W-:-:S03]  /*1cfb0*/  PRMT R20, RZ, 0x7610, R20 ;  /* 0x00007610ff147816 */ /* 0x000fc60000000014 */
[----:B------:R-:W4:Y:S04]  /*1cfc0*/  LDL R11, [R1+0xb90] ;  /* 0x000b9000010b7983 */ /* 0x000f280000100800 */
[----:B------:R-:W4:Y:S04]  /*1cfd0*/  LDL R9, [R1+0xb4c] ;  /* 0x000b4c0001097983 */ /* 0x000f280000100800 */
[----:B------:R-:W4:Y:S04]  /*1cfe0*/  LDL R8, [R1+0xb50] ;  /* 0x000b500001087983 */ /* 0x000f280000100800 */
[----:B--2---:R0:W-:Y:S04]  /*1cff0*/  STS.128 [R37+UR8+0x8000], R4 ;  /* 0x0080000425007988 */ /* 0x0041e80008000c08 */
[----:B0-----:R-:W2:Y:S04]  /*1d000*/  LDL R37, [R1+0xc50] ;  /* 0x000c500001257983 */ /* 0x001ea80000100800 */
[----:B------:R-:W2:Y:S04]  /*1d010*/  LDL R7, [R1+0xb0c] ;  /* 0x000b0c0001077983 */ /* 0x000ea80000100800 */
[----:B------:R-:W2:Y:S04]  /*1d020*/  LDL R6, [R1+0xb10] ;  /* 0x000b100001067983 */ /* 0x000ea80000100800 */
[----:B------:R-:W2:Y:S04]  /*1d030*/  LDL R5, [R1+0xacc] ;  /* 0x000acc0001057983 */ /* 0x000ea80000100800 */
[----:B------:R-:W2:Y:S01]  /*1d040*/  LDL R4, [R1+0xad0] ;  /* 0x000ad00001047983 */ /* 0x000ea20000100800 */
[----:B---3--:R-:W-:-:S02]  /*1d050*/  @!P0 IMAD.MOV.U32 R3, RZ, RZ, R42 ;  /* 0x000000ffff038224 */ /* 0x008fc400078e002a */
[----:B------:R-:W-:-:S05]  /*1d060*/  @!P0 IMAD.MOV.U32 R2, RZ, RZ, R32 ;  /* 0x000000ffff028224 */ /* 0x000fca00078e0020 */
[----:B------:R0:W3:Y:S02]  /*1d070*/  @!P0 LDG.E.U8 R18, desc[UR16][R2.64] ;  /* 0x0000001002128981 */ /* 0x0000e4000c1e1100 */
[----:B0-----:R-:W-:Y:S02]  /*1d080*/  @!P0 IMAD.MOV.U32 R2, RZ, RZ, R47 ;  /* 0x000000ffff028224 */ /* 0x001fe400078e002f */
[----:B----4-:R-:W-:-:S05]  /*1d090*/  @!P0 IMAD.MOV.U32 R3, RZ, RZ, R30 ;  /* 0x000000ffff038224 */ /* 0x010fca00078e001e */
[----:B------:R0:W4:Y:S02]  /*1d0a0*/  @!P0 LDG.E.U8 R21, desc[UR16][R2.64] ;  /* 0x0000001002158981 */ /* 0x000124000c1e1100 */
[----:B0-----:R-:W-:Y:S02]  /*1d0b0*/  @!P0 IMAD.MOV.U32 R2, RZ, RZ, R35 ;  /* 0x000000ffff028224 */ /* 0x001fe400078e0023 */
[----:B------:R-:W-:Y:S01]  /*1d0c0*/  @!P0 IMAD.MOV.U32 R3, RZ, RZ, R36 ;  /* 0x000000ffff038224 */ /* 0x000fe200078e0024 */
[----:B------:R-:W3:Y:S04]  /*1d0d0*/  LDL R35, [R1+0xc10] ;  /* 0x000c100001237983 */ /* 0x000ee80000100800 */
[----:B------:R-:W4:Y:S04]  /*1d0e0*/  LDL R36, [R1+0xc0c] ;  /* 0x000c0c0001247983 */ /* 0x000f280000100800 */
[----:B------:R0:W4:Y:S02]  /*1d0f0*/  @!P0 LDG.E.U8 R20, desc[UR16][R2.64] ;  /* 0x0000001002148981 */ /* 0x000124000c1e1100 */
[----:B0-----:R-:W-:-:S02]  /*1d100*/  @!P0 IMAD.MOV.U32 R2, RZ, RZ, R34 ;  /* 0x000000ffff028224 */ /* 0x001fc400078e0022 */
[----:B------:R-:W4:Y:S01]  /*1d110*/  LDL R34, [R1+0xbcc] ;  /* 0x000bcc0001227983 */ /* 0x000f220000100800 */
[----:B------:R-:W-:Y:S01]  /*1d120*/  PRMT R23, RZ, 0x7610, R23 ;  /* 0x00007610ff177816 */ /* 0x000fe20000000017 */
[----:B------:R-:W-:Y:S01]  /*1d130*/  @!P0 IMAD.MOV.U32 R3, RZ, RZ, R53 ;  /* 0x000000ffff038224 */ /* 0x000fe200078e0035 */
[----:B------:R-:W-:-:S04]  /*1d140*/  PRMT R153, RZ, 0x7610, R153 ;  /* 0x00007610ff997816 */ /* 0x000fc80000000099 */
[----:B------:R0:W4:Y:S01]  /*1d150*/  @!P0 LDG.E.U8 R23, desc[UR16][R2.64] ;  /* 0x0000001002178981 */ /* 0x000122000c1e1100 */
[----:B------:R-:W-:Y:S01]  /*1d160*/  PRMT R155, RZ, 0x7610, R155 ;  /* 0x00007610ff9b7816 */ /* 0x000fe2000000009b */
[----:B0-----:R-:W-:Y:S02]  /*1d170*/  @!P0 IMAD.MOV.U32 R2, RZ, RZ, R51 ;  /* 0x000000ffff028224 */ /* 0x001fe400078e0033 */
[----:B------:R-:W-:-:S05]  /*1d180*/  @!P0 IMAD.MOV.U32 R3, RZ, RZ, R52 ;  /* 0x000000ffff038224 */ /* 0x000fca00078e0034 */
        /* <DEDUP_REMOVED lines=11> */
[----:B------:R-:W-:Y:S01]  /*1d240*/  @!P0 IMAD.MOV.U32 R3, RZ, RZ, R45 ;  /* 0x000000ffff038224 */ /* 0x000fe200078e002d */
[----:B------:R-:W-:Y:S01]  /*1d250*/  PRMT R157, RZ, 0x7610, R157 ;  /* 0x00007610ff9d7816 */ /* 0x000fe2000000009d */
[----:B------:R-:W4:Y:S04]  /*1d260*/  LDL R44, [R1+0x574] ;  /* 0x00057400012c7983 */ /* 0x000f280000100800 */
[----:B------:R0:W4:Y:S02]  /*1d270*/  @!P0 LDG.E.U8 R154, desc[UR16][R2.64] ;  /* 0x00000010029a8981 */ /* 0x000124000c1e1100 */
[----:B0-----:R-:W-:-:S02]  /*1d280*/  @!P0 IMAD.MOV.U32 R2, RZ, RZ, R39 ;  /* 0x000000ffff028224 */ /* 0x001fc400078e0027 */
[----:B------:R-:W-:Y:S01]  /*1d290*/  @!P0 IMAD.MOV.U32 R3, RZ, RZ, R43 ;  /* 0x000000ffff038224 */ /* 0x000fe200078e002b */
[----:B------:R-:W-:Y:S01]  /*1d2a0*/  PRMT R158, RZ, 0x7610, R158 ;  /* 0x00007610ff9e7816 */ /* 0x000fe2000000009e */
[----:B------:R-:W4:Y:S04]  /*1d2b0*/  LDL R43, [R1+0x578] ;  /* 0x00057800012b7983 */ /* 0x000f280000100800 */
[----:B------:R0:W4:Y:S01]  /*1d2c0*/  @!P0 LDG.E.U8 R156, desc[UR16][R2.64] ;  /* 0x00000010029c8981 */ /* 0x000122000c1e1100 */
[----:B------:R-:W-:Y:S02]  /*1d2d0*/  PRMT R159, RZ, 0x7610, R159 ;  /* 0x00007610ff9f7816 */ /* 0x000fe4000000009f */
[----:B------:R-:W-:Y:S01]  /*1d2e0*/  PRMT R160, RZ, 0x7610, R160 ;  /* 0x00007610ffa07816 */ /* 0x000fe200000000a0 */
[----:B------:R-:W4:Y:S01]  /*1d2f0*/  LDL R39, [R1+0x474] ;  /* 0x0004740001277983 */ /* 0x000f220000100800 */
[----:B0-----:R-:W-:Y:S01]  /*1d300*/  @!P0 IMAD.MOV.U32 R3, RZ, RZ, R38 ;  /* 0x000000ffff038224 */ /* 0x001fe200078e0026 */
[----:B------:R-:W-:-:S02]  /*1d310*/  PRMT R161, RZ, 0x7610, R161 ;  /* 0x00007610ffa17816 */ /* 0x000fc400000000a1 */
[----:B------:R-:W4:Y:S01]  /*1d320*/  LDL R38, [R1+0x478] ;  /* 0x0004780001267983 */ /* 0x000f220000100800 */
[----:B------:R-:W-:Y:S01]  /*1d330*/  PRMT R162, RZ, 0x7610, R162 ;  /* 0x00007610ffa27816 */ /* 0x000fe200000000a2 */
[----:B--2---:R-:W-:Y:S01]  /*1d340*/  @!P0 IMAD.MOV.U32 R2, RZ, RZ, R37 ;  /* 0x000000ffff028224 */ /* 0x004fe200078e0025 */
[----:B------:R-:W-:Y:S01]  /*1d350*/  PRMT R163, RZ, 0x7610, R163 ;  /* 0x00007610ffa37816 */ /* 0x000fe200000000a3 */
[----:B------:R-:W2:Y:S04]  /*1d360*/  LDL R37, [R1+0xa4c] ;  /* 0x000a4c0001257983 */ /* 0x000ea80000100800 */
[----:B------:R3:W2:Y:S02]  /*1d370*/  @!P0 LDG.E.U8 R157, desc[UR16][R2.64] ;  /* 0x00000010029d8981 */ /* 0x0006a4000c1e1100 */
[----:B---3--:R-:W-:-:S02]  /*1d380*/  @!P0 IMAD.MOV.U32 R2, RZ, RZ, R35 ;  /* 0x000000ffff028224 */ /* 0x008fc400078e0023 */
[----:B------:R-:W3:Y:S01]  /*1d390*/  LDL R35, [R1+0x538] ;  /* 0x0005380001237983 */ /* 0x000ee20000100800 */
[----:B----4-:R-:W-:-:S03]  /*1d3a0*/  @!P0 IMAD.MOV.U32 R3, RZ, RZ, R36 ;  /* 0x000000ffff038224 */ /* 0x010fc600078e0024 */
[----:B------:R-:W4:Y:S04]  /*1d3b0*/  LDL R36, [R1+0x534] ;  /* 0x0005340001247983 */ /* 0x000f280000100800 */
[----:B------:R0:W4:Y:S02]  /*1d3c0*/  @!P0 LDG.E.U8 R158, desc[UR16][R2.64] ;  /* 0x00000010029e8981 */ /* 0x000124000c1e1100 */
[----:B0-----:R-:W-:Y:S02]  /*1d3d0*/  @!P0 IMAD.MOV.U32 R2, RZ, RZ, R13 ;  /* 0x000000ffff028224 */ /* 0x001fe400078e000d */
[----:B------:R-:W-:Y:S02]  /*1d3e0*/  @!P0 IMAD.MOV.U32 R3, RZ, RZ, R34 ;  /* 0x000000ffff038224 */ /* 0x000fe400078e0022 */
[----:B------:R-:W4:Y:S04]  /*1d3f0*/  LDL R34, [R1+0x4f4] ;  /* 0x0004f40001227983 */ /* 0x000f280000100800 */
[----:B------:R0:W4:Y:S02]  /*1d400*/  @!P0 LDG.E.U8 R159, desc[UR16][R2.64] ;  /* 0x00000010029f8981 */ /* 0x000124000c1e1100 */
[----:B0-----:R-:W-:-:S02]  /*1d410*/  @!P0 IMAD.MOV.U32 R2, RZ, RZ, R11 ;  /* 0x000000ffff028224 */ /* 0x001fc400078e000b */
        /* <DEDUP_REMOVED lines=11> */
[----:B0-----:R-:W-:Y:S02]  /*1d4d0*/  LOP3.LUT R3, R29, 0xffff, RZ, 0xc0, !PT ;  /* 0x0000ffff1d037812 */ /* 0x001fe400078ec0ff */
[----:B------:R-:W-:Y:S01]  /*1d4e0*/  LOP3.LUT R2, R28, 0xffff, RZ, 0xc0, !PT ;  /* 0x0000ffff1c027812 */ /* 0x000fe200078ec0ff */
[----:B------:R-:W3:Y:S03]  /*1d4f0*/  LDL R29, [R1+0x5b4] ;  /* 0x0005b400011d7983 */ /* 0x000ee60000100800 */
[----:B------:R-:W-:Y:S01]  /*1d500*/  PRMT R12, R3, 0x3340, R2 ;  /* 0x00003340030c7816 */ /* 0x000fe20000000002 */
[----:B------:R-:W4:Y:S01]  /*1d510*/  LDL R28, [R1+0x5b8] ;  /* 0x0005b800011c7983 */ /* 0x000f220000100800 */
[----:B------:R-:W-:-:S03]  /*1d520*/  LOP3.LUT R3, R25, 0xffff, RZ, 0xc0, !PT ;  /* 0x0000ffff19037812 */ /* 0x000fc600078ec0ff */
[----:B------:R-:W2:Y:S01]  /*1d530*/  LDL R25, [R1+0xa90] ;  /* 0x000a900001197983 */ /* 0x000ea20000100800 */
[----:B------:R-:W-:Y:S02]  /*1d540*/  LOP3.LUT R5, R33, 0xffff, RZ, 0xc0, !PT ;  /* 0x0000ffff21057812 */ /* 0x000fe400078ec0ff */
[----:B------:R-:W-:Y:S01]  /*1d550*/  LOP3.LUT R4, R31, 0xffff, RZ, 0xc0, !PT ;  /* 0x0000ffff1f047812 */ /* 0x000fe200078ec0ff */
[----:B------:R-:W3:Y:S03]  /*1d560*/  LDL R33, [R1+0xa8c] ;  /* 0x000a8c0001217983 */ /* 0x000ee60000100800 */
[----:B------:R-:W-:Y:S01]  /*1d570*/  PRMT R13, R5, 0x3340, R4 ;  /* 0x00003340050d7816 */ /* 0x000fe20000000004 */
[----:B------:R-:W4:Y:S01]  /*1d580*/  LDL R31, [R1+0xa0c] ;  /* 0x000a0c00011f7983 */ /* 0x000f220000100800 */
[----:B------:R-:W-:-:S03]  /*1d590*/  LOP3.LUT R4, R26, 0xffff, RZ, 0xc0, !PT ;  /* 0x0000ffff1a047812 */ /* 0x000fc600078ec0ff */
[----:B------:R-:W4:Y:S01]  /*1d5a0*/  LDL R26, [R1+0xe08] ;  /* 0x000e0800011a7983 */ /* 0x000f220000100800 */
[----:B------:R-:W-:-:S03]  /*1d5b0*/  LOP3.LUT R2, R24, 0xffff, RZ, 0xc0, !PT ;  /* 0x0000ffff18027812 */ /* 0x000fc600078ec0ff */
[----:B------:R-:W4:Y:S01]  /*1d5c0*/  LDL R24, [R1+0xa50] ;  /* 0x000a500001187983 */ /* 0x000f220000100800 */
[----:B------:R-:W-:-:S03]  /*1d5d0*/  LOP3.LUT R5, R27, 0xffff, RZ, 0xc0, !PT ;  /* 0x0000ffff1b057812 */ /* 0x000fc600078ec0ff */
[----:B------:R-:W4:Y:S01]  /*1d5e0*/  LDL R27, [R1+0xa10] ;  /* 0x000a1000011b7983 */ /* 0x000f220000100800 */
        /* <DEDUP_REMOVED lines=13> */
[----:B------:R-:W-:-:S04]  /*1d6c0*/  PRMT R2, R3, 0x3340, R2 ;  /* 0x0000334003027816 */ /* 0x000fc80000000002 */
[----:B------:R-:W-:Y:S02]  /*1d6d0*/  PRMT R7, R7, 0x5410, R2 ;  /* 0x0000541007077816 */ /* 0x000fe40000000002 */
[----:B------:R-:W-:Y:S02]  /*1d6e0*/  PRMT R4, R13, 0x5410, R12 ;  /* 0x000054100d047816 */ /* 0x000fe4000000000c */
[----:B------:R-:W-:Y:S02]  /*1d6f0*/  PRMT R5, R11, 0x5410, R8 ;  /* 0x000054100b057816 */ /* 0x000fe40000000008 */
[----:B------:R-:W-:Y:S02]  /*1d700*/  PRMT R6, R9, 0x5410, R6 ;  /* 0x0000541009067816 */ /* 0x000fe40000000006 */
[----:B------:R-:W-:Y:S01]  /*1d710*/  PRMT R8, RZ, 0x7610, R8 ;  /* 0x00007610ff087816 */ /* 0x000fe20000000008 */
[----:B--2---:R-:W-:Y:S02]  /*1d720*/  @!P0 IMAD.MOV.U32 R2, RZ, RZ, R25 ;  /* 0x000000ffff028224 */ /* 0x004fe400078e0019 */
[----:B------:R-:W2:Y:S01]  /*1d730*/  LDL R25, [R1+0x4f8] ;  /* 0x0004f80001197983 */ /* 0x000ea20000100800 */
[----:B---3--:R-:W-:-:S03]  /*1d740*/  @!P0 IMAD.MOV.U32 R3, RZ, RZ, R33 ;  /* 0x000000ffff038224 */ /* 0x008fc600078e0021 */
[----:B------:R-:W3:Y:S04]  /*1d750*/  LDL R33, [R1+0x4b4] ;  /* 0x0004b40001217983 */ /* 0x000ee80000100800 */
[----:B------:R0:W3:Y:S04]  /*1d760*/  @!P0 LDG.E.U8 R8, desc[UR16][R2.64] ;  /* 0x0000001002088981 */ /* 0x0000e8000c1e1100 */
[----:B----4-:R1:W-:Y:S04]  /*1d770*/  STS.128 [R26+UR8+0x8000], R4 ;  /* 0x008000041a007988 */ /* 0x0103e80008000c08 */
[----:B-1----:R-:W4:Y:S01]  /*1d780*/  LDL R26, [R1+0x4b8] ;  /* 0x0004b800011a7983 */ /* 0x002f220000100800 */
[----:B0-----:R-:W-:-:S03]  /*1d790*/  @!P0 IMAD.MOV.U32 R2, RZ, RZ, R24 ;  /* 0x000000ffff028224 */ /* 0x001fc600078e0018 */
[----:B------:R-:W4:Y:S01]  /*1d7a0*/  LDL R24, [R1+0x438] ;  /* 0x0004380001187983 */ /* 0x000f220000100800 */
[----:B------:R-:W-:Y:S01]  /*1d7b0*/  PRMT R9, RZ, 0x7610, R9 ;  /* 0x00007610ff097816 */ /* 0x000fe20000000009 */
[----:B------:R-:W-:Y:S02]  /*1d7c0*/  @!P0 IMAD.MOV.U32 R3, RZ, RZ, R37 ;  /* 0x000000ffff038224 */ /* 0x000fe400078e0025 */
[----:B------:R-:W4:Y:S01]  /*1d7d0*/  LDL R37, [R1+0x434] ;  /* 0x0004340001257983 */ /* 0x000f220000100800 */
[----:B------:R-:W-:-:S03]  /*1d7e0*/  PRMT R4, RZ, 0x7610, R4 ;  /* 0x00007610ff047816 */ /* 0x000fc60000000004 */
[----:B------:R0:W4:Y:S02]  /*1d7f0*/  @!P0 LDG.E.U8 R9, desc[UR16][R2.64] ;  /* 0x0000001002098981 */ /* 0x000124000c1e1100 */
[----:B0-----:R-:W-:Y:S02]  /*1d800*/  @!P0 IMAD.MOV.U32 R2, RZ, RZ, R27 ;  /* 0x000000ffff028224 */ /* 0x001fe400078e001b */
[----:B------:R-:W-:Y:S01]  /*1d810*/  @!P0 IMAD.MOV.U32 R3, RZ, RZ, R31 ;  /* 0x000000ffff038224 */ /* 0x000fe200078e001f */
[----:B------:R-:W4:Y:S04]  /*1d820*/  LDL R27, [R1+0x3f8] ;  /* 0x0003f800011b7983 */ /* 0x000f280000100800 */
[----:B------:R-:W4:Y:S04]  /*1d830*/  LDL R31, [R1+0x3f4] ;  /* 0x0003f400011f7983 */ /* 0x000f280000100800 */
[----:B------:R0:W4:Y:S01]  /*1d840*/  @!P0 LDG.E.U8 R4, desc[UR16][R2.64] ;  /* 0x0000001002048981 */ /* 0x000122000c1e1100 */
[----:B------:R-:W-:Y:S01]  /*1d850*/  PRMT R5, RZ, 0x7610, R5 ;  /* 0x00007610ff057816 */ /* 0x000fe20000000005 */
[----:B0-----:R-:W-:-:S02]  /*1d860*/  @!P0 IMAD.MOV.U32 R3, RZ, RZ, R29 ;  /* 0x000000ffff038224 */ /* 0x001fc400078e001d */
[----:B------:R-:W4:Y:S01]  /*1d870*/  LDL R29, [R1+0x3b4] ;  /* 0x0003b400011d7983 */ /* 0x000f220000100800 */
[----:B------:R-:W-:-:S03]  /*1d880*/  @!P0 IMAD.MOV.U32 R2, RZ, RZ, R28 ;  /* 0x000000ffff028224 */ /* 0x000fc600078e001c */
[----:B------:R-:W4:Y:S01]  /*1d890*/  LDL R28, [R1+0x3b8] ;  /* 0x0003b800011c7983 */ /* 0x000f220000100800 */
[----:B------:R-:W-:-:S03]  /*1d8a0*/  PRMT R7, RZ, 0x7610, R7 ;  /* 0x00007610ff077816 */ /* 0x000fc60000000007 */
[----:B------:R0:W4:Y:S01]  /*1d8b0*/  @!P0 LDG.E.U8 R5, desc[UR16][R2.64] ;  /* 0x0000001002058981 */ /* 0x000122000c1e1100 */
[----:B------:R-:W-:Y:S01]  /*1d8c0*/  PRMT R12, RZ, 0x7610, R12 ;  /* 0x00007610ff0c7816 */ /* 0x000fe2000000000c */
[----:B0-----:R-:W-:Y:S02]  /*1d8d0*/  @!P0 IMAD.MOV.U32 R2, RZ, RZ, R43 ;  /* 0x000000ffff028224 */ /* 0x001fe400078e002b */
[----:B------:R-:W-:-:S05]  /*1d8e0*/  @!P0 IMAD.MOV.U32 R3, RZ, RZ, R44 ;  /* 0x000000ffff038224 */ /* 0x000fca00078e002c */
[----:B------:R0:W4:Y:S02]  /*1d8f0*/  @!P0 LDG.E.U8 R7, desc[UR16][R2.64] ;  /* 0x0000001002078981 */ /* 0x000124000c1e1100 */
[----:B0-----:R-:W-:Y:S02]  /*1d900*/  @!P0 IMAD.MOV.U32 R2, RZ, RZ, R35 ;  /* 0x000000ffff028224 */ /* 0x001fe400078e0023 */
[----:B------:R-:W-:Y:S01]  /*1d910*/  @!P0 IMAD.MOV.U32 R3, RZ, RZ, R36 ;  /* 0x000000ffff038224 */ /* 0x000fe200078e0024 */
[----:B------:R-:W4:Y:S04]  /*1d920*/  LDL R35, [R1+0x378] ;  /* 0x0003780001237983 */ /* 0x000f280000100800 */
[----:B------:R-:W4:Y:S04]  /*1d930*/  LDL R36, [R1+0x374] ;  /* 0x0003740001247983 */ /* 0x000f280000100800 */
[----:B------:R0:W4:Y:S02]  /*1d940*/  @!P0 LDG.E.U8 R12, desc[UR16][R2.64] ;  /* 0x00000010020c8981 */ /* 0x000124000c1e1100 */
[----:B0-----:R-:W-:-:S02]  /*1d950*/  @!P0 IMAD.MOV.U32 R3, RZ, RZ, R34 ;  /* 0x000000ffff038224 */ /* 0x001fc400078e0022 */
[----:B------:R-:W4:Y:S01]  /*1d960*/  LDL R34, [R1+0x334] ;  /* 0x0003340001227983 */ /* 0x000f220000100800 */
[----:B------:R-:W-:Y:S02]  /*1d970*/  PRMT R6, RZ, 0x7610, R6 ;  /* 0x00007610ff067816 */ /* 0x000fe40000000006 */
[----:B------:R-:W-:Y:S02]  /*1d980*/  PRMT R11, RZ, 0x7610, R11 ;  /* 0x00007610ff0b7816 */ /* 0x000fe4000000000b */
[----:B------:R-:W-:Y:S01]  /*1d990*/  PRMT R13, RZ, 0x7610, R13 ;  /* 0x00007610ff0d7816 */ /* 0x000fe2000000000d */
[----:B--2---:R-:W-:Y:S02]  /*1d9a0*/  @!P0 IMAD.MOV.U32 R2, RZ, RZ, R25 ;  /* 0x000000ffff028224 */ /* 0x004fe400078e0019 */
        /* <DEDUP_REMOVED lines=8> */
[----:B------:R-:W-:-:S05]  /*1da30*/  @!P0 IMAD.MOV.U32 R3, RZ, RZ, R39 ;  /* 0x000000ffff038224 */ /* 0x000fca00078e0027 */
[----:B------:R0:W4:Y:S02]  /*1da40*/  @!P0 LDG.E.U8 R13, desc[UR16][R2.64] ;  /* 0x00000010020d8981 */ /* 0x000124000c1e1100 */
[----:B0-----:R-:W-:Y:S02]  /*1da50*/  @!P0 IMAD.MOV.U32 R2, RZ, RZ, R24 ;  /* 0x000000ffff028224 */ /* 0x001fe400078e0018 */
[----:B------:R-:W4:Y:S01]  /*1da60*/  LDL R24, [R1+0x2b8] ;  /* 0x0002b80001187983 */ /* 0x000f220000100800 */
[----:B------:R-:W-:Y:S01]  /*1da70*/  PRMT R14, RZ, 0x7610, R14 ;  /* 0x00007610ff0e7816 */ /* 0x000fe2000000000e */
[----:B------:R-:W-:Y:S01]  /*1da80*/  @!P0 IMAD.MOV.U32 R3, RZ, RZ, R37 ;  /* 0x000000ffff038224 */ /* 0x000fe200078e0025 */
[----:B------:R-:W-:Y:S01]  /*1da90*/  PRMT R15, RZ, 0x7610, R15 ;  /* 0x00007610ff0f7816 */ /* 0x000fe2000000000f */
[----:B------:R-:W4:Y:S04]  /*1daa0*/  LDL.LU R43, [R1+0x2b4] ;  /* 0x0002b400012b7983 */ /* 0x000f280000300800 */
[----:B------:R0:W4:Y:S02]  /*1dab0*/  @!P0 LDG.E.U8 R14, desc[UR16][R2.64] ;  /* 0x00000010020e8981 */ /* 0x000124000c1e1100 */
[----:B0-----:R-:W-:-:S02]  /*1dac0*/  @!P0 IMAD.MOV.U32 R2, RZ, RZ, R27 ;  /* 0x000000ffff028224 */ /* 0x001fc400078e001b */
[----:B------:R-:W-:Y:S01]  /*1dad0*/  @!P0 IMAD.MOV.U32 R3, RZ, RZ, R31 ;  /* 0x000000ffff038224 */ /* 0x000fe200078e001f */
[----:B------:R-:W4:Y:S04]  /*1dae0*/  LDL.LU R27, [R1+0x278] ;  /* 0x00027800011b7983 */ /* 0x000f280000300800 */
[----:B------:R0:W4:Y:S04]  /*1daf0*/  @!P0 LDG.E.U8 R15, desc[UR16][R2.64] ;  /* 0x00000010020f8981 */ /* 0x000128000c1e1100 */
[----:B------:R-:W4:Y:S01]  /*1db00*/  LDL R31, [R1+0x9f4] ;  /* 0x0009f400011f7983 */ /* 0x000f220000100800 */
[----:B0-----:R-:W-:-:S03]  /*1db10*/  @!P0 IMAD.MOV.U32 R3, RZ, RZ, R29 ;  /* 0x000000ffff038224 */ /* 0x001fc600078e001d */
[----:B------:R-:W4:Y:S04]  /*1db20*/  LDL R29, [R1+0xdf4] ;  /* 0x000df400011d7983 */ /* 0x000f280000100800 */
[----:B------:R-:W4:Y:S04]  /*1db30*/  LDL.LU R49, [R1+0x238] ;  /* 0x0002380001317983 */ /* 0x000f280000300800 */
[----:B------:R-:W4:Y:S01]  /*1db40*/  LDL.LU R44, [R1+0x274] ;  /* 0x00027400012c7983 */ /* 0x000f220000300800 */
[----:B------:R-:W-:-:S03]  /*1db50*/  @!P0 IMAD.MOV.U32 R2, RZ, RZ, R28 ;  /* 0x000000ffff028224 */ /* 0x000fc600078e001c */
[----:B------:R-:W4:Y:S01]  /*1db60*/  LDL.LU R28, [R1+0x234] ;  /* 0x00023400011c7983 */ /* 0x000f220000300800 */
[----:B------:R-:W-:Y:S02]  /*1db70*/  PRMT R19, RZ, 0x7610, R19 ;  /* 0x00007610ff137816 */ /* 0x000fe40000000013 */
[----:B------:R-:W-:Y:S01]  /*1db80*/  PRMT R22, RZ, 0x7610, R22 ;  /* 0x00007610ff167816 */ /* 0x000fe20000000016 */
[----:B------:R-:W4:Y:S04]  /*1db90*/  LDL R39, [R1+0xdc4] ;  /* 0x000dc40001277983 */ /* 0x000f280000100800 */
[----:B------:R0:W4:Y:S04]  /*1dba0*/  @!P0 LDG.E.U8 R19, desc[UR16][R2.64] ;  /* 0x0000001002138981 */ /* 0x000128000c1e1100 */
[----:B------:R-:W4:Y:S04]  /*1dbb0*/  LDL R38, [R1+0xdc8] ;  /* 0x000dc80001267983 */ /* 0x000f280000100800 */
[----:B------:R-:W4:Y:S01]  /*1dbc0*/  LDL R46, [R1+0xd44] ;  /* 0x000d4400012e7983 */ /* 0x000f220000100800 */
[----:B0-----:R-:W-:-:S02]  /*1dbd0*/  @!P0 IMAD.MOV.U32 R2, RZ, RZ, R35 ;  /* 0x000000ffff028224 */ /* 0x001fc400078e0023 */
[----:B------:R-:W-:Y:S01]  /*1dbe0*/  @!P0 IMAD.MOV.U32 R3, RZ, RZ, R36 ;  /* 0x000000ffff038224 */ /* 0x000fe200078e0024 */
[----:B------:R-:W4:Y:S04]  /*1dbf0*/  LDL R45, [R1+0xd48] ;  /* 0x000d4800012d7983 */ /* 0x000f280000100800 */
[----:B------:R0:W4:Y:S01]  /*1dc00*/  @!P0 LDG.E.U8 R22, desc[UR16][R2.64] ;  /* 0x0000001002168981 */ /* 0x000122000c1e1100 */
[----:B------:R-:W-:-:S03]  /*1dc10*/  PRMT R251, RZ, 0x7610, R251 ;  /* 0x00007610fffb7816 */ /* 0x000fc600000000fb */
[----:B------:R-:W4:Y:S01]  /*1dc20*/  LDL R35, [R1+0xd04] ;  /* 0x000d040001237983 */ /* 0x000f220000100800 */
[----:B------:R-:W-:-:S03]  /*1dc30*/  PRMT R81, RZ, 0x7610, R81 ;  /* 0x00007610ff517816 */ /* 0x000fc60000000051 */
[----:B------:R-:W4:Y:S01]  /*1dc40*/  LDL R36, [R1+0xcc4] ;  /* 0x000cc40001247983 */ /* 0x000f220000100800 */
[----:B0-----:R-:W-:-:S03]  /*1dc50*/  @!P0 IMAD.MOV.U32 R3, RZ, RZ, R34 ;  /* 0x000000ffff038224 */ /* 0x001fc600078e0022 */
[----:B------:R-:W4:Y:S01]  /*1dc60*/  LDL R34, [R1+0xd84] ;  /* 0x000d840001227983 */ /* 0x000f220000100800 */
[----:B------:R-:W-:Y:S02]  /*1dc70*/  PRMT R66, RZ, 0x7610, R66 ;  /* 0x00007610ff427816 */ /* 0x000fe40000000042 */
[----:B------:R-:W-:Y:S01]  /*1dc80*/  PRMT R74, RZ, 0x7610, R74 ;  /* 0x00007610ff4a7816 */ /* 0x000fe2000000004a */
[----:B------:R-:W4:Y:S01]  /*1dc90*/  LDL R37, [R1+0xc84] ;  /* 0x000c840001257983 */ /* 0x000f220000100800 */
[----:B------:R-:W-:Y:S02]  /*1dca0*/  PRMT R41, RZ, 0x7610, R41 ;  /* 0x00007610ff297816 */ /* 0x000fe40000000029 */
[----:B------:R-:W-:Y:S01]  /*1dcb0*/  PRMT R71, RZ, 0x7610, R71 ;  /* 0x00007610ff477816 */ /* 0x000fe20000000047 */
[----:B------:R-:W4:Y:S01]  /*1dcc0*/  LDL R50, [R1+0x56c] ;  /* 0x00056c0001327983 */ /* 0x000f220000100800 */
[----:B------:R-:W-:Y:S02]  /*1dcd0*/  PRMT R68, RZ, 0x7610, R68 ;  /* 0x00007610ff447816 */ /* 0x000fe40000000044 */
[----:B------:R-:W-:Y:S01]  /*1dce0*/  PRMT R65, RZ, 0x7610, R65 ;  /* 0x00007610ff417816 */ /* 0x000fe20000000041 */
[----:B------:R-:W4:Y:S01]  /*1dcf0*/  LDL R48, [R1+0x570] ;  /* 0x0005700001307983 */ /* 0x000f220000100800 */
[----:B--2---:R-:W-:-:S03]  /*1dd00*/  @!P0 IMAD.MOV.U32 R2, RZ, RZ, R25 ;  /* 0x000000ffff028224 */ /* 0x004fc600078e0019 */
[----:B------:R-:W2:Y:S04]  /*1dd10*/  LDL R25, [R1+0xd88] ;  /* 0x000d880001197983 */ /* 0x000ea80000100800 */
[----:B------:R3:W2:Y:S02]  /*1dd20*/  @!P0 LDG.E.U8 R251, desc[UR16][R2.64] ;  /* 0x0000001002fb8981 */ /* 0x0006a4000c1e1100 */
[----:B---3--:R-:W-:Y:S02]  /*1dd30*/  @!P0 IMAD.MOV.U32 R3, RZ, RZ, R33 ;  /* 0x000000ffff038224 */ /* 0x008fe400078e0021 */
[----:B------:R-:W3:Y:S01]  /*1dd40*/  LDL R33, [R1+0xcc8] ;  /* 0x000cc80001217983 */ /* 0x000ee20000100800 */
[----:B----4-:R-:W-:-:S03]  /*1dd50*/  @!P0 IMAD.MOV.U32 R2, RZ, RZ, R26 ;  /* 0x000000ffff028224 */ /* 0x010fc600078e001a */
[----:B------:R-:W4:Y:S04]  /*1dd60*/  LDL R26, [R1+0xd08] ;  /* 0x000d0800011a7983 */ /* 0x000f280000100800 */
[----:B------:R0:W3:Y:S02]  /*1dd70*/  @!P0 LDG.E.U8 R81, desc[UR16][R2.64] ;  /* 0x0000001002518981 */ /* 0x0000e4000c1e1100 */
[----:B0-----:R-:W-:Y:S02]  /*1dd80*/  @!P0 IMAD.MOV.U32 R2, RZ, RZ, R24 ;  /* 0x000000ffff028224 */ /* 0x001fe400078e0018 */
[----:B------:R-:W3:Y:S01]  /*1dd90*/  LDL R24, [R1+0xc88] ;  /* 0x000c880001187983 */ /* 0x000ee20000100800 */
[----:B------:R-:W-:-:S05]  /*1dda0*/  @!P0 IMAD.MOV.U32 R3, RZ, RZ, R43 ;  /* 0x000000ffff038224 */ /* 0x000fca00078e002b */
[----:B------:R0:W3:Y:S02]  /*1ddb0*/  @!P0 LDG.E.U8 R66, desc[UR16][R2.64] ;  /* 0x0000001002428981 */ /* 0x0000e4000c1e1100 */
[----:B0-----:R-:W-:Y:S02]  /*1ddc0*/  @!P0 IMAD.MOV.U32 R2, RZ, RZ, R27 ;  /* 0x000000ffff028224 */ /* 0x001fe400078e001b */
[----:B------:R-:W-:-:S05]  /*1ddd0*/  @!P0 IMAD.MOV.U32 R3, RZ, RZ, R44 ;  /* 0x000000ffff038224 */ /* 0x000fca00078e002c */
[----:B------:R0:W3:Y:S02]  /*1dde0*/  @!P0 LDG.E.U8 R74, desc[UR16][R2.64] ;  /* 0x00000010024a8981 */ /* 0x0000e4000c1e1100 */
[----:B0-----:R-:W-:Y:S02]  /*1ddf0*/  @!P0 IMAD.MOV.U32 R2, RZ, RZ, R49 ;  /* 0x000000ffff028224 */ /* 0x001fe400078e0031 */
[----:B------:R-:W-:-:S05]  /*1de00*/  @!P0 IMAD.MOV.U32 R3, RZ, RZ, R28 ;  /* 0x000000ffff038224 */ /* 0x000fca00078e001c */
[----:B------:R0:W3:Y:S02]  /*1de10*/  @!P0 LDG.E.U8 R41, desc[UR16][R2.64] ;  /* 0x0000001002298981 */ /* 0x0000e4000c1e1100 */
[----:B0-----:R-:W-:Y:S02]  /*1de20*/  @!P0 IMAD.MOV.U32 R2, RZ, RZ, R29 ;  /* 0x000000ffff028224 */ /* 0x001fe400078e001d */
[----:B------:R-:W3:Y:S01]  /*1de30*/  LDL R29, [R1+0xc48] ;  /* 0x000c4800011d7983 */ /* 0x000ee20000100800 */
[----:B------:R-:W-:-:S03]  /*1de40*/  @!P0 IMAD.MOV.U32 R3, RZ, RZ, R31 ;  /* 0x000000ffff038224 */ /* 0x000fc600078e001f */
[----:B------:R-:W3:Y:S04]  /*1de50*/  LDL R31, [R1+0xc44] ;  /* 0x000c4400011f7983 */ /* 0x000ee80000100800 */
[----:B------:R0:W3:Y:S02]  /*1de60*/  @!P0 LDG.E.U8 R71, desc[UR16][R2.64] ;  /* 0x0000001002478981 */ /* 0x0000e4000c1e1100 */
[----:B0-----:R-:W-:Y:S02]  /*1de70*/  @!P0 IMAD.MOV.U32 R2, RZ, RZ, R38 ;  /* 0x000000ffff028224 */ /* 0x001fe400078e0026 */
[----:B------:R-:W-:Y:S01]  /*1de80*/  @!P0 IMAD.MOV.U32 R3, RZ, RZ, R39 ;  /* 0x000000ffff038224 */ /* 0x000fe200078e0027 */
[----:B------:R-:W3:Y:S04]  /*1de90*/  LDL R38, [R1+0xc08] ;  /* 0x000c080001267983 */ /* 0x000ee80000100800 */
[----:B------:R-:W3:Y:S04]  /*1dea0*/  LDL R39, [R1+0xc04] ;  /* 0x000c040001277983 */ /* 0x000ee80000100800 */
[----:B------:R2:W3:Y:S02]  /*1deb0*/  @!P0 LDG.E.U8 R68, desc[UR16][R2.64] ;  /* 0x0000001002448981 */ /* 0x0004e4000c1e1100 */
[----:B--2---:R-:W-:-:S02]  /*1dec0*/  @!P0 IMAD.MOV.U32 R2, RZ, RZ, R25 ;  /* 0x000000ffff028224 */ /* 0x004fc400078e0019 */
[----:B------:R-:W2:Y:S01]  /*1ded0*/  LDL R25, [R1+0xbc8] ;  /* 0x000bc80001197983 */ /* 0x000ea20000100800 */
[----:B------:R-:W-:-:S03]  /*1dee0*/  @!P0 IMAD.MOV.U32 R3, RZ, RZ, R34 ;  /* 0x000000ffff038224 */ /* 0x000fc600078e0022 */
[----:B------:R-:W2:Y:S01]  /*1def0*/  LDL R34, [R1+0xbc4] ;  /* 0x000bc40001227983 */ /* 0x000ea20000100800 */
[----:B------:R-:W-:-:S03]  /*1df00*/  PRMT R63, RZ, 0x7610, R63 ;  /* 0x00007610ff3f7816 */ /* 0x000fc6000000003f */
[----:B------:R0:W2:Y:S02]  /*1df10*/  @!P0 LDG.E.U8 R65, desc[UR16][R2.64] ;  /* 0x0000001002418981 */ /* 0x0000a4000c1e1100 */
[----:B0-----:R-:W-:Y:S02]  /*1df20*/  @!P0 IMAD.MOV.U32 R2, RZ, RZ, R45 ;  /* 0x000000ffff028224 */ /* 0x001fe400078e002d */
[----:B------:R-:W-:Y:S01]  /*1df30*/  @!P0 IMAD.MOV.U32 R3, RZ, RZ, R46 ;  /* 0x000000ffff038224 */ /* 0x000fe200078e002e */
[----:B------:R-:W2:Y:S04]  /*1df40*/  LDL R45, [R1+0xb88] ;  /* 0x000b8800012d7983 */ /* 0x000ea80000100800 */
[----:B------:R-:W2:Y:S04]  /*1df50*/  LDL R46, [R1+0xb84] ;  /* 0x000b8400012e7983 */ /* 0x000ea80000100800 */
[----:B------:R0:W2:Y:S02]  /*1df60*/  @!P0 LDG.E.U8 R63, desc[UR16][R2.64] ;  /* 0x00000010023f8981 */ /* 0x0000a4000c1e1100 */
[----:B0-----:R-:W-:-:S02]  /*1df70*/  @!P0 IMAD.MOV.U32 R3, RZ, RZ, R35 ;  /* 0x000000ffff038224 */ /* 0x001fc400078e0023 */
[----:B------:R-:W2:Y:S01]  /*1df80*/  LDL R35, [R1+0xb44] ;  /* 0x000b440001237983 */ /* 0x000ea20000100800 */
[----:B----4-:R-:W-:-:S03]  /*1df90*/  @!P0 IMAD.MOV.U32 R2, RZ, RZ, R26 ;  /* 0x000000ffff028224 */ /* 0x010fc600078e001a */
[----:B------:R-:W4:Y:S01]  /*1dfa0*/  LDL R26, [R1+0xb48] ;  /* 0x000b4800011a7983 */ /* 0x000f220000100800 */
[----:B------:R-:W-:Y:S02]  /*1dfb0*/  PRMT R82, RZ, 0x7610, R82 ;  /* 0x00007610ff527816 */ /* 0x000fe40000000052 */
[----:B------:R-:W-:-:S04]  /*1dfc0*/  PRMT R79, RZ, 0x7610, R79 ;  /* 0x00007610ff4f7816 */ /* 0x000fc8000000004f */
[----:B------:R3:W4:Y:S02]  /*1dfd0*/  @!P0 LDG.E.U8 R82, desc[UR16][R2.64] ;  /* 0x0000001002528981 */ /* 0x000724000c1e1100 */
[----:B---3--:R-:W-:Y:S02]  /*1dfe0*/  @!P0 IMAD.MOV.U32 R2, RZ, RZ, R33 ;  /* 0x000000ffff028224 */ /* 0x008fe400078e0021 */
[----:B------:R-:W-:Y:S01]  /*1dff0*/  @!P0 IMAD.MOV.U32 R3, RZ, RZ, R36 ;  /* 0x000000ffff038224 */ /* 0x000fe200078e0024 */
[----:B------:R-:W3:Y:S04]  /*1e000*/  LDL R33, [R1+0xb08] ;  /* 0x000b080001217983 */ /* 0x000ee80000100800 */
[----:B------:R-:W3:Y:S04]  /*1e010*/  LDL R36, [R1+0xb04] ;  /* 0x000b040001247983 */ /* 0x000ee80000100800 */
[----:B------:R0:W3:Y:S02]  /*1e020*/  @!P0 LDG.E.U8 R79, desc[UR16][R2.64] ;  /* 0x00000010024f8981 */ /* 0x0000e4000c1e1100 */
[----:B0-----:R-:W-:-:S02]  /*1e030*/  @!P0 IMAD.MOV.U32 R2, RZ, RZ, R24 ;  /* 0x000000ffff028224 */ /* 0x001fc400078e0018 */
[----:B------:R-:W3:Y:S01]  /*1e040*/  LDL R24, [R1+0xac8] ;  /* 0x000ac80001187983 */ /* 0x000ee20000100800 */
[----:B------:R-:W-:Y:S01]  /*1e050*/  PRMT R76, RZ, 0x7610, R76 ;  /* 0x00007610ff4c7816 */ /* 0x000fe2000000004c */
[----:B------:R-:W-:Y:S02]  /*1e060*/  @!P0 IMAD.MOV.U32 R3, RZ, RZ, R37 ;  /* 0x000000ffff038224 */ /* 0x000fe400078e0025 */
[----:B------:R-:W3:Y:S01]  /*1e070*/  LDL R37, [R1+0xac4] ;  /* 0x000ac40001257983 */ /* 0x000ee20000100800 */
[----:B------:R-:W-:-:S03]  /*1e080*/  PRMT R73, RZ, 0x7610, R73 ;  /* 0x00007610ff497816 */ /* 0x000fc60000000049 */
[----:B------:R0:W3:Y:S01]  /*1e090*/  @!P0 LDG.E.U8 R76, desc[UR16][R2.64] ;  /* 0x00000010024c8981 */ /* 0x0000e2000c1e1100 */
[----:B------:R-:W-:Y:S01]  /*1e0a0*/  PRMT R70, RZ, 0x7610, R70 ;  /* 0x00007610ff467816 */ /* 0x000fe20000000046 */
[----:B0-----:R-:W-:Y:S02]  /*1e0b0*/  @!P0 IMAD.MOV.U32 R2, RZ, RZ, R29 ;  /* 0x000000ffff028224 */ /* 0x001fe400078e001d */
[----:B------:R-:W3:Y:S01]  /*1e0c0*/  LDL R29, [R1+0xa88] ;  /* 0x000a8800011d7983 */ /* 0x000ee20000100800 */
[----:B------:R-:W-:-:S03]  /*1e0d0*/  @!P0 IMAD.MOV.U32 R3, RZ, RZ, R31 ;  /* 0x000000ffff038224 */ /* 0x000fc600078e001f */
[----:B------:R-:W3:Y:S04]  /*1e0e0*/  LDL R31, [R1+0xa84] ;  /* 0x000a8400011f7983 */ /* 0x000ee80000100800 */
[----:B------:R0:W3:Y:S02]  /*1e0f0*/  @!P0 LDG.E.U8 R73, desc[UR16][R2.64] ;  /* 0x0000001002498981 */ /* 0x0000e4000c1e1100 */
[----:B0-----:R-:W-:Y:S02]  /*1e100*/  @!P0 IMAD.MOV.U32 R2, RZ, RZ, R38 ;  /* 0x000000ffff028224 */ /* 0x001fe400078e0026 */
[----:B------:R-:W3:Y:S01]  /*1e110*/  LDL R38, [R1+0xa48] ;  /* 0x000a480001267983 */ /* 0x000ee20000100800 */
[----:B------:R-:W-:-:S03]  /*1e120*/  @!P0 IMAD.MOV.U32 R3, RZ, RZ, R39 ;  /* 0x000000ffff038224 */ /* 0x000fc600078e0027 */
[----:B------:R-:W3:Y:S04]  /*1e130*/  LDL R39, [R1+0xa44] ;  /* 0x000a440001277983 */ /* 0x000ee80000100800 */
[----:B------:R2:W3:Y:S01]  /*1e140*/  @!P0 LDG.E.U8 R70, desc[UR16][R2.64] ;  /* 0x0000001002468981 */ /* 0x0004e2000c1e1100 */
[----:B------:R-:W-:Y:S01]  /*1e150*/  PRMT R67, RZ, 0x7610, R67 ;  /* 0x00007610ff437816 */ /* 0x000fe20000000043 */
[----:B--2---:R-:W-:Y:S02]  /*1e160*/  @!P0 IMAD.MOV.U32 R2, RZ, RZ, R25 ;  /* 0x000000ffff028224 */ /* 0x004fe400078e0019 */
[----:B------:R-:W2:Y:S01]  /*1e170*/  LDL R25, [R1+0xa08] ;  /* 0x000a080001197983 */ /* 0x000ea20000100800 */
[----:B------:R-:W-:Y:S01]  /*1e180*/  @!P0 IMAD.MOV.U32 R3, RZ, RZ, R34 ;  /* 0x000000ffff038224 */ /* 0x000fe200078e0022 */
[----:B------:R-:W-:-:S02]  /*1e190*/  PRMT R64, RZ, 0x7610, R64 ;  /* 0x00007610ff407816 */ /* 0x000fc40000000040 */
[----:B------:R-:W2:Y:S04]  /*1e1a0*/  LDL R34, [R1+0xa04] ;  /* 0x000a040001227983 */ /* 0x000ea80000100800 */
[----:B------:R0:W2:Y:S02]  /*1e1b0*/  @!P0 LDG.E.U8 R67, desc[UR16][R2.64] ;  /* 0x0000001002438981 */ /* 0x0000a4000c1e1100 */
[----:B0-----:R-:W-:Y:S01]  /*1e1c0*/  @!P0 IMAD.MOV.U32 R2, RZ, RZ, R45 ;  /* 0x000000ffff028224 */ /* 0x001fe200078e002d */
[----:B------:R-:W-:Y:S01]  /*1e1d0*/  PRMT R62, RZ, 0x7610, R62 ;  /* 0x00007610ff3e7816 */ /* 0x000fe2000000003e */
[----:B------:R-:W2:Y:S01]  /*1e1e0*/  LDL R45, [R1+0x470] ;  /* 0x00047000012d7983 */ /* 0x000ea20000100800 */
[----:B------:R-:W-:Y:S01]  /*1e1f0*/  @!P0 IMAD.MOV.U32 R3, RZ, RZ, R46 ;  /* 0x000000ffff038224 */ /* 0x000fe200078e002e */
[----:B------:R-:W-:-:S02]  /*1e200*/  PRMT R61, RZ, 0x7610, R61 ;  /* 0x00007610ff3d7816 */ /* 0x000fc4000000003d */
[----:B------:R-:W2:Y:S04]  /*1e210*/  LDL R46, [R1+0x46c] ;  /* 0x00046c00012e7983 */ /* 0x000ea80000100800 */
[----:B------:R0:W2:Y:S02]  /*1e220*/  @!P0 LDG.E.U8 R64, desc[UR16][R2.64] ;  /* 0x0000001002408981 */ /* 0x0000a4000c1e1100 */
[----:B0-----:R-:W-:Y:S02]  /*1e230*/  @!P0 IMAD.MOV.U32 R3, RZ, RZ, R35 ;  /* 0x000000ffff038224 */ /* 0x001fe400078e0023 */
[----:B------:R-:W2:Y:S01]  /*1e240*/  LDL R35, [R1+0x5ac] ;  /* 0x0005ac0001237983 */ /* 0x000ea20000100800 */
[----:B----4-:R-:W-:-:S03]  /*1e250*/  @!P0 IMAD.MOV.U32 R2, RZ, RZ, R26 ;  /* 0x000000ffff028224 */ /* 0x010fc600078e001a */
[----:B------:R-:W4:Y:S04]  /*1e260*/  LDL R26, [R1+0x5b0] ;  /* 0x0005b000011a7983 */ /* 0x000f280000100800 */
[----:B------:R3:W4:Y:S02]  /*1e270*/  @!P0 LDG.E.U8 R62, desc[UR16][R2.64] ;  /* 0x00000010023e8981 */ /* 0x000724000c1e1100 */
[----:B---3--:R-:W-:Y:S02]  /*1e280*/  @!P0 IMAD.MOV.U32 R2, RZ, RZ, R33 ;  /* 0x000000ffff028224 */ /* 0x008fe400078e0021 */
[----:B------:R-:W3:Y:S01]  /*1e290*/  LDL R33, [R1+0x530] ;  /* 0x0005300001217983 */ /* 0x000ee20000100800 */
[----:B------:R-:W-:-:S03]  /*1e2a0*/  @!P0 IMAD.MOV.U32 R3, RZ, RZ, R36 ;  /* 0x000000ffff038224 */ /* 0x000fc600078e0024 */
[----:B------:R-:W3:Y:S04]  /*1e2b0*/  LDL R36, [R1+0x52c] ;  /* 0x00052c0001247983 */ /* 0x000ee80000100800 */
[----:B------:R0:W3:Y:S02]  /*1e2c0*/  @!P0 LDG.E.U8 R61, desc[UR16][R2.64] ;  /* 0x00000010023d8981 */ /* 0x0000e4000c1e1100 */
[----:B0-----:R-:W-:Y:S02]  /*1e2d0*/  @!P0 IMAD.MOV.U32 R2, RZ, RZ, R24 ;  /* 0x000000ffff028224 */ /* 0x001fe400078e0018 */
[----:B------:R-:W3:Y:S01]  /*1e2e0*/  LDL R24, [R1+0x4f0] ;  /* 0x0004f00001187983 */ /* 0x000ee20000100800 */
[----:B------:R-:W-:Y:S01]  /*1e2f0*/  PRMT R60, RZ, 0x7610, R60 ;  /* 0x00007610ff3c7816 */ /* 0x000fe2000000003c */
[----:B------:R-:W-:-:S02]  /*1e300*/  @!P0 IMAD.MOV.U32 R3, RZ, RZ, R37 ;  /* 0x000000ffff038224 */ /* 0x000fc400078e0025 */
        /* <DEDUP_REMOVED lines=9> */
[----:B0-----:R-:W-:Y:S01]  /*1e3a0*/  @!P0 IMAD.MOV.U32 R2, RZ, RZ, R38 ;  /* 0x000000ffff028224 */ /* 0x001fe200078e0026 */
[----:B------:R-:W-:Y:S01]  /*1e3b0*/  PRMT R57, RZ, 0x7610, R57 ;  /* 0x00007610ff397816 */ /* 0x000fe20000000039 */
[----:B------:R-:W3:Y:S01]  /*1e3c0*/  LDL R38, [R1+0x3ec] ;  /* 0x0003ec0001267983 */ /* 0x000ee20000100800 */
[----:B------:R-:W-:-:S03]  /*1e3d0*/  @!P0 IMAD.MOV.U32 R3, RZ, RZ, R39 ;  /* 0x000000ffff038224 */ /* 0x000fc600078e0027 */
[----:B------:R-:W3:Y:S04]  /*1e3e0*/  LDL R39, [R1+0x42c] ;  /* 0x00042c0001277983 */ /* 0x000ee80000100800 */
[----:B------:R2:W3:Y:S02]  /*1e3f0*/  @!P0 LDG.E.U8 R58, desc[UR16][R2.64] ;  /* 0x00000010023a8981 */ /* 0x0004e4000c1e1100 */
[----:B--2---:R-:W-:Y:S02]  /*1e400*/  @!P0 IMAD.MOV.U32 R2, RZ, RZ, R25 ;  /* 0x000000ffff028224 */ /* 0x004fe400078e0019 */
[----:B------:R-:W2:Y:S01]  /*1e410*/  LDL R25, [R1+0x430] ;  /* 0x0004300001197983 */ /* 0x000ea20000100800 */
[----:B------:R-:W-:-:S03]  /*1e420*/  @!P0 IMAD.MOV.U32 R3, RZ, RZ, R34 ;  /* 0x000000ffff038224 */ /* 0x000fc600078e0022 */
[----:B------:R-:W2:Y:S04]  /*1e430*/  LDL R34, [R1+0x3f0] ;  /* 0x0003f00001227983 */ /* 0x000ea80000100800 */
[----:B------:R0:W2:Y:S01]  /*1e440*/  @!P0 LDG.E.U8 R57, desc[UR16][R2.64] ;  /* 0x0000001002398981 */ /* 0x0000a2000c1e1100 */
[----:B------:R-:W-:Y:S02]  /*1e450*/  PRMT R56, RZ, 0x7610, R56 ;  /* 0x00007610ff387816 */ /* 0x000fe40000000038 */
[----:B------:R-:W-:Y:S02]  /*1e460*/  PRMT R55, RZ, 0x7610, R55 ;  /* 0x00007610ff377816 */ /* 0x000fe40000000037 */
[----:B------:R-:W-:Y:S01]  /*1e470*/  PRMT R252, RZ, 0x7610, R252 ;  /* 0x00007610fffc7816 */ /* 0x000fe200000000fc */
[----:B0-----:R-:W-:-:S02]  /*1e480*/  @!P0 IMAD.MOV.U32 R3, RZ, RZ, R35 ;  /* 0x000000ffff038224 */ /* 0x001fc400078e0023 */
[----:B------:R-:W2:Y:S01]  /*1e490*/  LDL R35, [R1+0x3ac] ;  /* 0x0003ac0001237983 */ /* 0x000ea20000100800 */
[----:B----4-:R-:W-:-:S03]  /*1e4a0*/  @!P0 IMAD.MOV.U32 R2, RZ, RZ, R26 ;  /* 0x000000ffff028224 */ /* 0x010fc600078e001a */
[----:B------:R-:W4:Y:S04]  /*1e4b0*/  LDL R26, [R1+0x3b0] ;  /* 0x0003b000011a7983 */ /* 0x000f280000100800 */
[----:B------:R0:W4:Y:S02]  /*1e4c0*/  @!P0 LDG.E.U8 R56, desc[UR16][R2.64] ;  /* 0x0000001002388981 */ /* 0x000124000c1e1100 */
[----:B0-----:R-:W-:Y:S02]  /*1e4d0*/  @!P0 IMAD.MOV.U32 R2, RZ, RZ, R48 ;  /* 0x000000ffff028224 */ /* 0x001fe400078e0030 */
[----:B------:R-:W-:-:S05]  /*1e4e0*/  @!P0 IMAD.MOV.U32 R3, RZ, RZ, R50 ;  /* 0x000000ffff038224 */ /* 0x000fca00078e0032 */
        /* <DEDUP_REMOVED lines=20> */
[----:B------:R-:W-:-:S05]  /*1e630*/  @!P0 IMAD.MOV.U32 R3, RZ, RZ, R46 ;  /* 0x000000ffff038224 */ /* 0x000fca00078e002e */
[----:B------:R2:W3:Y:S01]  /*1e640*/  @!P0 LDG.E.U8 R248, desc[UR16][R2.64] ;  /* 0x0000001002f88981 */ /* 0x0004e2000c1e1100 */
[----:B------:R-:W-:Y:S01]  /*1e650*/  PRMT R247, RZ, 0x7610, R247 ;  /* 0x00007610fff77816 */ /* 0x000fe200000000f7 */
[----:B--2---:R-:W-:Y:S02]  /*1e660*/  @!P0 IMAD.MOV.U32 R2, RZ, RZ, R25 ;  /* 0x000000ffff028224 */ /* 0x004fe400078e0019 */
[----:B------:R-:W2:Y:S01]  /*1e670*/  LDL R25, [R1+0x2b0] ;  /* 0x0002b00001197983 */ /* 0x000ea20000100800 */
[----:B------:R-:W-:Y:S01]  /*1e680*/  @!P0 IMAD.MOV.U32 R3, RZ, RZ, R39 ;  /* 0x000000ffff038224 */ /* 0x000fe200078e0027 */
[----:B------:R-:W-:-:S04]  /*1e690*/  PRMT R246, RZ, 0x7610, R246 ;  /* 0x00007610fff67816 */ /* 0x000fc800000000f6 */
[----:B------:R0:W2:Y:S02]  /*1e6a0*/  @!P0 LDG.E.U8 R247, desc[UR16][R2.64] ;  /* 0x0000001002f78981 */ /* 0x0000a4000c1e1100 */
[----:B0-----:R-:W-:Y:S02]  /*1e6b0*/  @!P0 IMAD.MOV.U32 R2, RZ, RZ, R34 ;  /* 0x000000ffff028224 */ /* 0x001fe400078e0022 */
[----:B------:R-:W-:Y:S01]  /*1e6c0*/  @!P0 IMAD.MOV.U32 R3, RZ, RZ, R38 ;  /* 0x000000ffff038224 */ /* 0x000fe200078e0026 */
[----:B------:R-:W2:Y:S04]  /*1e6d0*/  LDL.LU R34, [R1+0x2ac] ;  /* 0x0002ac0001227983 */ /* 0x000ea80000300800 */
[----:B------:R-:W2:Y:S04]  /*1e6e0*/  LDL R45, [R1+0x9f0] ;  /* 0x0009f000012d7983 */ /* 0x000ea80000100800 */
[----:B------:R-:W2:Y:S04]  /*1e6f0*/  LDL R39, [R1+0xdf0] ;  /* 0x000df00001277983 */ /* 0x000ea80000100800 */
[----:B------:R0:W2:Y:S04]  /*1e700*/  @!P0 LDG.E.U8 R246, desc[UR16][R2.64] ;  /* 0x0000001002f68981 */ /* 0x0000a8000c1e1100 */
[----:B------:R-:W2:Y:S04]  /*1e710*/  LDL.LU R51, [R1+0x230] ;  /* 0x0002300001337983 */ /* 0x000ea80000300800 */
[----:B------:R-:W2:Y:S01]  /*1e720*/  LDL.LU R46, [R1+0x26c] ;  /* 0x00026c00012e7983 */ /* 0x000ea20000300800 */
[----:B0-----:R-:W-:-:S03]  /*1e730*/  @!P0 IMAD.MOV.U32 R3, RZ, RZ, R35 ;  /* 0x000000ffff038224 */ /* 0x001fc600078e0023 */
[----:B------:R-:W2:Y:S01]  /*1e740*/  LDL.LU R35, [R1+0x270] ;  /* 0x0002700001237983 */ /* 0x000ea20000300800 */
[----:B----4-:R-:W-:-:S03]  /*1e750*/  @!P0 IMAD.MOV.U32 R2, RZ, RZ, R26 ;  /* 0x000000ffff028224 */ /* 0x010fc600078e001a */
[----:B------:R-:W4:Y:S01]  /*1e760*/  LDL.LU R26, [R1+0x22c] ;  /* 0x00022c00011a7983 */ /* 0x000f220000300800 */
[----:B------:R-:W-:Y:S02]  /*1e770*/  PRMT R245, RZ, 0x7610, R245 ;  /* 0x00007610fff57816 */ /* 0x000fe400000000f5 */
[----:B------:R-:W-:Y:S01]  /*1e780*/  PRMT R244, RZ, 0x7610, R244 ;  /* 0x00007610fff47816 */ /* 0x000fe200000000f4 */
[----:B------:R-:W4:Y:S04]  /*1e790*/  LDL R38, [R1+0xd7c] ;  /* 0x000d7c0001267983 */ /* 0x000f280000100800 */
[----:B------:R3:W4:Y:S01]  /*1e7a0*/  @!P0 LDG.E.U8 R245, desc[UR16][R2.64] ;  /* 0x0000001002f58981 */ /* 0x000722000c1e1100 */
[----:B------:R-:W-:-:S03]  /*1e7b0*/  PRMT R243, RZ, 0x7610, R243 ;  /* 0x00007610fff37816 */ /* 0x000fc600000000f3 */
[----:B------:R-:W4:Y:S04]  /*1e7c0*/  LDL R50, [R1+0xd3c] ;  /* 0x000d3c0001327983 */ /* 0x000f280000100800 */
[----:B------:R-:W4:Y:S01]  /*1e7d0*/  LDL R48, [R1+0xd40] ;  /* 0x000d400001307983 */ /* 0x000f220000100800 */
[----:B------:R-:W-:Y:S02]  /*1e7e0*/  PRMT R242, RZ, 0x7610, R242 ;  /* 0x00007610fff27816 */ /* 0x000fe400000000f2 */
[----:B------:R-:W-:Y:S01]  /*1e7f0*/  PRMT R241, RZ, 0x7610, R241 ;  /* 0x00007610fff17816 */ /* 0x000fe200000000f1 */
[----:B------:R-:W4:Y:S01]  /*1e800*/  LDL R72, [R1+0xc7c] ;  /* 0x000c7c0001487983 */ /* 0x000f220000100800 */
[----:B------:R-:W-:Y:S02]  /*1e810*/  PRMT R240, RZ, 0x7610, R240 ;  /* 0x00007610fff07816 */ /* 0x000fe400000000f0 */
[----:B------:R-:W-:Y:S01]  /*1e820*/  PRMT R239, RZ, 0x7610, R239 ;  /* 0x00007610ffef7816 */ /* 0x000fe200000000ef */
[----:B------:R-:W4:Y:S01]  /*1e830*/  LDL R54, [R1+0xc80] ;  /* 0x000c800001367983 */ /* 0x000f220000100800 */
[----:B------:R-:W-:-:S02]  /*1e840*/  PRMT R238, RZ, 0x7610, R238 ;  /* 0x00007610ffee7816 */ /* 0x000fc400000000ee */
[----:B------:R-:W-:Y:S01]  /*1e850*/  PRMT R237, RZ, 0x7610, R237 ;  /* 0x00007610ffed7816 */ /* 0x000fe200000000ed */
[----:B------:R-:W4:Y:S01]  /*1e860*/  LDL R53, [R1+0xb7c] ;  /* 0x000b7c0001357983 */ /* 0x000f220000100800 */
[----:B---3--:R-:W-:-:S03]  /*1e870*/  @!P0 IMAD.MOV.U32 R2, RZ, RZ, R33 ;  /* 0x000000ffff028224 */ /* 0x008fc600078e0021 */
[----:B------:R-:W3:Y:S01]  /*1e880*/  LDL R33, [R1+0xdc0] ;  /* 0x000dc00001217983 */ /* 0x000ee20000100800 */
[----:B------:R-:W-:-:S03]  /*1e890*/  @!P0 IMAD.MOV.U32 R3, RZ, RZ, R36 ;  /* 0x000000ffff038224 */ /* 0x000fc600078e0024 */
[----:B------:R-:W3:Y:S04]  /*1e8a0*/  LDL R36, [R1+0xdbc] ;  /* 0x000dbc0001247983 */ /* 0x000ee80000100800 */
[----:B------:R0:W3:Y:S01]  /*1e8b0*/  @!P0 LDG.E.U8 R244, desc[UR16][R2.64] ;  /* 0x0000001002f48981 */ /* 0x0000e2000c1e1100 */
[----:B------:R-:W-:Y:S02]  /*1e8c0*/  PRMT R236, RZ, 0x7610, R236 ;  /* 0x00007610ffec7816 */ /* 0x000fe400000000ec */
[----:B------:R-:W-:Y:S01]  /*1e8d0*/  PRMT R235, RZ, 0x7610, R235 ;  /* 0x00007610ffeb7816 */ /* 0x000fe200000000eb */
[----:B------:R-:W3:Y:S01]  /*1e8e0*/  LDL R52, [R1+0xb80] ;  /* 0x000b800001347983 */ /* 0x000ee20000100800 */
[----:B------:R-:W-:Y:S02]  /*1e8f0*/  PRMT R234, RZ, 0x7610, R234 ;  /* 0x00007610ffea7816 */ /* 0x000fe400000000ea */
[----:B------:R-:W-:Y:S01]  /*1e900*/  PRMT R233, RZ, 0x7610, R233 ;  /* 0x00007610ffe97816 */ /* 0x000fe200000000e9 */
[----:B------:R-:W3:Y:S01]  /*1e910*/  LDL R77, [R1+0x564] ;  /* 0x00056400014d7983 */ /* 0x000ee20000100800 */
[----:B0-----:R-:W-:-:S03]  /*1e920*/  @!P0 IMAD.MOV.U32 R2, RZ, RZ, R24 ;  /* 0x000000ffff028224 */ /* 0x001fc600078e0018 */
[----:B------:R-:W3:Y:S01]  /*1e930*/  LDL R24, [R1+0xd80] ;  /* 0x000d800001187983 */ /* 0x000ee20000100800 */
[----:B------:R-:W-:-:S03]  /*1e940*/  @!P0 IMAD.MOV.U32 R3, RZ, RZ, R37 ;  /* 0x000000ffff038224 */ /* 0x000fc600078e0025 */
[----:B------:R-:W3:Y:S04]  /*1e950*/  LDL R37, [R1+0xcfc] ;  /* 0x000cfc0001257983 */ /* 0x000ee80000100800 */
[----:B------:R0:W3:Y:S01]  /*1e960*/  @!P0 LDG.E.U8 R243, desc[UR16][R2.64] ;  /* 0x0000001002f38981 */ /* 0x0000e2000c1e1100 */
[----:B------:R-:W-:Y:S02]  /*1e970*/  PRMT R232, RZ, 0x7610, R232 ;  /* 0x00007610ffe87816 */ /* 0x000fe400000000e8 */
[----:B------:R-:W-:Y:S01]  /*1e980*/  PRMT R231, RZ, 0x7610, R231 ;  /* 0x00007610ffe77816 */ /* 0x000fe200000000e7 */
[----:B------:R-:W3:Y:S01]  /*1e990*/  LDL R75, [R1+0x568] ;  /* 0x00056800014b7983 */ /* 0x000ee20000100800 */
[----:B0-----:R-:W-:-:S03]  /*1e9a0*/  @!P0 IMAD.MOV.U32 R2, RZ, RZ, R29 ;  /* 0x000000ffff028224 */ /* 0x001fc600078e001d */
[----:B------:R-:W3:Y:S01]  /*1e9b0*/  LDL R29, [R1+0xd00] ;  /* 0x000d0000011d7983 */ /* 0x000ee20000100800 */
[----:B------:R-:W-:-:S03]  /*1e9c0*/  @!P0 IMAD.MOV.U32 R3, RZ, RZ, R31 ;  /* 0x000000ffff038224 */ /* 0x000fc600078e001f */
[----:B------:R-:W3:Y:S04]  /*1e9d0*/  LDL R31, [R1+0xcbc] ;  /* 0x000cbc00011f7983 */ /* 0x000ee80000100800 */
[----:B------:R2:W3:Y:S02]  /*1e9e0*/  @!P0 LDG.E.U8 R242, desc[UR16][R2.64] ;  /* 0x0000001002f28981 */ /* 0x0004e4000c1e1100 */
[----:B--2---:R-:W-:Y:S02]  /*1e9f0*/  @!P0 IMAD.MOV.U32 R2, RZ, RZ, R25 ;  /* 0x000000ffff028224 */ /* 0x004fe400078e0019 */
[----:B------:R-:W2:Y:S01]  /*1ea00*/  LDL R25, [R1+0xcc0] ;  /* 0x000cc00001197983 */ /* 0x000ea20000100800 */
[----:B------:R-:W-:-:S05]  /*1ea10*/  @!P0 IMAD.MOV.U32 R3, RZ, RZ, R34 ;  /* 0x000000ffff038224 */ /* 0x000fca00078e0022 */
[----:B------:R0:W2:Y:S02]  /*1ea20*/  @!P0 LDG.E.U8 R241, desc[UR16][R2.64] ;  /* 0x0000001002f18981 */ /* 0x0000a4000c1e1100 */
[----:B0-----:R-:W-:Y:S02]  /*1ea30*/  @!P0 IMAD.MOV.U32 R3, RZ, RZ, R46 ;  /* 0x000000ffff038224 */ /* 0x001fe400078e002e */
[----:B------:R-:W-:-:S05]  /*1ea40*/  @!P0 IMAD.MOV.U32 R2, RZ, RZ, R35 ;  /* 0x000000ffff028224 */ /* 0x000fca00078e0023 */
[----:B------:R0:W2:Y:S02]  /*1ea50*/  @!P0 LDG.E.U8 R240, desc[UR16][R2.64] ;  /* 0x0000001002f08981 */ /* 0x0000a4000c1e1100 */
[----:B0-----:R-:W-:Y:S02]  /*1ea60*/  @!P0 IMAD.MOV.U32 R2, RZ, RZ, R51 ;  /* 0x000000ffff028224 */ /* 0x001fe400078e0033 */
[----:B----4-:R-:W-:-:S05]  /*1ea70*/  @!P0 IMAD.MOV.U32 R3, RZ, RZ, R26 ;  /* 0x000000ffff038224 */ /* 0x010fca00078e001a */
[----:B------:R0:W4:Y:S02]  /*1ea80*/  @!P0 LDG.E.U8 R239, desc[UR16][R2.64] ;  /* 0x0000001002ef8981 */ /* 0x000124000c1e1100 */
[----:B0-----:R-:W-:Y:S02]  /*1ea90*/  @!P0 IMAD.MOV.U32 R2, RZ, RZ, R39 ;  /* 0x000000ffff028224 */ /* 0x001fe400078e0027 */
[----:B------:R-:W-:Y:S01]  /*1eaa0*/  @!P0 IMAD.MOV.U32 R3, RZ, RZ, R45 ;  /* 0x000000ffff038224 */ /* 0x000fe200078e002d */
[----:B------:R-:W4:Y:S04]  /*1eab0*/  LDL R39, [R1+0xc40] ;  /* 0x000c400001277983 */ /* 0x000f280000100800 */
[----:B------:R-:W4:Y:S04]  /*1eac0*/  LDL R45, [R1+0xc3c] ;  /* 0x000c3c00012d7983 */ /* 0x000f280000100800 */
[----:B------:R3:W4:Y:S02]  /*1ead0*/  @!P0 LDG.E.U8 R238, desc[UR16][R2.64] ;  /* 0x0000001002ee8981 */ /* 0x000724000c1e1100 */
[----:B---3--:R-:W-:-:S02]  /*1eae0*/  @!P0 IMAD.MOV.U32 R2, RZ, RZ, R33 ;  /* 0x000000ffff028224 */ /* 0x008fc400078e0021 */
[----:B------:R-:W-:Y:S01]  /*1eaf0*/  @!P0 IMAD.MOV.U32 R3, RZ, RZ, R36 ;  /* 0x000000ffff038224 */ /* 0x000fe200078e0024 */
[----:B------:R-:W3:Y:S04]  /*1eb00*/  LDL R33, [R1+0xc00] ;  /* 0x000c000001217983 */ /* 0x000ee80000100800 */
[----:B------:R-:W3:Y:S04]  /*1eb10*/  LDL R36, [R1+0xbfc] ;  /* 0x000bfc0001247983 */ /* 0x000ee80000100800 */
[----:B------:R0:W3:Y:S02]  /*1eb20*/  @!P0 LDG.E.U8 R237, desc[UR16][R2.64] ;  /* 0x0000001002ed8981 */ /* 0x0000e4000c1e1100 */
[----:B0-----:R-:W-:-:S02]  /*1eb30*/  @!P0 IMAD.MOV.U32 R2, RZ, RZ, R24 ;  /* 0x000000ffff028224 */ /* 0x001fc400078e0018 */
[----:B------:R-:W3:Y:S01]  /*1eb40*/  LDL R24, [R1+0xbc0] ;  /* 0x000bc00001187983 */ /* 0x000ee20000100800 */
[----:B------:R-:W-:-:S03]  /*1eb50*/  @!P0 IMAD.MOV.U32 R3, RZ, RZ, R38 ;  /* 0x000000ffff038224 */ /* 0x000fc600078e0026 */
[----:B------:R-:W3:Y:S04]  /*1eb60*/  LDL R38, [R1+0xbbc] ;  /* 0x000bbc0001267983 */ /* 0x000ee80000100800 */
[----:B------:R0:W3:Y:S02]  /*1eb70*/  @!P0 LDG.E.U8 R236, desc[UR16][R2.64] ;  /* 0x0000001002ec8981 */ /* 0x0000e4000c1e1100 */
[----:B0-----:R-:W-:Y:S02]  /*1eb80*/  @!P0 IMAD.MOV.U32 R2, RZ, RZ, R48 ;  /* 0x000000ffff028224 */ /* 0x001fe400078e0030 */
[----:B------:R-:W-:Y:S01]  /*1eb90*/  @!P0 IMAD.MOV.U32 R3, RZ, RZ, R50 ;  /* 0x000000ffff038224 */ /* 0x000fe200078e0032 */
[----:B------:R-:W3:Y:S04]  /*1eba0*/  LDL R48, [R1+0xb00] ;  /* 0x000b000001307983 */ /* 0x000ee80000100800 */
[----:B------:R0:W3:Y:S04]  /*1ebb0*/  @!P0 LDG.E.U8 R235, desc[UR16][R2.64] ;  /* 0x0000001002eb8981 */ /* 0x0000e8000c1e1100 */
[----:B------:R-:W3:Y:S01]  /*1ebc0*/  LDL R50, [R1+0xafc] ;  /* 0x000afc0001327983 */ /* 0x000ee20000100800 */
[----:B0-----:R-:W-:-:S02]  /*1ebd0*/  @!P0 IMAD.MOV.U32 R2, RZ, RZ, R29 ;  /* 0x000000ffff028224 */ /* 0x001fc400078e001d */
[----:B------:R-:W-:Y:S01]  /*1ebe0*/  @!P0 IMAD.MOV.U32 R3, RZ, RZ, R37 ;  /* 0x000000ffff038224 */ /* 0x000fe200078e0025 */
[----:B------:R-:W3:Y:S04]  /*1ebf0*/  LDL R29, [R1+0xb40] ;  /* 0x000b4000011d7983 */ /* 0x000ee80000100800 */
[----:B------:R-:W3:Y:S04]  /*1ec00*/  LDL R37, [R1+0xb3c] ;  /* 0x000b3c0001257983 */ /* 0x000ee80000100800 */
[----:B------:R0:W3:Y:S02]  /*1ec10*/  @!P0 LDG.E.U8 R234, desc[UR16][R2.64] ;  /* 0x0000001002ea8981 */ /* 0x0000e4000c1e1100 */
[----:B0-----:R-:W-:-:S02]  /*1ec20*/  @!P0 IMAD.MOV.U32 R3, RZ, RZ, R31 ;  /* 0x000000ffff038224 */ /* 0x001fc400078e001f */
[----:B------:R-:W3:Y:S01]  /*1ec30*/  LDL R31, [R1+0xabc] ;  /* 0x000abc00011f7983 */ /* 0x000ee20000100800 */
[----:B--2---:R-:W-:-:S03]  /*1ec40*/  @!P0 IMAD.MOV.U32 R2, RZ, RZ, R25 ;  /* 0x000000ffff028224 */ /* 0x004fc600078e0019 */
[----:B------:R-:W2:Y:S04]  /*1ec50*/  LDL R25, [R1+0xac0] ;  /* 0x000ac00001197983 */ /* 0x000ea80000100800 */
[----:B------:R0:W2:Y:S02]  /*1ec60*/  @!P0 LDG.E.U8 R233, desc[UR16][R2.64] ;  /* 0x0000001002e98981 */ /* 0x0000a4000c1e1100 */
[----:B0-----:R-:W-:Y:S02]  /*1ec70*/  @!P0 IMAD.MOV.U32 R2, RZ, RZ, R54 ;  /* 0x000000ffff028224 */ /* 0x001fe400078e0036 */
[----:B------:R-:W-:Y:S01]  /*1ec80*/  @!P0 IMAD.MOV.U32 R3, RZ, RZ, R72 ;  /* 0x000000ffff038224 */ /* 0x000fe200078e0048 */
[----:B------:R-:W-:Y:S01]  /*1ec90*/  PRMT R230, RZ, 0x7610, R230 ;  /* 0x00007610ffe67816 */ /* 0x000fe200000000e6 */
[----:B------:R-:W2:Y:S04]  /*1eca0*/  LDL R72, [R1+0x4e4] ;  /* 0x0004e40001487983 */ /* 0x000ea80000100800 */
[----:B------:R4:W2:Y:S01]  /*1ecb0*/  @!P0 LDG.E.U8 R232, desc[UR16][R2.64] ;  /* 0x0000001002e88981 */ /* 0x0008a2000c1e1100 */
[----:B------:R-:W-:-:S02]  /*1ecc0*/  PRMT R229, RZ, 0x7610, R229 ;  /* 0x00007610ffe57816 */ /* 0x000fc400000000e5 */
[----:B------:R-:W-:Y:S01]  /*1ecd0*/  PRMT R228, RZ, 0x7610, R228 ;  /* 0x00007610ffe47816 */ /* 0x000fe200000000e4 */
[----:B------:R-:W2:Y:S01]  /*1ece0*/  LDL R54, [R1+0x4e8] ;  /* 0x0004e80001367983 */ /* 0x000ea20000100800 */
[----:B----4-:R-:W-:-:S03]  /*1ecf0*/  @!P0 IMAD.MOV.U32 R2, RZ, RZ, R39 ;  /* 0x000000ffff028224 */ /* 0x010fc600078e0027 */
[----:B------:R-:W4:Y:S01]  /*1ed00*/  LDL R39, [R1+0xa80] ;  /* 0x000a800001277983 */ /* 0x000f220000100800 */
[----:B------:R-:W-:-:S03]  /*1ed10*/  @!P0 IMAD.MOV.U32 R3, RZ, RZ, R45 ;  /* 0x000000ffff038224 */ /* 0x000fc600078e002d */
        /* <DEDUP_REMOVED lines=13> */
[----:B0-----:R-:W-:Y:S02]  /*1edf0*/  @!P0 IMAD.MOV.U32 R2, RZ, RZ, R52 ;  /* 0x000000ffff028224 */ /* 0x001fe400078e0034 */
[----:B------:R-:W-:Y:S01]  /*1ee00*/  @!P0 IMAD.MOV.U32 R3, RZ, RZ, R53 ;  /* 0x000000ffff038224 */ /* 0x000fe200078e0035 */
[----:B------:R-:W-:Y:S01]  /*1ee10*/  PRMT R226, RZ, 0x7610, R226 ;  /* 0x00007610ffe27816 */ /* 0x000fe200000000e2 */
[----:B------:R-:W3:Y:S04]  /*1ee20*/  LDL R53, [R1+0x4a4] ;  /* 0x0004a40001357983 */ /* 0x000ee80000100800 */
[----:B------:R0:W3:Y:S01]  /*1ee30*/  @!P0 LDG.E.U8 R228, desc[UR16][R2.64] ;  /* 0x0000001002e48981 */ /* 0x0000e2000c1e1100 */
[----:B------:R-:W-:-:S02]  /*1ee40*/  PRMT R225, RZ, 0x7610, R225 ;  /* 0x00007610ffe17816 */ /* 0x000fc400000000e1 */
[----:B------:R-:W-:Y:S01]  /*1ee50*/  PRMT R224, RZ, 0x7610, R224 ;  /* 0x00007610ffe07816 */ /* 0x000fe200000000e0 */
[----:B------:R-:W3:Y:S01]  /*1ee60*/  LDL R52, [R1+0x4a8] ;  /* 0x0004a80001347983 */ /* 0x000ee20000100800 */
[----:B0-----:R-:W-:-:S03]  /*1ee70*/  @!P0 IMAD.MOV.U32 R2, RZ, RZ, R29 ;  /* 0x000000ffff028224 */ /* 0x001fc600078e001d */
[----:B------:R-:W3:Y:S01]  /*1ee80*/  LDL R29, [R1+0x5a8] ;  /* 0x0005a800011d7983 */ /* 0x000ee20000100800 */
[----:B------:R-:W-:-:S03]  /*1ee90*/  @!P0 IMAD.MOV.U32 R3, RZ, RZ, R37 ;  /* 0x000000ffff038224 */ /* 0x000fc600078e0025 */
[----:B------:R-:W3:Y:S04]  /*1eea0*/  LDL R37, [R1+0x5a4] ;  /* 0x0005a40001257983 */ /* 0x000ee80000100800 */
[----:B------:R0:W3:Y:S02]  /*1eeb0*/  @!P0 LDG.E.U8 R227, desc[UR16][R2.64] ;  /* 0x0000001002e38981 */ /* 0x0000e4000c1e1100 */
[----:B0-----:R-:W-:Y:S02]  /*1eec0*/  @!P0 IMAD.MOV.U32 R2, RZ, RZ, R48 ;  /* 0x000000ffff028224 */ /* 0x001fe400078e0030 */
[----:B------:R-:W-:Y:S01]  /*1eed0*/  @!P0 IMAD.MOV.U32 R3, RZ, RZ, R50 ;  /* 0x000000ffff038224 */ /* 0x000fe200078e0032 */
[----:B------:R-:W-:Y:S01]  /*1eee0*/  PRMT R223, RZ, 0x7610, R223 ;  /* 0x00007610ffdf7816 */ /* 0x000fe200000000df */
[----:B------:R-:W3:Y:S04]  /*1eef0*/  LDL R50, [R1+0x424] ;  /* 0x0004240001327983 */ /* 0x000ee80000100800 */
[----:B------:R0:W3:Y:S01]  /*1ef00*/  @!P0 LDG.E.U8 R226, desc[UR16][R2.64] ;  /* 0x0000001002e28981 */ /* 0x0000e2000c1e1100 */
[----:B------:R-:W-:-:S03]  /*1ef10*/  PRMT R222, RZ, 0x7610, R222 ;  /* 0x00007610ffde7816 */ /* 0x000fc600000000de */
[----:B------:R-:W3:Y:S01]  /*1ef20*/  LDL R48, [R1+0x3e4] ;  /* 0x0003e40001307983 */ /* 0x000ee20000100800 */
[----:B0-----:R-:W-:-:S03]  /*1ef30*/  @!P0 IMAD.MOV.U32 R3, RZ, RZ, R31 ;  /* 0x000000ffff038224 */ /* 0x001fc600078e001f */
[----:B------:R-:W3:Y:S01]  /*1ef40*/  LDL R31, [R1+0x524] ;  /* 0x00052400011f7983 */ /* 0x000ee20000100800 */
[----:B--2---:R-:W-:-:S03]  /*1ef50*/  @!P0 IMAD.MOV.U32 R2, RZ, RZ, R25 ;  /* 0x000000ffff028224 */ /* 0x004fc600078e0019 */
[----:B------:R-:W2:Y:S04]  /*1ef60*/  LDL R25, [R1+0x528] ;  /* 0x0005280001197983 */ /* 0x000ea80000100800 */
[----:B------:R4:W2:Y:S02]  /*1ef70*/  @!P0 LDG.E.U8 R225, desc[UR16][R2.64] ;  /* 0x0000001002e18981 */ /* 0x0008a4000c1e1100 */
[----:B----4-:R-:W-:Y:S01]  /*1ef80*/  @!P0 IMAD.MOV.U32 R2, RZ, RZ, R39 ;  /* 0x000000ffff028224 */ /* 0x010fe200078e0027 */
[----:B------:R-:W-:Y:S01]  /*1ef90*/  PRMT R221, RZ, 0x7610, R221 ;  /* 0x00007610ffdd7816 */ /* 0x000fe200000000dd */
[----:B------:R-:W4:Y:S01]  /*1efa0*/  LDL R39, [R1+0x3a4] ;  /* 0x0003a40001277983 */ /* 0x000f220000100800 */
[----:B------:R-:W-:-:S03]  /*1efb0*/  @!P0 IMAD.MOV.U32 R3, RZ, RZ, R45 ;  /* 0x000000ffff038224 */ /* 0x000fc600078e002d */
[----:B------:R-:W4:Y:S04]  /*1efc0*/  LDL R45, [R1+0x3e8] ;  /* 0x0003e800012d7983 */ /* 0x000f280000100800 */
[----:B------:R3:W4:Y:S02]  /*1efd0*/  @!P0 LDG.E.U8 R224, desc[UR16][R2.64] ;  /* 0x0000001002e08981 */ /* 0x000724000c1e1100 */
[----:B---3--:R-:W-:Y:S02]  /*1efe0*/  @!P0 IMAD.MOV.U32 R2, RZ, RZ, R33 ;  /* 0x000000ffff028224 */ /* 0x008fe400078e0021 */
[----:B------:R-:W3:Y:S01]  /*1eff0*/  LDL R33, [R1+0x468] ;  /* 0x0004680001217983 */ /* 0x000ee20000100800 */
[----:B------:R-:W-:-:S03]  /*1f000*/  @!P0 IMAD.MOV.U32 R3, RZ, RZ, R36 ;  /* 0x000000ffff038224 */ /* 0x000fc600078e0024 */
[----:B------:R-:W4:Y:S04]  /*1f010*/  LDL R36, [R1+0x464] ;  /* 0x0004640001247983 */ /* 0x000f280000100800 */
[----:B------:R0:W4:Y:S02]  /*1f020*/  @!P0 LDG.E.U8 R223, desc[UR16][R2.64] ;  /* 0x0000001002df8981 */ /* 0x000124000c1e1100 */
[----:B0-----:R-:W-:Y:S02]  /*1f030*/  @!P0 IMAD.MOV.U32 R2, RZ, RZ, R24 ;  /* 0x000000ffff028224 */ /* 0x001fe400078e0018 */
[----:B------:R-:W4:Y:S01]  /*1f040*/  LDL R24, [R1+0x428] ;  /* 0x0004280001187983 */ /* 0x000f220000100800 */
[----:B------:R-:W-:Y:S01]  /*1f050*/  @!P0 IMAD.MOV.U32 R3, RZ, RZ, R38 ;  /* 0x000000ffff038224 */ /* 0x000fe200078e0026 */
[----:B------:R-:W-:-:S02]  /*1f060*/  PRMT R220, RZ, 0x7610, R220 ;  /* 0x00007610ffdc7816 */ /* 0x000fc400000000dc */
[----:B------:R-:W4:Y:S04]  /*1f070*/  LDL R38, [R1+0x364] ;  /* 0x0003640001267983 */ /* 0x000f280000100800 */
[----:B------:R0:W4:Y:S02]  /*1f080*/  @!P0 LDG.E.U8 R222, desc[UR16][R2.64] ;  /* 0x0000001002de8981 */ /* 0x000124000c1e1100 */
[----:B0-----:R-:W-:Y:S02]  /*1f090*/  @!P0 IMAD.MOV.U32 R2, RZ, RZ, R29 ;  /* 0x000000ffff028224 */ /* 0x001fe400078e001d */
[----:B------:R-:W4:Y:S01]  /*1f0a0*/  LDL R29, [R1+0x3a8] ;  /* 0x0003a800011d7983 */ /* 0x000f220000100800 */
[----:B------:R-:W-:-:S03]  /*1f0b0*/  @!P0 IMAD.MOV.U32 R3, RZ, RZ, R37 ;  /* 0x000000ffff038224 */ /* 0x000fc600078e0025 */
[----:B------:R-:W4:Y:S04]  /*1f0c0*/  LDL R37, [R1+0x368] ;  /* 0x0003680001257983 */ /* 0x000f280000100800 */
[----:B------:R0:W4:Y:S02]  /*1f0d0*/  @!P0 LDG.E.U8 R221, desc[UR16][R2.64] ;  /* 0x0000001002dd8981 */ /* 0x000124000c1e1100 */
[----:B0-----:R-:W-:Y:S02]  /*1f0e0*/  @!P0 IMAD.MOV.U32 R2, RZ, RZ, R75 ;  /* 0x000000ffff028224 */ /* 0x001fe400078e004b */
[----:B------:R-:W-:-:S05]  /*1f0f0*/  @!P0 IMAD.MOV.U32 R3, RZ, RZ, R77 ;  /* 0x000000ffff038224 */ /* 0x000fca00078e004d */
[----:B------:R0:W4:Y:S02]  /*1f100*/  @!P0 LDG.E.U8 R220, desc[UR16][R2.64] ;  /* 0x0000001002dc8981 */ /* 0x000124000c1e1100 */
[----:B0-----:R-:W-:Y:S02]  /*1f110*/  @!P0 IMAD.MOV.U32 R3, RZ, RZ, R31 ;  /* 0x000000ffff038224 */ /* 0x001fe400078e001f */
[----:B------:R-:W4:Y:S01]  /*1f120*/  LDL R31, [R1+0x324] ;  /* 0x00032400011f7983 */ /* 0x000f220000100800 */
[----:B--2---:R-:W-:-:S03]  /*1f130*/  @!P0 IMAD.MOV.U32 R2, RZ, RZ, R25 ;  /* 0x000000ffff028224 */ /* 0x004fc600078e0019 */
[----:B------:R-:W2:Y:S01]  /*1f140*/  LDL R25, [R1+0x328] ;  /* 0x0003280001197983 */ /* 0x000ea20000100800 */
[----:B------:R-:W-:Y:S02]  /*1f150*/  PRMT R219, RZ, 0x7610, R219 ;  /* 0x00007610ffdb7816 */ /* 0x000fe400000000db */
[----:B------:R-:W-:-:S04]  /*1f160*/  PRMT R218, RZ, 0x7610, R218 ;  /* 0x00007610ffda7816 */ /* 0x000fc800000000da */
[----:B------:R0:W2:Y:S01]  /*1f170*/  @!P0 LDG.E.U8 R219, desc[UR16][R2.64] ;  /* 0x0000001002db8981 */ /* 0x0000a2000c1e1100 */
[----:B------:R-:W-:Y:S01]  /*1f180*/  PRMT R217, RZ, 0x7610, R217 ;  /* 0x00007610ffd97816 */ /* 0x000fe200000000d9 */
[----:B0-----:R-:W-:Y:S02]  /*1f190*/  @!P0 IMAD.MOV.U32 R2, RZ, RZ, R54 ;  /* 0x000000ffff028224 */ /* 0x001fe400078e0036 */
[----:B------:R-:W-:-:S05]  /*1f1a0*/  @!P0 IMAD.MOV.U32 R3, RZ, RZ, R72 ;  /* 0x000000ffff038224 */ /* 0x000fca00078e0048 */
[----:B------:R0:W2:Y:S01]  /*1f1b0*/  @!P0 LDG.E.U8 R218, desc[UR16][R2.64] ;  /* 0x0000001002da8981 */ /* 0x0000a2000c1e1100 */
[----:B------:R-:W-:Y:S01]  /*1f1c0*/  PRMT R216, RZ, 0x7610, R216 ;  /* 0x00007610ffd87816 */ /* 0x000fe200000000d8 */
[----:B0-----:R-:W-:Y:S02]  /*1f1d0*/  @!P0 IMAD.MOV.U32 R2, RZ, RZ, R52 ;  /* 0x000000ffff028224 */ /* 0x001fe400078e0034 */
[----:B------:R-:W-:-:S05]  /*1f1e0*/  @!P0 IMAD.MOV.U32 R3, RZ, RZ, R53 ;  /* 0x000000ffff038224 */ /* 0x000fca00078e0035 */
[----:B------:R3:W2:Y:S02]  /*1f1f0*/  @!P0 LDG.E.U8 R217, desc[UR16][R2.64] ;  /* 0x0000001002d98981 */ /* 0x0006a4000c1e1100 */
[----:B---3--:R-:W-:Y:S02]  /*1f200*/  @!P0 IMAD.MOV.U32 R2, RZ, RZ, R33 ;  /* 0x000000ffff028224 */ /* 0x008fe400078e0021 */
[----:B------:R-:W3:Y:S01]  /*1f210*/  LDL R33, [R1+0x2e8] ;  /* 0x0002e80001217983 */ /* 0x000ee20000100800 */
[----:B----4-:R-:W-:-:S03]  /*1f220*/  @!P0 IMAD.MOV.U32 R3, RZ, RZ, R36 ;  /* 0x000000ffff038224 */ /* 0x010fc600078e0024 */
[----:B------:R-:W4:Y:S04]  /*1f230*/  LDL R36, [R1+0x2e4] ;  /* 0x0002e40001247983 */ /* 0x000f280000100800 */
[----:B------:R0:W4:Y:S02]  /*1f240*/  @!P0 LDG.E.U8 R216, desc[UR16][R2.64] ;  /* 0x0000001002d88981 */ /* 0x000124000c1e1100 */
[----:B0-----:R-:W-:Y:S02]  /*1f250*/  @!P0 IMAD.MOV.U32 R2, RZ, RZ, R24 ;  /* 0x000000ffff028224 */ /* 0x001fe400078e0018 */
        /* <DEDUP_REMOVED lines=11> */
[----:B------:R-:W-:Y:S02]  /*1f310*/  @!P0 IMAD.MOV.U32 R2, RZ, RZ, R29 ;  /* 0x000000ffff028224 */ /* 0x000fe400078e001d */
[----:B------:R-:W4:Y:S04]  /*1f320*/  LDL.LU R29, [R1+0x2a4] ;  /* 0x0002a400011d7983 */ /* 0x000f280000300800 */
[----:B------:R0:W4:Y:S04]  /*1f330*/  @!P0 LDG.E.U8 R213, desc[UR16][R2.64] ;  /* 0x0000001002d58981 */ /* 0x000128000c1e1100 */
[----:B------:R-:W4:Y:S01]  /*1f340*/  LDL.LU R48, [R1+0x264] ;  /* 0x0002640001307983 */ /* 0x000f220000300800 */
[----:B0-----:R-:W-:-:S02]  /*1f350*/  @!P0 IMAD.MOV.U32 R2, RZ, RZ, R37 ;  /* 0x000000ffff028224 */ /* 0x001fc400078e0025 */
[----:B------:R-:W-:Y:S01]  /*1f360*/  @!P0 IMAD.MOV.U32 R3, RZ, RZ, R38 ;  /* 0x000000ffff038224 */ /* 0x000fe200078e0026 */
[----:B------:R-:W4:Y:S04]  /*1f370*/  LDL.LU R37, [R1+0x268] ;  /* 0x0002680001257983 */ /* 0x000f280000300800 */
[----:B------:R0:W4:Y:S04]  /*1f380*/  @!P0 LDG.E.U8 R212, desc[UR16][R2.64] ;  /* 0x0000001002d48981 */ /* 0x000128000c1e1100 */
[----:B------:R-:W4:Y:S04]  /*1f390*/  LDL R54, [R1+0x9ec] ;  /* 0x0009ec0001367983 */ /* 0x000f280000100800 */
[----:B------:R-:W4:Y:S04]  /*1f3a0*/  LDL R52, [R1+0xdb4] ;  /* 0x000db40001347983 */ /* 0x000f280000100800 */
[----:B------:R-:W4:Y:S01]  /*1f3b0*/  LDL R50, [R1+0xdb8] ;  /* 0x000db80001327983 */ /* 0x000f220000100800 */
[----:B0-----:R-:W-:-:S03]  /*1f3c0*/  @!P0 IMAD.MOV.U32 R3, RZ, RZ, R31 ;  /* 0x000000ffff038224 */ /* 0x001fc600078e001f */
[----:B------:R-:W4:Y:S04]  /*1f3d0*/  LDL R31, [R1+0xdec] ;  /* 0x000dec00011f7983 */ /* 0x000f280000100800 */
[----:B------:R-:W4:Y:S01]  /*1f3e0*/  LDL.LU R53, [R1+0x228] ;  /* 0x0002280001357983 */ /* 0x000f220000300800 */
[----:B--2---:R-:W-:-:S03]  /*1f3f0*/  @!P0 IMAD.MOV.U32 R2, RZ, RZ, R25 ;  /* 0x000000ffff028224 */ /* 0x004fc600078e0019 */
[----:B------:R-:W2:Y:S01]  /*1f400*/  LDL.LU R25, [R1+0x224] ;  /* 0x0002240001197983 */ /* 0x000ea20000300800 */
[----:B------:R-:W-:-:S03]  /*1f410*/  PRMT R211, RZ, 0x7610, R211 ;  /* 0x00007610ffd37816 */ /* 0x000fc600000000d3 */
[----:B------:R-:W2:Y:S04]  /*1f420*/  LDL R39, [R1+0xd74] ;  /* 0x000d740001277983 */ /* 0x000ea80000100800 */
[----:B------:R-:W2:Y:S01]  /*1f430*/  LDL R38, [R1+0xd78] ;  /* 0x000d780001267983 */ /* 0x000ea20000100800 */
[----:B------:R-:W-:-:S03]  /*1f440*/  PRMT R210, RZ, 0x7610, R210 ;  /* 0x00007610ffd27816 */ /* 0x000fc600000000d2 */
[----:B------:R3:W2:Y:S04]  /*1f450*/  @!P0 LDG.E.U8 R211, desc[UR16][R2.64] ;  /* 0x0000001002d38981 */ /* 0x0006a8000c1e1100 */
[----:B------:R-:W2:Y:S04]  /*1f460*/  LDL R75, [R1+0xd34] ;  /* 0x000d3400014b7983 */ /* 0x000ea80000100800 */
[----:B------:R-:W2:Y:S01]  /*1f470*/  LDL R72, [R1+0xd38] ;  /* 0x000d380001487983 */ /* 0x000ea20000100800 */
[----:B------:R-:W-:-:S03]  /*1f480*/  PRMT R209, RZ, 0x7610, R209 ;  /* 0x00007610ffd17816 */ /* 0x000fc600000000d1 */
[----:B------:R-:W2:Y:S01]  /*1f490*/  LDL R45, [R1+0xcb4] ;  /* 0x000cb400012d7983 */ /* 0x000ea20000100800 */
[----:B---3--:R-:W-:-:S03]  /*1f4a0*/  @!P0 IMAD.MOV.U32 R2, RZ, RZ, R33 ;  /* 0x000000ffff028224 */ /* 0x008fc600078e0021 */
[----:B------:R-:W3:Y:S01]  /*1f4b0*/  LDL R33, [R1+0xcf4] ;  /* 0x000cf40001217983 */ /* 0x000ee20000100800 */
[----:B----4-:R-:W-:-:S03]  /*1f4c0*/  @!P0 IMAD.MOV.U32 R3, RZ, RZ, R36 ;  /* 0x000000ffff038224 */ /* 0x010fc600078e0024 */
[----:B------:R-:W4:Y:S04]  /*1f4d0*/  LDL R36, [R1+0xcb8] ;  /* 0x000cb80001247983 */ /* 0x000f280000100800 */
[----:B------:R0:W4:Y:S02]  /*1f4e0*/  @!P0 LDG.E.U8 R210, desc[UR16][R2.64] ;  /* 0x0000001002d28981 */ /* 0x000124000c1e1100 */
[----:B0-----:R-:W-:Y:S02]  /*1f4f0*/  @!P0 IMAD.MOV.U32 R2, RZ, RZ, R24 ;  /* 0x000000ffff028224 */ /* 0x001fe400078e0018 */
[----:B------:R-:W4:Y:S01]  /*1f500*/  LDL R24, [R1+0xcf8] ;  /* 0x000cf80001187983 */ /* 0x000f220000100800 */
[----:B------:R-:W-:Y:S02]  /*1f510*/  PRMT R208, RZ, 0x7610, R208 ;  /* 0x00007610ffd07816 */ /* 0x000fe400000000d0 */
[----:B------:R-:W-:Y:S01]  /*1f520*/  PRMT R207, RZ, 0x7610, R207 ;  /* 0x00007610ffcf7816 */ /* 0x000fe200000000cf */
[----:B------:R-:W-:-:S05]  /*1f530*/  @!P0 IMAD.MOV.U32 R3, RZ, RZ, R29 ;  /* 0x000000ffff038224 */ /* 0x000fca00078e001d */
[----:B------:R0:W4:Y:S02]  /*1f540*/  @!P0 LDG.E.U8 R209, desc[UR16][R2.64] ;  /* 0x0000001002d18981 */ /* 0x000124000c1e1100 */
[----:B0-----:R-:W-:Y:S02]  /*1f550*/  @!P0 IMAD.MOV.U32 R3, RZ, RZ, R48 ;  /* 0x000000ffff038224 */ /* 0x001fe400078e0030 */
[----:B------:R-:W-:-:S05]  /*1f560*/  @!P0 IMAD.MOV.U32 R2, RZ, RZ, R37 ;  /* 0x000000ffff028224 */ /* 0x000fca00078e0025 */
[----:B------:R0:W4:Y:S02]  /*1f570*/  @!P0 LDG.E.U8 R208, desc[UR16][R2.64] ;  /* 0x0000001002d08981 */ /* 0x000124000c1e1100 */
[----:B0-----:R-:W-:Y:S02]  /*1f580*/  @!P0 IMAD.MOV.U32 R2, RZ, RZ, R53 ;  /* 0x000000ffff028224 */ /* 0x001fe400078e0035 */
[----:B--2---:R-:W-:-:S05]  /*1f590*/  @!P0 IMAD.MOV.U32 R3, RZ, RZ, R25 ;  /* 0x000000ffff038224 */ /* 0x004fca00078e0019 */
[----:B------:R0:W2:Y:S02]  /*1f5a0*/  @!P0 LDG.E.U8 R207, desc[UR16][R2.64] ;  /* 0x0000001002cf8981 */ /* 0x0000a4000c1e1100 */
[----:B0-----:R-:W-:Y:S02]  /*1f5b0*/  @!P0 IMAD.MOV.U32 R2, RZ, RZ, R31 ;  /* 0x000000ffff028224 */ /* 0x001fe400078e001f */
[----:B------:R-:W2:Y:S01]  /*1f5c0*/  LDL R31, [R1+0xc78] ;  /* 0x000c7800011f7983 */ /* 0x000ea20000100800 */
[----:B------:R-:W-:Y:S01]  /*1f5d0*/  PRMT R206, RZ, 0x7610, R206 ;  /* 0x00007610ffce7816 */ /* 0x000fe200000000ce */
[----:B------:R-:W-:Y:S02]  /*1f5e0*/  @!P0 IMAD.MOV.U32 R3, RZ, RZ, R54 ;  /* 0x000000ffff038224 */ /* 0x000fe400078e0036 */
[----:B------:R-:W2:Y:S01]  /*1f5f0*/  LDL R54, [R1+0xc74] ;  /* 0x000c740001367983 */ /* 0x000ea20000100800 */
[----:B------:R-:W-:-:S03]  /*1f600*/  PRMT R205, RZ, 0x7610, R205 ;  /* 0x00007610ffcd7816 */ /* 0x000fc600000000cd */
[----:B------:R0:W2:Y:S01]  /*1f610*/  @!P0 LDG.E.U8 R206, desc[UR16][R2.64] ;  /* 0x0000001002ce8981 */ /* 0x0000a2000c1e1100 */
[----:B------:R-:W-:Y:S01]  /*1f620*/  PRMT R204, RZ, 0x7610, R204 ;  /* 0x00007610ffcc7816 */ /* 0x000fe200000000cc */
[----:B0-----:R-:W-:Y:S02]  /*1f630*/  @!P0 IMAD.MOV.U32 R2, RZ, RZ, R50 ;  /* 0x000000ffff028224 */ /* 0x001fe400078e0032 */
[----:B------:R-:W-:Y:S01]  /*1f640*/  @!P0 IMAD.MOV.U32 R3, RZ, RZ, R52 ;  /* 0x000000ffff038224 */ /* 0x000fe200078e0034 */
[----:B------:R-:W2:Y:S04]  /*1f650*/  LDL R50, [R1+0xc38] ;  /* 0x000c380001327983 */ /* 0x000ea80000100800 */
[----:B------:R-:W2:Y:S04]  /*1f660*/  LDL R52, [R1+0xc34] ;  /* 0x000c340001347983 */ /* 0x000ea80000100800 */
[----:B------:R0:W2:Y:S01]  /*1f670*/  @!P0 LDG.E.U8 R205, desc[UR16][R2.64] ;  /* 0x0000001002cd8981 */ /* 0x0000a2000c1e1100 */
[----:B------:R-:W-:Y:S01]  /*1f680*/  PRMT R203, RZ, 0x7610, R203 ;  /* 0x00007610ffcb7816 */ /* 0x000fe200000000cb */
[----:B0-----:R-:W-:-:S02]  /*1f690*/  @!P0 IMAD.MOV.U32 R2, RZ, RZ, R38 ;  /* 0x000000ffff028224 */ /* 0x001fc400078e0026 */
[----:B------:R-:W-:Y:S01]  /*1f6a0*/  @!P0 IMAD.MOV.U32 R3, RZ, RZ, R39 ;  /* 0x000000ffff038224 */ /* 0x000fe200078e0027 */
[----:B------:R-:W2:Y:S04]  /*1f6b0*/  LDL R38, [R1+0xbf8] ;  /* 0x000bf80001267983 */ /* 0x000ea80000100800 */
[----:B------:R-:W2:Y:S04]  /*1f6c0*/  LDL R39, [R1+0xbf4] ;  /* 0x000bf40001277983 */ /* 0x000ea80000100800 */
[----:B------:R0:W2:Y:S02]  /*1f6d0*/  @!P0 LDG.E.U8 R204, desc[UR16][R2.64] ;  /* 0x0000001002cc8981 */ /* 0x0000a4000c1e1100 */
[----:B0-----:R-:W-:-:S02]  /*1f6e0*/  @!P0 IMAD.MOV.U32 R2, RZ, RZ, R72 ;  /* 0x000000ffff028224 */ /* 0x001fc400078e0048 */
[----:B------:R-:W-:Y:S01]  /*1f6f0*/  @!P0 IMAD.MOV.U32 R3, RZ, RZ, R75 ;  /* 0x000000ffff038224 */ /* 0x000fe200078e004b */
[----:B------:R-:W-:Y:S01]  /*1f700*/  PRMT R201, RZ, 0x7610, R201 ;  /* 0x00007610ffc97816 */ /* 0x000fe200000000c9 */
[----:B------:R-:W0:Y:S03]  /*1f710*/  S2R R151, SR_TID.X ;  /* 0x0000000000977919 */ /* 0x000e260000002100 */
[----:B------:R3:W2:Y:S01]  /*1f720*/  @!P0 LDG.E.U8 R203, desc[UR16][R2.64] ;  /* 0x0000001002cb8981 */ /* 0x0006a2000c1e1100 */
[----:B------:R-:W-:Y:S02]  /*1f730*/  PRMT R200, RZ, 0x7610, R200 ;  /* 0x00007610ffc87816 */ /* 0x000fe400000000c8 */
[----:B------:R-:W-:Y:S01]  /*1f740*/  PRMT R199, RZ, 0x7610, R199 ;  /* 0x00007610ffc77816 */ /* 0x000fe200000000c7 */
[----:B------:R-:W2:Y:S01]  /*1f750*/  LDL R72, [R1+0xa74] ;  /* 0x000a740001487983 */ /* 0x000ea20000100800 */
[----:B---3--:R-:W-:-:S03]  /*1f760*/  @!P0 IMAD.MOV.U32 R3, RZ, RZ, R33 ;  /* 0x000000ffff038224 */ /* 0x008fc600078e0021 */
[----:B------:R-:W3:Y:S01]  /*1f770*/  LDL R33, [R1+0xbb4] ;  /* 0x000bb40001217983 */ /* 0x000ee20000100800 */
[----:B----4-:R-:W-:-:S03]  /*1f780*/  @!P0 IMAD.MOV.U32 R2, RZ, RZ, R24 ;  /* 0x000000ffff028224 */ /* 0x010fc600078e0018 */
[----:B------:R-:W4:Y:S04]  /*1f790*/  LDL R24, [R1+0xbb8] ;  /* 0x000bb80001187983 */ /* 0x000f280000100800 */
[----:B------:R1:W4:Y:S02]  /*1f7a0*/  @!P0 LDG.E.U8 R201, desc[UR16][R2.64] ;  /* 0x0000001002c98981 */ /* 0x000324000c1e1100 */
[----:B-1----:R-:W-:Y:S02]  /*1f7b0*/  @!P0 IMAD.MOV.U32 R3, RZ, RZ, R45 ;  /* 0x000000ffff038224 */ /* 0x002fe400078e002d */
[----:B------:R-:W-:Y:S01]  /*1f7c0*/  @!P0 IMAD.MOV.U32 R2, RZ, RZ, R36 ;  /* 0x000000ffff028224 */ /* 0x000fe200078e0024 */
[----:B------:R-:W4:Y:S04]  /*1f7d0*/  LDL R45, [R1+0xb74] ;  /* 0x000b7400012d7983 */ /* 0x000f280000100800 */
[----:B------:R-:W4:Y:S04]  /*1f7e0*/  LDL R36, [R1+0xb78] ;  /* 0x000b780001247983 */ /* 0x000f280000100800 */
[----:B------:R2:W4:Y:S01]  /*1f7f0*/  @!P0 LDG.E.U8 R200, desc[UR16][R2.64] ;  /* 0x0000001002c88981 */ /* 0x000522000c1e1100 */
[----:B0-----:R-:W-:-:S02]  /*1f800*/  LOP3.LUT R146, R151, 0x7f, RZ, 0xc0, !PT ;  /* 0x0000007f97927812 */ /* 0x001fc400078ec0ff */
[----:B------:R-:W-:-:S03]  /*1f810*/  PRMT R198, RZ, 0x7610, R198 ;  /* 0x00007610ffc67816 */ /* 0x000fc600000000c6 */
[----:B------:R-:W-:Y:S04]  /*1f820*/  STS.U8 [R146+UR8], R185 ;  /* 0x000000b992007988 */ /* 0x000fe80008000008 */
[----:B------:R-:W-:Y:S04]  /*1f830*/  STS.U8 [R146+UR8+0x400], R180 ;  /* 0x000400b492007988 */ /* 0x000fe80008000008 */
[----:B------:R-:W-:Y:S04]  /*1f840*/  STS.U8 [R146+UR8+0x800], R183 ;  /* 0x000800b792007988 */ /* 0x000fe80008000008 */
[----:B------:R-:W-:Y:S04]  /*1f850*/  STS.U8 [R146+UR8+0xc00], R188 ;  /* 0x000c00bc92007988 */ /* 0x000fe80008000008 */
[----:B------:R-:W-:Y:S04]  /*1f860*/  STS.U8 [R146+UR8+0x1000], R182 ;  /* 0x001000b692007988 */ /* 0x000fe80008000008 */
[----:B------:R-:W-:Y:S01]  /*1f870*/  STS.U8 [R146+UR8+0x1400], R186 ;  /* 0x001400ba92007988 */ /* 0x000fe20008000008 */
[----:B--2---:R-:W-:-:S03]  /*1f880*/  @!P0 IMAD.MOV.U32 R2, RZ, RZ, R31 ;  /* 0x000000ffff028224 */ /* 0x004fc600078e001f */
[----:B------:R-:W2:Y:S01]  /*1f890*/  LDL R31, [R1+0xb38] ;  /* 0x000b3800011f7983 */ /* 0x000ea20000100800 */
[----:B------:R-:W-:-:S03]  /*1f8a0*/  @!P0 IMAD.MOV.U32 R3, RZ, RZ, R54 ;  /* 0x000000ffff038224 */ /* 0x000fc600078e0036 */
[----:B------:R-:W2:Y:S04]  /*1f8b0*/  LDL R54, [R1+0xb34] ;  /* 0x000b340001367983 */ /* 0x000ea80000100800 */
[----:B------:R0:W2:Y:S04]  /*1f8c0*/  @!P0 LDG.E.U8 R199, desc[UR16][R2.64] ;  /* 0x0000001002c78981 */ /* 0x0000a8000c1e1100 */
[----:B------:R-:W-:Y:S01]  /*1f8d0*/  STS.U8 [R146+UR8+0x1800], R191 ;  /* 0x001800bf92007988 */ /* 0x000fe20008000008 */
[----:B0-----:R-:W-:-:S03]  /*1f8e0*/  @!P0 IMAD.MOV.U32 R2, RZ, RZ, R50 ;  /* 0x000000ffff028224 */ /* 0x001fc600078e0032 */
[----:B------:R-:W2:Y:S01]  /*1f8f0*/  LDL R50, [R1+0xaf8] ;  /* 0x000af80001327983 */ /* 0x000ea20000100800 */
[----:B------:R-:W-:-:S03]  /*1f900*/  @!P0 IMAD.MOV.U32 R3, RZ, RZ, R52 ;  /* 0x000000ffff038224 */ /* 0x000fc600078e0034 */
[----:B------:R-:W2:Y:S04]  /*1f910*/  LDL R52, [R1+0xaf4] ;  /* 0x000af40001347983 */ /* 0x000ea80000100800 */
[----:B------:R0:W2:Y:S04]  /*1f920*/  @!P0 LDG.E.U8 R198, desc[UR16][R2.64] ;  /* 0x0000001002c68981 */ /* 0x0000a8000c1e1100 */
[----:B------:R-:W-:Y:S04]  /*1f930*/  STS.U8 [R146+UR8+0x1c00], R193 ;  /* 0x001c00c192007988 */ /* 0x000fe80008000008 */
[----:B------:R-:W-:Y:S01]  /*1f940*/  STS.U8 [R146+UR8+0x2000], R194 ;  /* 0x002000c292007988 */ /* 0x000fe20008000008 */
[----:B0-----:R-:W-:-:S03]  /*1f950*/  @!P0 IMAD.MOV.U32 R2, RZ, RZ, R38 ;  /* 0x000000ffff028224 */ /* 0x001fc600078e0026 */
[----:B------:R-:W-:Y:S01]  /*1f960*/  STS.U8 [R146+UR8+0x2400], R195 ;  /* 0x002400c392007988 */ /* 0x000fe20008000008 */
[----:B------:R-:W-:-:S03]  /*1f970*/  @!P0 IMAD.MOV.U32 R3, RZ, RZ, R39 ;  /* 0x000000ffff038224 */ /* 0x000fc600078e0027 */
[----:B------:R-:W2:Y:S04]  /*1f980*/  LDL R38, [R1+0xab8] ;  /* 0x000ab80001267983 */ /* 0x000ea80000100800 */
[----:B------:R-:W2:Y:S04]  /*1f990*/  LDL R39, [R1+0xab4] ;  /* 0x000ab40001277983 */ /* 0x000ea80000100800 */
[----:B------:R-:W-:Y:S04]  /*1f9a0*/  STS.U8 [R146+UR8+0x2800], R196 ;  /* 0x002800c492007988 */ /* 0x000fe80008000008 */
[----:B------:R0:W-:Y:S04]  /*1f9b0*/  STS.U8 [R146+UR8+0x2c00], R197 ;  /* 0x002c00c592007988 */ /* 0x0001e80008000008 */
[----:B------:R1:W-:Y:S01]  /*1f9c0*/  STS.U8 [R146+UR8+0x3000], R69 ;  /* 0x0030004592007988 */ /* 0x0003e20008000008 */
[----:B0-----:R-:W-:-:S03]  /*1f9d0*/  PRMT R197, RZ, 0x7610, R197 ;  /* 0x00007610ffc57816 */ /* 0x001fc600000000c5 */
[----:B-1----:R-:W2:Y:S04]  /*1f9e0*/  LDL R69, [R1+0xa78] ;  /* 0x000a780001457983 */ /* 0x002ea80000100800 */
[----:B------:R3:W2:Y:S04]  /*1f9f0*/  @!P0 LDG.E.U8 R197, desc[UR16][R2.64] ;  /* 0x0000001002c58981 */ /* 0x0006a8000c1e1100 */
[----:B------:R0:W-:Y:S01]  /*1fa00*/  STS.U8 [R146+UR8+0x3400], R0 ;  /* 0x0034000092007988 */ /* 0x0001e20008000008 */
[----:B---3--:R-:W-:-:S03]  /*1fa10*/  @!P0 IMAD.MOV.U32 R3, RZ, RZ, R33 ;  /* 0x000000ffff038224 */ /* 0x008fc600078e0021 */
[----:B0-----:R-:W3:Y:S04]  /*1fa20*/  LDL.LU R0, [R1+0x2a0] ;  /* 0x0002a00001007983 */ /* 0x001ee80000300800 */
[----:B------:R-:W3:Y:S01]  /*1fa30*/  LDL R33, [R1+0xa34] ;  /* 0x000a340001217983 */ /* 0x000ee20000100800 */
[----:B------:R-:W-:Y:S02]  /*1fa40*/  PRMT R196, RZ, 0x7610, R196 ;  /* 0x00007610ffc47816 */ /* 0x000fe400000000c4 */
[----:B------:R-:W-:Y:S01]  /*1fa50*/  PRMT R195, RZ, 0x7610, R195 ;  /* 0x00007610ffc37816 */ /* 0x000fe200000000c3 */
[----:B------:R-:W3:Y:S01]  /*1fa60*/  LDL R77, [R1+0x49c] ;  /* 0x00049c00014d7983 */ /* 0x000ee20000100800 */
[----:B----4-:R-:W-:Y:S01]  /*1fa70*/  @!P0 IMAD.MOV.U32 R2, RZ, RZ, R24 ;  /* 0x000000ffff028224 */ /* 0x010fe200078e0018 */
[----:B------:R-:W-:-:S02]  /*1fa80*/  PRMT R194, RZ, 0x7610, R194 ;  /* 0x00007610ffc27816 */ /* 0x000fc400000000c2 */
[----:B------:R-:W4:Y:S04]  /*1fa90*/  LDL R24, [R1+0xa38] ;  /* 0x000a380001187983 */ /* 0x000f280000100800 */
[----:B------:R0:W4:Y:S01]  /*1faa0*/  @!P0 LDG.E.U8 R196, desc[UR16][R2.64] ;  /* 0x0000001002c48981 */ /* 0x000122000c1e1100 */
[----:B------:R-:W-:Y:S02]  /*1fab0*/  PRMT R193, RZ, 0x7610, R193 ;  /* 0x00007610ffc17816 */ /* 0x000fe400000000c1 */
[----:B------:R-:W-:Y:S01]  /*1fac0*/  PRMT R192, RZ, 0x7610, R192 ;  /* 0x00007610ffc07816 */ /* 0x000fe200000000c0 */
[----:B------:R-:W4:Y:S01]  /*1fad0*/  LDL R75, [R1+0x4a0] ;  /* 0x0004a000014b7983 */ /* 0x000f220000100800 */
[----:B0-----:R-:W-:-:S03]  /*1fae0*/  @!P0 IMAD.MOV.U32 R3, RZ, RZ, R45 ;  /* 0x000000ffff038224 */ /* 0x001fc600078e002d */
[----:B------:R-:W4:Y:S01]  /*1faf0*/  LDL R45, [R1+0x5dc] ;  /* 0x0005dc00012d7983 */ /* 0x000f220000100800 */
[----:B------:R-:W-:-:S03]  /*1fb00*/  @!P0 IMAD.MOV.U32 R2, RZ, RZ, R36 ;  /* 0x000000ffff028224 */ /* 0x000fc600078e0024 */
[----:B------:R-:W4:Y:S04]  /*1fb10*/  LDL R36, [R1+0x5e0] ;  /* 0x0005e00001247983 */ /* 0x000f280000100800 */
[----:B------:R2:W4:Y:S01]  /*1fb20*/  @!P0 LDG.E.U8 R195, desc[UR16][R2.64] ;  /* 0x0000001002c38981 */ /* 0x000522000c1e1100 */
[----:B------:R-:W-:Y:S01]  /*1fb30*/  PRMT R191, RZ, 0x7610, R191 ;  /* 0x00007610ffbf7816 */ /* 0x000fe200000000bf */
[----:B--2---:R-:W-:Y:S02]  /*1fb40*/  @!P0 IMAD.MOV.U32 R2, RZ, RZ, R31 ;  /* 0x000000ffff028224 */ /* 0x004fe400078e001f */
[----:B------:R-:W2:Y:S01]  /*1fb50*/  LDL R31, [R1+0x5a0] ;  /* 0x0005a000011f7983 */ /* 0x000ea20000100800 */
[----:B------:R-:W-:-:S03]  /*1fb60*/  @!P0 IMAD.MOV.U32 R3, RZ, RZ, R54 ;  /* 0x000000ffff038224 */ /* 0x000fc600078e0036 */
[----:B------:R-:W2:Y:S04]  /*1fb70*/  LDL R54, [R1+0x59c] ;  /* 0x00059c0001367983 */ /* 0x000ea80000100800 */
[----:B------:R0:W2:Y:S02]  /*1fb80*/  @!P0 LDG.E.U8 R194, desc[UR16][R2.64] ;  /* 0x0000001002c28981 */ /* 0x0000a4000c1e1100 */
[----:B0-----:R-:W-:Y:S02]  /*1fb90*/  @!P0 IMAD.MOV.U32 R2, RZ, RZ, R50 ;  /* 0x000000ffff028224 */ /* 0x001fe400078e0032 */
        /* <DEDUP_REMOVED lines=23> */
[----:B------:R-:W-:-:S03]  /*1fd10*/  @!P0 IMAD.MOV.U32 R2, RZ, RZ, R36 ;  /* 0x000000ffff028224 */ /* 0x000fc600078e0024 */
[----:B------:R-:W4:Y:S04]  /*1fd20*/  LDL R36, [R1+0x460] ;  /* 0x0004600001247983 */ /* 0x000f280000100800 */
[----:B------:R2:W4:Y:S01]  /*1fd30*/  @!P0 LDG.E.U8 R189, desc[UR16][R2.64] ;  /* 0x0000001002bd8981 */ /* 0x000522000c1e1100 */
[----:B------:R-:W-:Y:S02]  /*1fd40*/  PRMT R188, RZ, 0x7610, R188 ;  /* 0x00007610ffbc7816 */ /* 0x000fe400000000bc */
[----:B------:R-:W-:Y:S02]  /*1fd50*/  PRMT R187, RZ, 0x7610, R187 ;  /* 0x00007610ffbb7816 */ /* 0x000fe400000000bb */
[----:B------:R-:W-:Y:S01]  /*1fd60*/  PRMT R186, RZ, 0x7610, R186 ;  /* 0x00007610ffba7816 */ /* 0x000fe200000000ba */
[----:B--2---:R-:W-:-:S02]  /*1fd70*/  @!P0 IMAD.MOV.U32 R2, RZ, RZ, R31 ;  /* 0x000000ffff028224 */ /* 0x004fc400078e001f */
        /* <DEDUP_REMOVED lines=14> */
[----:B---3--:R-:W-:Y:S02]  /*1fe60*/  @!P0 IMAD.MOV.U32 R3, RZ, RZ, R33 ;  /* 0x000000ffff038224 */ /* 0x008fe400078e0021 */
[----:B------:R-:W3:Y:S01]  /*1fe70*/  LDL R33, [R1+0x31c] ;  /* 0x00031c0001217983 */ /* 0x000ee20000100800 */
[----:B----4-:R-:W-:-:S03]  /*1fe80*/  @!P0 IMAD.MOV.U32 R2, RZ, RZ, R24 ;  /* 0x000000ffff028224 */ /* 0x010fc600078e0018 */
[----:B------:R-:W4:Y:S01]  /*1fe90*/  LDL R24, [R1+0x320] ;  /* 0x0003200001187983 */ /* 0x000f220000100800 */
[----:B------:R-:W-:Y:S02]  /*1fea0*/  PRMT R185, RZ, 0x7610, R185 ;  /* 0x00007610ffb97816 */ /* 0x000fe400000000b9 */
[----:B------:R-:W-:-:S04]  /*1feb0*/  PRMT R184, RZ, 0x7610, R184 ;  /* 0x00007610ffb87816 */ /* 0x000fc800000000b8 */
[----:B------:R0:W4:Y:S02]  /*1fec0*/  @!P0 LDG.E.U8 R185, desc[UR16][R2.64] ;  /* 0x0000001002b98981 */ /* 0x000124000c1e1100 */
[----:B0-----:R-:W-:Y:S02]  /*1fed0*/  @!P0 IMAD.MOV.U32 R2, RZ, RZ, R75 ;  /* 0x000000ffff028224 */ /* 0x001fe400078e004b */
[----:B------:R-:W-:-:S05]  /*1fee0*/  @!P0 IMAD.MOV.U32 R3, RZ, RZ, R77 ;  /* 0x000000ffff038224 */ /* 0x000fca00078e004d */
[----:B------:R0:W4:Y:S02]  /*1fef0*/  @!P0 LDG.E.U8 R184, desc[UR16][R2.64] ;  /* 0x0000001002b88981 */ /* 0x000124000c1e1100 */
[----:B0-----:R-:W-:Y:S02]  /*1ff00*/  @!P0 IMAD.MOV.U32 R3, RZ, RZ, R45 ;  /* 0x000000ffff038224 */ /* 0x001fe400078e002d */
[----:B------:R-:W-:Y:S01]  /*1ff10*/  @!P0 IMAD.MOV.U32 R2, RZ, RZ, R36 ;  /* 0x000000ffff028224 */ /* 0x000fe200078e0024 */
[----:B------:R-:W4:Y:S04]  /*1ff20*/  LDL R45, [R1+0x2dc] ;  /* 0x0002dc00012d7983 */ /* 0x000f280000100800 */
[----:B------:R-:W4:Y:S01]  /*1ff30*/  LDL R36, [R1+0x2e0] ;  /* 0x0002e00001247983 */ /* 0x000f220000100800 */
[----:B------:R-:W-:-:S06]  /*1ff40*/  PRMT R183, RZ, 0x7610, R183 ;  /* 0x00007610ffb77816 */ /* 0x000fcc00000000b7 */
[----:B------:R0:W4:Y:S01]  /*1ff50*/  @!P0 LDG.E.U8 R183, desc[UR16][R2.64] ;  /* 0x0000001002b78981 */ /* 0x000122000c1e1100 */
[----:B------:R-:W-:-:S03]  /*1ff60*/  PRMT R182, RZ, 0x7610, R182 ;  /* 0x00007610ffb67816 */ /* 0x000fc600000000b6 */
[----:B------:R-:W-:Y:S01]  /*1ff70*/  STS.U8 [R146+UR8+0x3800], R165 ;  /* 0x003800a592007988 */ /* 0x000fe20008000008 */
[----:B------:R-:W-:-:S03]  /*1ff80*/  PRMT R181, RZ, 0x7610, R181 ;  /* 0x00007610ffb57816 */ /* 0x000fc600000000b5 */
[----:B------:R-:W-:Y:S01]  /*1ff90*/  STS.U8 [R146+UR8+0x3c00], R167 ;  /* 0x003c00a792007988 */ /* 0x000fe20008000008 */
[----:B0-----:R-:W-:Y:S02]  /*1ffa0*/  @!P0 IMAD.MOV.U32 R3, RZ, RZ, R72 ;  /* 0x000000ffff038224 */ /* 0x001fe400078e0048 */
[----:B--2---:R-:W-:Y:S02]  /*1ffb0*/  @!P0 IMAD.MOV.U32 R2, RZ, RZ, R31 ;  /* 0x000000ffff028224 */ /* 0x004fe400078e001f */
[----:B------:R-:W2:Y:S04]  /*1ffc0*/  LDL R31, [R1+0x29c] ;  /* 0x00029c00011f7983 */ /* 0x000ea80000100800 */
[----:B------:R-:W-:Y:S04]  /*1ffd0*/  STS.U8 [R146+UR8+0x4000], R164 ;  /* 0x004000a492007988 */ /* 0x000fe80008000008 */
[----:B------:R-:W-:Y:S04]  /*1ffe0*/  STS.U8 [R146+UR8+0x4400], R166 ;  /* 0x004400a692007988 */ /* 0x000fe80008000008 */
[----:B------:R-:W-:Y:S04]  /*1fff0*/  STS.U8 [R146+UR8+0x4800], R169 ;  /* 0x004800a992007988 */ /* 0x000fe80008000008 */
[----:B------:R0:W2:Y:S04]  /*20000*/  @!P0 LDG.E.U8 R182, desc[UR16][R2.64] ;  /* 0x0000001002b68981 */ /* 0x0000a8000c1e1100 */
[----:B------:R-:W-:Y:S04]  /*20010*/  STS.U8 [R146+UR8+0x4c00], R171 ;  /* 0x004c00ab92007988 */ /* 0x000fe80008000008 */
[----:B------:R-:W-:Y:S01]  /*20020*/  STS.U8 [R146+UR8+0x5000], R168 ;  /* 0x005000a892007988 */ /* 0x000fe20008000008 */
[----:B0-----:R-:W-:-:S02]  /*20030*/  @!P0 IMAD.MOV.U32 R2, RZ, RZ, R54 ;  /* 0x000000ffff028224 */ /* 0x001fc400078e0036 */
[----:B------:R-:W-:Y:S01]  /*20040*/  @!P0 IMAD.MOV.U32 R3, RZ, RZ, R69 ;  /* 0x000000ffff038224 */ /* 0x000fe200078e0045 */
[----:B------:R-:W-:Y:S01]  /*20050*/  STS.U8 [R146+UR8+0x5400], R170 ;  /* 0x005400aa92007988 */ /* 0x000fe20008000008 */
[----:B------:R-:W-:-:S03]  /*20060*/  PRMT R180, RZ, 0x7610, R180 ;  /* 0x00007610ffb47816 */ /* 0x000fc600000000b4 */
        /* <DEDUP_REMOVED lines=8> */
[----:B------:R-:W-:Y:S04]  /*200f0*/  STS.U8 [R146+UR8+0x6c00], R177 ;  /* 0x006c00b192007988 */ /* 0x000fe80008000008 */
[----:B------:R-:W-:Y:S04]  /*20100*/  STS.U8 [R146+UR8+0x7000], R178 ;  /* 0x007000b292007988 */ /* 0x000fe80008000008 */
[----:B------:R0:W-:Y:S04]  /*20110*/  STS.U8 [R146+UR8+0x7400], R179 ;  /* 0x007400b392007988 */ /* 0x0001e80008000008 */
[----:B------:R1:W2:Y:S04]  /*20120*/  @!P0 LDG.E.U8 R180, desc[UR16][R2.64] ;  /* 0x0000001002b48981 */ /* 0x0002a8000c1e1100 */
[----:B------:R-:W2:Y:S01]  /*20130*/  LDL.LU R50, [R1+0x25c] ;  /* 0x00025c0001327983 */ /* 0x000ea20000300800 */
[----:B0-----:R-:W-:Y:S01]  /*20140*/  PRMT R179, RZ, 0x7610, R179 ;  /* 0x00007610ffb37816 */ /* 0x001fe200000000b3 */
[----:B-1----:R-:W-:-:S02]  /*20150*/  @!P0 IMAD.MOV.U32 R2, RZ, RZ, R38 ;  /* 0x000000ffff028224 */ /* 0x002fc400078e0026 */
[----:B------:R-:W-:Y:S02]  /*20160*/  @!P0 IMAD.MOV.U32 R3, RZ, RZ, R39 ;  /* 0x000000ffff038224 */ /* 0x000fe400078e0027 */
[----:B------:R-:W2:Y:S04]  /*20170*/  LDL.LU R39, [R1+0x260] ;  /* 0x0002600001277983 */ /* 0x000ea80000300800 */
[----:B------:R3:W2:Y:S04]  /*20180*/  @!P0 LDG.E.U8 R179, desc[UR16][R2.64] ;  /* 0x0000001002b38981 */ /* 0x0006a8000c1e1100 */
[----:B------:R-:W2:Y:S01]  /*20190*/  LDL R38, [R1+0x9e8] ;  /* 0x0009e80001267983 */ /* 0x000ea20000100800 */
[----:B---3--:R-:W-:-:S02]  /*201a0*/  @!P0 IMAD.MOV.U32 R3, RZ, RZ, R33 ;  /* 0x000000ffff038224 */ /* 0x008fc400078e0021 */
[----:B----4-:R-:W-:Y:S01]  /*201b0*/  @!P0 IMAD.MOV.U32 R2, RZ, RZ, R24 ;  /* 0x000000ffff028224 */ /* 0x010fe200078e0018 */
[----:B------:R-:W3:Y:S04]  /*201c0*/  LDL.LU R33, [R1+0x220] ;  /* 0x0002200001217983 */ /* 0x000ee80000300800 */
[----:B------:R-:W4:Y:S01]  /*201d0*/  LDL.LU R24, [R1+0x21c] ;  /* 0x00021c0001187983 */ /* 0x000f220000300800 */
[----:B------:R-:W-:-:S03]  /*201e0*/  PRMT R178, RZ, 0x7610, R178 ;  /* 0x00007610ffb27816 */ /* 0x000fc600000000b2 */
[----:B------:R-:W4:Y:S04]  /*201f0*/  LDL R54, [R1+0xdac] ;  /* 0x000dac0001367983 */ /* 0x000f280000100800 */
[----:B------:R0:W4:Y:S01]  /*20200*/  @!P0 LDG.E.U8 R178, desc[UR16][R2.64] ;  /* 0x0000001002b28981 */ /* 0x000122000c1e1100 */
[----:B------:R-:W-:Y:S01]  /*20210*/  PRMT R177, RZ, 0x7610, R177 ;  /* 0x00007610ffb17816 */ /* 0x000fe200000000b1 */
[----:B0-----:R-:W-:Y:S02]  /*20220*/  @!P0 IMAD.MOV.U32 R3, RZ, RZ, R45 ;  /* 0x000000ffff038224 */ /* 0x001fe400078e002d */
[----:B------:R-:W4:Y:S01]  /*20230*/  LDL R45, [R1+0xdb0] ;  /* 0x000db000012d7983 */ /* 0x000f220000100800 */
[----:B------:R-:W-:-:S03]  /*20240*/  @!P0 IMAD.MOV.U32 R2, RZ, RZ, R36 ;  /* 0x000000ffff028224 */ /* 0x000fc600078e0024 */
[----:B------:R-:W4:Y:S04]  /*20250*/  LDL.LU R36, [R1+0xde8] ;  /* 0x000de80001247983 */ /* 0x000f280000300800 */
[----:B------:R-:W4:Y:S04]  /*20260*/  LDL R83, [R1+0xd6c] ;  /* 0x000d6c0001537983 */ /* 0x000f280000100800 */
[----:B------:R-:W4:Y:S04]  /*20270*/  LDL R80, [R1+0xd70] ;  /* 0x000d700001507983 */ /* 0x000f280000100800 */
[----:B------:R2:W4:Y:S01]  /*20280*/  @!P0 LDG.E.U8 R177, desc[UR16][R2.64] ;  /* 0x0000001002b18981 */ /* 0x000522000c1e1100 */
[----:B------:R-:W-:-:S03]  /*20290*/  PRMT R176, RZ, 0x7610, R176 ;  /* 0x00007610ffb07816 */ /* 0x000fc600000000b0 */
[----:B------:R-:W4:Y:S01]  /*202a0*/  LDL R72, [R1+0xd2c] ;  /* 0x000d2c0001487983 */ /* 0x000f220000100800 */
[----:B------:R-:W-:-:S03]  /*202b0*/  PRMT R175, RZ, 0x7610, R175 ;  /* 0x00007610ffaf7816 */ /* 0x000fc600000000af */
[----:B------:R-:W4:Y:S04]  /*202c0*/  LDL R78, [R1+0xcec] ;  /* 0x000cec00014e7983 */ /* 0x000f280000100800 */
[----:B------:R-:W4:Y:S01]  /*202d0*/  LDL R77, [R1+0xcf0] ;  /* 0x000cf000014d7983 */ /* 0x000f220000100800 */
[----:B------:R-:W-:-:S03]  /*202e0*/  PRMT R174, RZ, 0x7610, R174 ;  /* 0x00007610ffae7816 */ /* 0x000fc600000000ae */
[----:B------:R-:W4:Y:S04]  /*202f0*/  LDL R75, [R1+0xcac] ;  /* 0x000cac00014b7983 */ /* 0x000f280000100800 */
[----:B------:R-:W4:Y:S01]  /*20300*/  LDL R69, [R1+0xcb0] ;  /* 0x000cb00001457983 */ /* 0x000f220000100800 */
[----:B--2---:R-:W-:-:S03]  /*20310*/  @!P0 IMAD.MOV.U32 R3, RZ, RZ, R31 ;  /* 0x000000ffff038224 */ /* 0x004fc600078e001f */
[----:B------:R-:W2:Y:S01]  /*20320*/  LDL R31, [R1+0xd30] ;  /* 0x000d3000011f7983 */ /* 0x000ea20000100800 */
[----:B------:R-:W-:-:S05]  /*20330*/  @!P0 IMAD.MOV.U32 R2, RZ, RZ, R0 ;  /* 0x000000ffff028224 */ /* 0x000fca00078e0000 */
[----:B------:R0:W2:Y:S04]  /*20340*/  @!P0 LDG.E.U8 R176, desc[UR16][R2.64] ;  /* 0x0000001002b08981 */ /* 0x0000a8000c1e1100 */
[----:B------:R1:W-:Y:S04]  /*20350*/  STL [R1+0xe30], R0 ;  /* 0x000e300001007387 */ /* 0x0003e80000100800 */
[----:B-1----:R-:W2:Y:S01]  /*20360*/  LDL R0, [R1+0xc70] ;  /* 0x000c700001007983 */ /* 0x002ea20000100800 */
[----:B0-----:R-:W-:Y:S02]  /*20370*/  @!P0 IMAD.MOV.U32 R3, RZ, RZ, R50 ;  /* 0x000000ffff038224 */ /* 0x001fe400078e0032 */
[----:B------:R-:W-:-:S05]  /*20380*/  @!P0 IMAD.MOV.U32 R2, RZ, RZ, R39 ;  /* 0x000000ffff028224 */ /* 0x000fca00078e0027 */
[----:B------:R3:W2:Y:S02]  /*20390*/  @!P0 LDG.E.U8 R175, desc[UR16][R2.64] ;  /* 0x0000001002af8981 */ /* 0x0006a4000c1e1100 */
[----:B---3--:R-:W-:Y:S02]  /*203a0*/  @!P0 IMAD.MOV.U32 R2, RZ, RZ, R33 ;  /* 0x000000ffff028224 */ /* 0x008fe400078e0021 */
[----:B----4-:R-:W-:-:S05]  /*203b0*/  @!P0 IMAD.MOV.U32 R3, RZ, RZ, R24 ;  /* 0x000000ffff038224 */ /* 0x010fca00078e0018 */
[----:B------:R0:W3:Y:S02]  /*203c0*/  @!P0 LDG.E.U8 R174, desc[UR16][R2.64] ;  /* 0x0000001002ae8981 */ /* 0x0000e4000c1e1100 */
[----:B0-----:R-:W-:Y:S02]  /*203d0*/  @!P0 IMAD.MOV.U32 R3, RZ, RZ, R38 ;  /* 0x000000ffff038224 */ /* 0x001fe400078e0026 */
[----:B------:R-:W4:Y:S01]  /*203e0*/  LDL R38, [R1+0xc6c] ;  /* 0x000c6c0001267983 */ /* 0x000f220000100800 */
[----:B------:R-:W-:Y:S02]  /*203f0*/  PRMT R173, RZ, 0x7610, R173 ;  /* 0x00007610ffad7816 */ /* 0x000fe400000000ad */
[----:B------:R-:W-:Y:S02]  /*20400*/  PRMT R172, RZ, 0x7610, R172 ;  /* 0x00007610ffac7816 */ /* 0x000fe400000000ac */
[----:B------:R-:W-:Y:S01]  /*20410*/  PRMT R171, RZ, 0x7610, R171 ;  /* 0x00007610ffab7816 */ /* 0x000fe200000000ab */
[----:B------:R-:W-:-:S05]  /*20420*/  @!P0 IMAD.MOV.U32 R2, RZ, RZ, R36 ;  /* 0x000000ffff028224 */ /* 0x000fca00078e0024 */
[----:B------:R0:W3:Y:S02]  /*20430*/  @!P0 LDG.E.U8 R173, desc[UR16][R2.64] ;  /* 0x0000001002ad8981 */ /* 0x0000e4000c1e1100 */
[----:B0-----:R-:W-:Y:S02]  /*20440*/  @!P0 IMAD.MOV.U32 R2, RZ, RZ, R45 ;  /* 0x000000ffff028224 */ /* 0x001fe400078e002d */
[----:B------:R-:W-:Y:S01]  /*20450*/  @!P0 IMAD.MOV.U32 R3, RZ, RZ, R54 ;  /* 0x000000ffff038224 */ /* 0x000fe200078e0036 */
[----:B------:R-:W3:Y:S04]  /*20460*/  LDL R45, [R1+0xc30] ;  /* 0x000c3000012d7983 */ /* 0x000ee80000100800 */
[----:B------:R-:W3:Y:S04]  /*20470*/  LDL R54, [R1+0xc2c] ;  /* 0x000c2c0001367983 */ /* 0x000ee80000100800 */
[----:B------:R0:W3:Y:S02]  /*20480*/  @!P0 LDG.E.U8 R172, desc[UR16][R2.64] ;  /* 0x0000001002ac8981 */ /* 0x0000e4000c1e1100 */
[----:B0-----:R-:W-:-:S02]  /*20490*/  @!P0 IMAD.MOV.U32 R2, RZ, RZ, R80 ;  /* 0x000000ffff028224 */ /* 0x001fc400078e0050 */
[----:B------:R-:W-:Y:S01]  /*204a0*/  @!P0 IMAD.MOV.U32 R3, RZ, RZ, R83 ;  /* 0x000000ffff038224 */ /* 0x000fe200078e0053 */
[----:B------:R-:W3:Y:S04]  /*204b0*/  LDL R80, [R1+0xbf0] ;  /* 0x000bf00001507983 */ /* 0x000ee80000100800 */
[----:B------:R-:W3:Y:S04]  /*204c0*/  LDL R83, [R1+0xbec] ;  /* 0x000bec0001537983 */ /* 0x000ee80000100800 */
[----:B------:R2:W3:Y:S02]  /*204d0*/  @!P0 LDG.E.U8 R171, desc[UR16][R2.64] ;  /* 0x0000001002ab8981 */ /* 0x0004e4000c1e1100 */
[----:B--2---:R-:W-:-:S02]  /*204e0*/  @!P0 IMAD.MOV.U32 R2, RZ, RZ, R31 ;  /* 0x000000ffff028224 */ /* 0x004fc400078e001f */
[----:B------:R-:W2:Y:S01]  /*204f0*/  LDL R31, [R1+0xbb0] ;  /* 0x000bb000011f7983 */ /* 0x000ea20000100800 */
[----:B------:R-:W-:Y:S01]  /*20500*/  PRMT R170, RZ, 0x7610, R170 ;  /* 0x00007610ffaa7816 */ /* 0x000fe200000000aa */
[----:B------:R-:W-:Y:S01]  /*20510*/  @!P0 IMAD.MOV.U32 R3, RZ, RZ, R72 ;  /* 0x000000ffff038224 */ /* 0x000fe200078e0048 */
[----:B------:R-:W-:Y:S01]  /*20520*/  PRMT R169, RZ, 0x7610, R169 ;  /* 0x00007610ffa97816 */ /* 0x000fe200000000a9 */
[----:B------:R-:W2:Y:S04]  /*20530*/  LDL R72, [R1+0xbac] ;  /* 0x000bac0001487983 */ /* 0x000ea80000100800 */
[----:B------:R0:W2:Y:S01]  /*20540*/  @!P0 LDG.E.U8 R170, desc[UR16][R2.64] ;  /* 0x0000001002aa8981 */ /* 0x0000a2000c1e1100 */
[----:B------:R-:W-:Y:S01]  /*20550*/  PRMT R168, RZ, 0x7610, R168 ;  /* 0x00007610ffa87816 */ /* 0x000fe200000000a8 */
[----:B0-----:R-:W-:-:S02]  /*20560*/  @!P0 IMAD.MOV.U32 R2, RZ, RZ, R77 ;  /* 0x000000ffff028224 */ /* 0x001fc400078e004d */
[----:B------:R-:W-:Y:S01]  /*20570*/  @!P0 IMAD.MOV.U32 R3, RZ, RZ, R78 ;  /* 0x000000ffff038224 */ /* 0x000fe200078e004e */
[----:B------:R-:W2:Y:S04]  /*20580*/  LDL R77, [R1+0xaec] ;  /* 0x000aec00014d7983 */ /* 0x000ea80000100800 */
[----:B------:R0:W2:Y:S04]  /*20590*/  @!P0 LDG.E.U8 R169, desc[UR16][R2.64] ;  /* 0x0000001002a98981 */ /* 0x0000a8000c1e1100 */
[----:B------:R-:W2:Y:S01]  /*205a0*/  LDL R78, [R1+0xb70] ;  /* 0x000b7000014e7983 */ /* 0x000ea20000100800 */
[----:B0-----:R-:W-:-:S02]  /*205b0*/  @!P0 IMAD.MOV.U32 R2, RZ, RZ, R69 ;  /* 0x000000ffff028224 */ /* 0x001fc400078e0045 */
[----:B------:R-:W-:Y:S01]  /*205c0*/  @!P0 IMAD.MOV.U32 R3, RZ, RZ, R75 ;  /* 0x000000ffff038224 */ /* 0x000fe200078e004b */
[----:B------:R-:W2:Y:S04]  /*205d0*/  LDL R69, [R1+0xb2c] ;  /* 0x000b2c0001457983 */ /* 0x000ea80000100800 */
[----:B------:R0:W2:Y:S04]  /*205e0*/  @!P0 LDG.E.U8 R168, desc[UR16][R2.64] ;  /* 0x0000001002a88981 */ /* 0x0000a8000c1e1100 */
[----:B------:R-:W2:Y:S01]  /*205f0*/  LDL R75, [R1+0xaf0] ;  /* 0x000af000014b7983 */ /* 0x000ea20000100800 */
[----:B0-----:R-:W-:-:S03]  /*20600*/  @!P0 IMAD.MOV.U32 R2, RZ, RZ, R0 ;  /* 0x000000ffff028224 */ /* 0x001fc600078e0000 */
[----:B------:R-:W2:Y:S01]  /*20610*/  LDL R0, [R1+0xb30] ;  /* 0x000b300001007983 */ /* 0x000ea20000100800 */
[----:B----4-:R-:W-:-:S03]  /*20620*/  @!P0 IMAD.MOV.U32 R3, RZ, RZ, R38 ;  /* 0x000000ffff038224 */ /* 0x010fc600078e0026 */
[----:B------:R-:W4:Y:S01]  /*20630*/  LDL.LU R38, [R1+0xb6c] ;  /* 0x000b6c0001267983 */ /* 0x000f220000300800 */
[----:B------:R-:W-:Y:S02]  /*20640*/  PRMT R167, RZ, 0x7610, R167 ;  /* 0x00007610ffa77816 */ /* 0x000fe400000000a7 */
[----:B------:R-:W-:Y:S01]  /*20650*/  PRMT R166, RZ, 0x7610, R166 ;  /* 0x00007610ffa67816 */ /* 0x000fe200000000a6 */
[----:B------:R-:W4:Y:S04]  /*20660*/  LDL R84, [R1+0xa6c] ;  /* 0x000a6c0001547983 */ /* 0x000f280000100800 */
[----:B------:R3:W4:Y:S01]  /*20670*/  @!P0 LDG.E.U8 R167, desc[UR16][R2.64] ;  /* 0x0000001002a78981 */ /* 0x000722000c1e1100 */
[----:B------:R-:W-:Y:S01]  /*20680*/  PRMT R165, RZ, 0x7610, R165 ;  /* 0x00007610ffa57816 */ /* 0x000fe200000000a5 */
[----:B------:R-:W0:Y:S02]  /*20690*/  S2R R150, SR_TID.X ;  /* 0x0000000000967919 */ /* 0x000e240000002100 */
[----:B------:R-:W-:Y:S01]  /*206a0*/  STS.U8 [R146+UR8+0x7800], R18 ;  /* 0x0078001292007988 */ /* 0x000fe20008000008 */
[----:B------:R-:W-:-:S03]  /*206b0*/  PRMT R164, RZ, 0x7610, R164 ;  /* 0x00007610ffa47816 */ /* 0x000fc600000000a4 */
[----:B------:R-:W4:Y:S04]  /*206c0*/  LDL R86, [R1+0x4d4] ;  /* 0x0004d40001567983 */ /* 0x000f280000100800 */
[----:B------:R-:W4:Y:S01]  /*206d0*/  LDL R85, [R1+0x4d8] ;  /* 0x0004d80001557983 */ /* 0x000f220000100800 */
[----:B---3--:R-:W-:-:S03]  /*206e0*/  @!P0 IMAD.MOV.U32 R2, RZ, RZ, R45 ;  /* 0x000000ffff028224 */ /* 0x008fc600078e002d */
[----:B------:R-:W3:Y:S01]  /*206f0*/  LDL R45, [R1+0xab0] ;  /* 0x000ab000012d7983 */ /* 0x000ee20000100800 */
[----:B------:R-:W-:-:S03]  /*20700*/  @!P0 IMAD.MOV.U32 R3, RZ, RZ, R54 ;  /* 0x000000ffff038224 */ /* 0x000fc600078e0036 */
[----:B------:R-:W3:Y:S04]  /*20710*/  LDL R54, [R1+0xaac] ;  /* 0x000aac0001367983 */ /* 0x000ee80000100800 */
[----:B------:R1:W3:Y:S02]  /*20720*/  @!P0 LDG.E.U8 R166, desc[UR16][R2.64] ;  /* 0x0000001002a68981 */ /* 0x0002e4000c1e1100 */
[----:B-1----:R-:W-:Y:S01]  /*20730*/  @!P0 IMAD.MOV.U32 R2, RZ, RZ, R80 ;  /* 0x000000ffff028224 */ /* 0x002fe200078e0050 */
[----:B0-----:R-:W-:Y:S01]  /*20740*/  LOP3.LUT R150, R150, 0x7f, RZ, 0xc0, !PT ;  /* 0x0000007f96967812 */ /* 0x001fe200078ec0ff */
[----:B------:R-:W-:Y:S01]  /*20750*/  STS.U8 [R146+UR8+0x7c00], R21 ;  /* 0x007c001592007988 */ /* 0x000fe20008000008 */
[----:B------:R-:W-:-:S03]  /*20760*/  @!P0 IMAD.MOV.U32 R3, RZ, RZ, R83 ;  /* 0x000000ffff038224 */ /* 0x000fc600078e0053 */
[----:B------:R-:W3:Y:S04]  /*20770*/  LDL R83, [R1+0xa70] ;  /* 0x000a700001537983 */ /* 0x000ee80000100800 */
[----:B------:R2:W3:Y:S04]  /*20780*/  @!P0 LDG.E.U8 R165, desc[UR16][R2.64] ;  /* 0x0000001002a58981 */ /* 0x0004e8000c1e1100 */
[----:B------:R-:W3:Y:S01]  /*20790*/  LDL R80, [R1+0x5d4] ;  /* 0x0005d40001507983 */ /* 0x000ee20000100800 */
[----:B--2---:R-:W-:-:S03]  /*207a0*/  @!P0 IMAD.MOV.U32 R2, RZ, RZ, R31 ;  /* 0x000000ffff028224 */ /* 0x004fc600078e001f */
[----:B------:R-:W2:Y:S01]  /*207b0*/  LDL R31, [R1+0xa30] ;  /* 0x000a3000011f7983 */ /* 0x000ea20000100800 */
[----:B------:R-:W-:-:S05]  /*207c0*/  LOP3.LUT R52, R150, 0x10, RZ, 0x3c, !PT ;  /* 0x0000001096347812 */ /* 0x000fca00078e3cff */
[----:B------:R-:W-:Y:S04]  /*207d0*/  STS.U8 [R52+UR8+0x80], R20 ;  /* 0x0000801434007988 */ /* 0x000fe80008000008 */
[----:B------:R-:W-:Y:S04]  /*207e0*/  STS.U8 [R52+UR8+0x480], R23 ;  /* 0x0004801734007988 */ /* 0x000fe80008000008 */
[----:B------:R-:W-:Y:S04]  /*207f0*/  STS.U8 [R52+UR8+0x880], R153 ;  /* 0x0008809934007988 */ /* 0x000fe80008000008 */
[----:B------:R-:W-:Y:S04]  /*20800*/  STS.U8 [R52+UR8+0xc80], R155 ;  /* 0x000c809b34007988 */ /* 0x000fe80008000008 */
[----:B------:R-:W-:Y:S04]  /*20810*/  STS.U8 [R52+UR8+0x1080], R152 ;  /* 0x0010809834007988 */ /* 0x000fe80008000008 */
[----:B------:R-:W-:Y:S01]  /*20820*/  STS.U8 [R52+UR8+0x1480], R154 ;  /* 0x0014809a34007988 */ /* 0x000fe20008000008 */
[----:B------:R-:W-:-:S03]  /*20830*/  @!P0 IMAD.MOV.U32 R3, RZ, RZ, R72 ;  /* 0x000000ffff038224 */ /* 0x000fc600078e0048 */
[----:B------:R-:W-:Y:S04]  /*20840*/  STS.U8 [R52+UR8+0x1880], R156 ;  /* 0x0018809c34007988 */ /* 0x000fe80008000008 */
[----:B------:R-:W-:Y:S04]  /*20850*/  STS.U8 [R52+UR8+0x1c80], R157 ;  /* 0x001c809d34007988 */ /* 0x000fe80008000008 */
[----:B------:R-:W-:Y:S04]  /*20860*/  STS.U8 [R52+UR8+0x2080], R158 ;  /* 0x0020809e34007988 */ /* 0x000fe80008000008 */
[----:B------:R-:W-:Y:S04]  /*20870*/  STS.U8 [R52+UR8+0x2480], R159 ;  /* 0x0024809f34007988 */ /* 0x000fe80008000008 */
[----:B------:R-:W-:Y:S04]  /*20880*/  STS.U8 [R52+UR8+0x2880], R160 ;  /* 0x002880a034007988 */ /* 0x000fe80008000008 */
[----:B------:R-:W2:Y:S04]  /*20890*/  LDL R72, [R1+0xa2c] ;  /* 0x000a2c0001487983 */ /* 0x000ea80000100800 */
[----:B------:R-:W-:Y:S04]  /*208a0*/  STS.U8 [R52+UR8+0x2c80], R161 ;  /* 0x002c80a134007988 */ /* 0x000fe80008000008 */
[----:B------:R-:W-:Y:S04]  /*208b0*/  STS.U8 [R52+UR8+0x3080], R162 ;  /* 0x003080a234007988 */ /* 0x000fe80008000008 */
[----:B------:R0:W-:Y:S04]  /*208c0*/  STS.U8 [R52+UR8+0x3480], R163 ;  /* 0x003480a334007988 */ /* 0x0001e80008000008 */
[----:B------:R1:W2:Y:S01]  /*208d0*/  @!P0 LDG.E.U8 R164, desc[UR16][R2.64] ;  /* 0x0000001002a48981 */ /* 0x0002a2000c1e1100 */
[----:B0-----:R-:W-:Y:S01]  /*208e0*/  PRMT R163, RZ, 0x7610, R163 ;  /* 0x00007610ffa37816 */ /* 0x001fe200000000a3 */
[----:B-1----:R-:W-:-:S02]  /*208f0*/  @!P0 IMAD.MOV.U32 R2, RZ, RZ, R78 ;  /* 0x000000ffff028224 */ /* 0x002fc400078e004e */
[----:B------:R-:W2:Y:S01]  /*20900*/  LDL R78, [R1+0x5d8] ;  /* 0x0005d800014e7983 */ /* 0x000ea20000100800 */
[----:B----4-:R-:W-:-:S05]  /*20910*/  @!P0 IMAD.MOV.U32 R3, RZ, RZ, R38 ;  /* 0x000000ffff038224 */ /* 0x010fca00078e0026 */
[----:B------:R0:W4:Y:S02]  /*20920*/  @!P0 LDG.E.U8 R163, desc[UR16][R2.64] ;  /* 0x0000001002a38981 */ /* 0x000124000c1e1100 */
[----:B0-----:R-:W-:Y:S02]  /*20930*/  @!P0 IMAD.MOV.U32 R3, RZ, RZ, R69 ;  /* 0x000000ffff038224 */ /* 0x001fe400078e0045 */
[----:B------:R-:W-:Y:S01]  /*20940*/  @!P0 IMAD.MOV.U32 R2, RZ, RZ, R0 ;  /* 0x000000ffff028224 */ /* 0x000fe200078e0000 */
[----:B------:R-:W4:Y:S04]  /*20950*/  LDL R69, [R1+0x594] ;  /* 0x0005940001457983 */ /* 0x000f280000100800 */
[----:B------:R-:W4:Y:S01]  /*20960*/  LDL R0, [R1+0x598] ;  /* 0x0005980001007983 */ /* 0x000f220000100800 */
[----:B------:R-:W-:-:S02]  /*20970*/  PRMT R162, RZ, 0x7610, R162 ;  /* 0x00007610ffa27816 */ /* 0x000fc400000000a2 */
[----:B------:R-:W-:-:S04]  /*20980*/  PRMT R161, RZ, 0x7610, R161 ;  /* 0x00007610ffa17816 */ /* 0x000fc800000000a1 */
[----:B------:R0:W4:Y:S01]  /*20990*/  @!P0 LDG.E.U8 R162, desc[UR16][R2.64] ;  /* 0x0000001002a28981 */ /* 0x000122000c1e1100 */
[----:B------:R-:W-:Y:S01]  /*209a0*/  PRMT R160, RZ, 0x7610, R160 ;  /* 0x00007610ffa07816 */ /* 0x000fe200000000a0 */
[----:B0-----:R-:W-:Y:S02]  /*209b0*/  @!P0 IMAD.MOV.U32 R2, RZ, RZ, R75 ;  /* 0x000000ffff028224 */ /* 0x001fe400078e004b */
[----:B------:R-:W-:Y:S01]  /*209c0*/  @!P0 IMAD.MOV.U32 R3, RZ, RZ, R77 ;  /* 0x000000ffff038224 */ /* 0x000fe200078e004d */
[----:B------:R-:W4:Y:S04]  /*209d0*/  LDL R75, [R1+0x558] ;  /* 0x00055800014b7983 */ /* 0x000f280000100800 */
[----:B------:R-:W4:Y:S04]  /*209e0*/  LDL R77, [R1+0x554] ;  /* 0x00055400014d7983 */ /* 0x000f280000100800 */
[----:B------:R3:W4:Y:S01]  /*209f0*/  @!P0 LDG.E.U8 R161, desc[UR16][R2.64] ;  /* 0x0000001002a18981 */ /* 0x000722000c1e1100 */
[----:B------:R-:W-:Y:S01]  /*20a00*/  PRMT R159, RZ, 0x7610, R159 ;  /* 0x00007610ff9f7816 */ /* 0x000fe2000000009f */
[----:B---3--:R-:W-:-:S02]  /*20a10*/  @!P0 IMAD.MOV.U32 R2, RZ, RZ, R45 ;  /* 0x000000ffff028224 */ /* 0x008fc400078e002d */
[----:B------:R-:W-:Y:S01]  /*20a20*/  @!P0 IMAD.MOV.U32 R3, RZ, RZ, R54 ;  /* 0x000000ffff038224 */ /* 0x000fe200078e0036 */
[----:B------:R-:W3:Y:S04]  /*20a30*/  LDL R45, [R1+0x518] ;  /* 0x00051800012d7983 */ /* 0x000ee80000100800 */
[----:B------:R-:W3:Y:S04]  /*20a40*/  LDL R54, [R1+0x514] ;  /* 0x0005140001367983 */ /* 0x000ee80000100800 */
[----:B------:R0:W3:Y:S02]  /*20a50*/  @!P0 LDG.E.U8 R160, desc[UR16][R2.64] ;  /* 0x0000001002a08981 */ /* 0x0000e4000c1e1100 */
[----:B0-----:R-:W-:-:S02]  /*20a60*/  @!P0 IMAD.MOV.U32 R2, RZ, RZ, R83 ;  /* 0x000000ffff028224 */ /* 0x001fc400078e0053 */
[----:B------:R-:W-:Y:S01]  /*20a70*/  @!P0 IMAD.MOV.U32 R3, RZ, RZ, R84 ;  /* 0x000000ffff038224 */ /* 0x000fe200078e0054 */
[----:B------:R-:W-:Y:S01]  /*20a80*/  PRMT R158, RZ, 0x7610, R158 ;  /* 0x00007610ff9e7816 */ /* 0x000fe2000000009e */
[----:B------:R-:W3:Y:S04]  /*20a90*/  LDL R84, [R1+0x454] ;  /* 0x0004540001547983 */ /* 0x000ee80000100800 */
[----:B------:R2:W3:Y:S01]  /*20aa0*/  @!P0 LDG.E.U8 R159, desc[UR16][R2.64] ;  /* 0x00000010029f8981 */ /* 0x0004e2000c1e1100 */
[----:B------:R-:W-:-:S03]  /*20ab0*/  PRMT R157, RZ, 0x7610, R157 ;  /* 0x00007610ff9d7816 */ /* 0x000fc6000000009d */
[----:B------:R-:W3:Y:S01]  /*20ac0*/  LDL R83, [R1+0x458] ;  /* 0x0004580001537983 */ /* 0x000ee20000100800 */
[----:B--2---:R-:W-:-:S03]  /*20ad0*/  @!P0 IMAD.MOV.U32 R2, RZ, RZ, R31 ;  /* 0x000000ffff028224 */ /* 0x004fc600078e001f */
[----:B------:R-:W2:Y:S01]  /*20ae0*/  LDL R31, [R1+0x498] ;  /* 0x00049800011f7983 */ /* 0x000ea20000100800 */
[----:B------:R-:W-:-:S03]  /*20af0*/  @!P0 IMAD.MOV.U32 R3, RZ, RZ, R72 ;  /* 0x000000ffff038224 */ /* 0x000fc600078e0048 */
[----:B------:R-:W2:Y:S04]  /*20b00*/  LDL R72, [R1+0x494] ;  /* 0x0004940001487983 */ /* 0x000ea80000100800 */
[----:B------:R0:W2:Y:S02]  /*20b10*/  @!P0 LDG.E.U8 R158, desc[UR16][R2.64] ;  /* 0x00000010029e8981 */ /* 0x0000a4000c1e1100 */
[----:B0-----:R-:W-:Y:S01]  /*20b20*/  @!P0 IMAD.MOV.U32 R3, RZ, RZ, R80 ;  /* 0x000000ffff038224 */ /* 0x001fe200078e0050 */
[----:B------:R-:W-:Y:S01]  /*20b30*/  PRMT R156, RZ, 0x7610, R156 ;  /* 0x00007610ff9c7816 */ /* 0x000fe2000000009c */
[----:B------:R-:W2:Y:S01]  /*20b40*/  LDL R80, [R1+0x3d4] ;  /* 0x0003d40001507983 */ /* 0x000ea20000100800 */
[----:B------:R-:W-:-:S03]  /*20b50*/  @!P0 IMAD.MOV.U32 R2, RZ, RZ, R78 ;  /* 0x000000ffff028224 */ /* 0x000fc600078e004e */
[----:B------:R-:W2:Y:S04]  /*20b60*/  LDL R78, [R1+0x3d8] ;  /* 0x0003d800014e7983 */ /* 0x000ea80000100800 */
[----:B------:R4:W2:Y:S02]  /*20b70*/  @!P0 LDG.E.U8 R157, desc[UR16][R2.64] ;  /* 0x00000010029d8981 */ /* 0x0008a4000c1e1100 */
[----:B----4-:R-:W-:Y:S02]  /*20b80*/  @!P0 IMAD.MOV.U32 R3, RZ, RZ, R69 ;  /* 0x000000ffff038224 */ /* 0x010fe400078e0045 */
[----:B------:R-:W4:Y:S01]  /*20b90*/  LDL R69, [R1+0x414] ;  /* 0x0004140001457983 */ /* 0x000f220000100800 */
[----:B------:R-:W-:-:S03]  /*20ba0*/  @!P0 IMAD.MOV.U32 R2, RZ, RZ, R0 ;  /* 0x000000ffff028224 */ /* 0x000fc600078e0000 */
[----:B------:R-:W4:Y:S01]  /*20bb0*/  LDL R0, [R1+0x418] ;  /* 0x0004180001007983 */ /* 0x000f220000100800 */
[----:B------:R-:W-:-:S03]  /*20bc0*/  PRMT R155, RZ, 0x7610, R155 ;  /* 0x00007610ff9b7816 */ /* 0x000fc6000000009b */
[----:B------:R0:W4:Y:S01]  /*20bd0*/  @!P0 LDG.E.U8 R156, desc[UR16][R2.64] ;  /* 0x00000010029c8981 */ /* 0x000122000c1e1100 */
[----:B------:R-:W-:Y:S02]  /*20be0*/  PRMT R154, RZ, 0x7610, R154 ;  /* 0x00007610ff9a7816 */ /* 0x000fe4000000009a */
[----:B------:R-:W-:Y:S01]  /*20bf0*/  PRMT R153, RZ, 0x7610, R153 ;  /* 0x00007610ff997816 */ /* 0x000fe20000000099 */
[----:B0-----:R-:W-:Y:S02]  /*20c00*/  @!P0 IMAD.MOV.U32 R2, RZ, RZ, R75 ;  /* 0x000000ffff028224 */ /* 0x001fe400078e004b */
        /* <DEDUP_REMOVED lines=10> */
[----:B------:R-:W-:-:S05]  /*20cb0*/  @!P0 IMAD.MOV.U32 R3, RZ, RZ, R86 ;  /* 0x000000ffff038224 */ /* 0x000fca00078e0056 */
[----:B------:R2:W3:Y:S02]  /*20cc0*/  @!P0 LDG.E.U8 R153, desc[UR16][R2.64] ;  /* 0x0000001002998981 */ /* 0x0004e4000c1e1100 */
[----:B--2---:R-:W-:Y:S02]  /*20cd0*/  @!P0 IMAD.MOV.U32 R2, RZ, RZ, R31 ;  /* 0x000000ffff028224 */ /* 0x004fe400078e001f */
[----:B------:R-:W2:Y:S01]  /*20ce0*/  LDL R31, [R1+0x318] ;  /* 0x00031800011f7983 */ /* 0x000ea20000100800 */
[----:B------:R-:W-:Y:S02]  /*20cf0*/  PRMT R152, RZ, 0x7610, R152 ;  /* 0x00007610ff987816 */ /* 0x000fe40000000098 */
[----:B------:R-:W-:Y:S01]  /*20d00*/  PRMT R23, RZ, 0x7610, R23 ;  /* 0x00007610ff177816 */ /* 0x000fe20000000017 */
[----:B------:R-:W-:Y:S04]  /*20d10*/  STS.U8 [R52+UR8+0x3880], R8 ;  /* 0x0038800834007988 */ /* 0x000fe80008000008 */
[----:B------:R-:W-:Y:S04]  /*20d20*/  STS.U8 [R52+UR8+0x3c80], R9 ;  /* 0x003c800934007988 */ /* 0x000fe80008000008 */
[----:B------:R-:W-:Y:S04]  /*20d30*/  STS.U8 [R52+UR8+0x4080], R4 ;  /* 0x0040800434007988 */ /* 0x000fe80008000008 */
[----:B------:R-:W-:Y:S04]  /*20d40*/  STS.U8 [R52+UR8+0x4480], R5 ;  /* 0x0044800534007988 */ /* 0x000fe80008000008 */
[----:B------:R-:W-:Y:S04]  /*20d50*/  STS.U8 [R52+UR8+0x4880], R7 ;  /* 0x0048800734007988 */ /* 0x000fe80008000008 */
[----:B------:R-:W-:Y:S01]  /*20d60*/  STS.U8 [R52+UR8+0x4c80], R12 ;  /* 0x004c800c34007988 */ /* 0x000fe20008000008 */
[----:B------:R-:W-:-:S03]  /*20d70*/  @!P0 IMAD.MOV.U32 R3, RZ, RZ, R72 ;  /* 0x000000ffff038224 */ /* 0x000fc600078e0048 */
[----:B------:R-:W2:Y:S04]  /*20d80*/  LDL R72, [R1+0x314] ;  /* 0x0003140001487983 */ /* 0x000ea80000100800 */
[----:B------:R0:W2:Y:S02]  /*20d90*/  @!P0 LDG.E.U8 R152, desc[UR16][R2.64] ;  /* 0x0000001002988981 */ /* 0x0000a4000c1e1100 */
[----:B0-----:R-:W-:Y:S02]  /*20da0*/  @!P0 IMAD.MOV.U32 R2, RZ, RZ, R83 ;  /* 0x000000ffff028224 */ /* 0x001fe400078e0053 */
[----:B------:R-:W-:-:S05]  /*20db0*/  @!P0 IMAD.MOV.U32 R3, RZ, RZ, R84 ;  /* 0x000000ffff038224 */ /* 0x000fca00078e0054 */
[----:B------:R4:W2:Y:S04]  /*20dc0*/  @!P0 LDG.E.U8 R23, desc[UR16][R2.64] ;  /* 0x0000001002178981 */ /* 0x0008a8000c1e1100 */
[----:B------:R-:W-:Y:S04]  /*20dd0*/  STS.U8 [R52+UR8+0x5080], R6 ;  /* 0x0050800634007988 */ /* 0x000fe80008000008 */
        /* <DEDUP_REMOVED lines=8> */
[----:B------:R0:W-:Y:S01]  /*20e60*/  STS.U8 [R52+UR8+0x7480], R66 ;  /* 0x0074804234007988 */ /* 0x0001e20008000008 */
[----:B----4-:R-:W-:-:S03]  /*20e70*/  @!P0 IMAD.MOV.U32 R3, RZ, RZ, R69 ;  /* 0x000000ffff038224 */ /* 0x010fc600078e0045 */
[----:B------:R-:W4:Y:S01]  /*20e80*/  LDL R69, [R1+0x2d8] ;  /* 0x0002d80001457983 */ /* 0x000f220000100800 */
[----:B------:R-:W-:-:S03]  /*20e90*/  @!P0 IMAD.MOV.U32 R2, RZ, RZ, R0 ;  /* 0x000000ffff028224 */ /* 0x000fc600078e0000 */
[----:B------:R-:W4:Y:S04]  /*20ea0*/  LDL.LU R0, [R1+0x2d4] ;  /* 0x0002d40001007983 */ /* 0x000f280000300800 */
[----:B0-----:R-:W4:Y:S01]  /*20eb0*/  LDL R66, [R1+0x294] ;  /* 0x0002940001427983 */ /* 0x001f220000100800 */
[----:B------:R-:W-:Y:S02]  /*20ec0*/  PRMT R22, RZ, 0x7610, R22 ;  /* 0x00007610ff167816 */ /* 0x000fe40000000016 */
[----:B------:R-:W-:-:S04]  /*20ed0*/  PRMT R21, RZ, 0x7610, R21 ;  /* 0x00007610ff157816 */ /* 0x000fc80000000015 */
[----:B------:R0:W4:Y:S01]  /*20ee0*/  @!P0 LDG.E.U8 R22, desc[UR16][R2.64] ;  /* 0x0000001002168981 */ /* 0x000122000c1e1100 */
[----:B------:R-:W-:Y:S01]  /*20ef0*/  PRMT R20, RZ, 0x7610, R20 ;  /* 0x00007610ff147816 */ /* 0x000fe20000000014 */
[----:B0-----:R-:W-:Y:S02]  /*20f00*/  @!P0 IMAD.MOV.U32 R2, RZ, RZ, R78 ;  /* 0x000000ffff028224 */ /* 0x001fe400078e004e */
[----:B------:R-:W-:-:S05]  /*20f10*/  @!P0 IMAD.MOV.U32 R3, RZ, RZ, R80 ;  /* 0x000000ffff038224 */ /* 0x000fca00078e0050 */
[----:B------:R0:W4:Y:S02]  /*20f20*/  @!P0 LDG.E.U8 R21, desc[UR16][R2.64] ;  /* 0x0000001002158981 */ /* 0x000124000c1e1100 */
[----:B0-----:R-:W-:Y:S02]  /*20f30*/  @!P0 IMAD.MOV.U32 R2, RZ, RZ, R75 ;  /* 0x000000ffff028224 */ /* 0x001fe400078e004b */
[----:B------:R-:W-:-:S05]  /*20f40*/  @!P0 IMAD.MOV.U32 R3, RZ, RZ, R77 ;  /* 0x000000ffff038224 */ /* 0x000fca00078e004d */
[----:B------:R3:W4:Y:S01]  /*20f50*/  @!P0 LDG.E.U8 R20, desc[UR16][R2.64] ;  /* 0x0000001002148981 */ /* 0x000722000c1e1100 */
[----:B------:R-:W-:-:S03]  /*20f60*/  PRMT R19, RZ, 0x7610, R19 ;  /* 0x00007610ff137816 */ /* 0x000fc60000000013 */
[----:B------:R-:W-:Y:S01]  /*20f70*/  STS.U8 [R52+UR8+0x7880], R74 ;  /* 0x0078804a34007988 */ /* 0x000fe20008000008 */
[----:B---3--:R-:W-:-:S03]  /*20f80*/  @!P0 IMAD.MOV.U32 R2, RZ, RZ, R45 ;  /* 0x000000ffff028224 */ /* 0x008fc600078e002d */
[----:B------:R-:W3:Y:S01]  /*20f90*/  LDL.LU R45, [R1+0x298] ;  /* 0x00029800012d7983 */ /* 0x000ee20000300800 */
[----:B------:R-:W-:-:S03]  /*20fa0*/  @!P0 IMAD.MOV.U32 R3, RZ, RZ, R54 ;  /* 0x000000ffff038224 */ /* 0x000fc600078e0036 */
[----:B------:R0:W-:Y:S04]  /*20fb0*/  STS.U8 [R52+UR8+0x7c80], R41 ;  /* 0x007c802934007988 */ /* 0x0001e80008000008 */
[----:B------:R2:W3:Y:S04]  /*20fc0*/  @!P0 LDG.E.U8 R19, desc[UR16][R2.64] ;  /* 0x0000001002138981 */ /* 0x0004e8000c1e1100 */
[----:B0-----:R-:W3:Y:S04]  /*20fd0*/  LDL.LU R52, [R1+0x254] ;  /* 0x0002540001347983 */ /* 0x001ee80000300800 */
[----:B------:R-:W3:Y:S04]  /*20fe0*/  LDL.LU R41, [R1+0x258] ;  /* 0x0002580001297983 */ /* 0x000ee80000300800 */
[----:B------:R-:W3:Y:S01]  /*20ff0*/  LDL.LU R251, [R1+0x214] ;  /* 0x0002140001fb7983 */ /* 0x000ee20000300800 */
[----:B--2---:R-:W-:-:S03]  /*21000*/  @!P0 IMAD.MOV.U32 R2, RZ, RZ, R31 ;  /* 0x000000ffff028224 */ /* 0x004fc600078e001f */
[----:B------:R-:W2:Y:S01]  /*21010*/  LDL.LU R31, [R1+0x218] ;  /* 0x00021800011f7983 */ /* 0x000ea20000300800 */
[----:B------:R-:W0:Y:S03]  /*21020*/  S2R R150, SR_TID.X ;  /* 0x0000000000967919 */ /* 0x000e260000002100 */
[----:B------:R-:W2:Y:S04]  /*21030*/  LDL R81, [R1+0x9e4] ;  /* 0x0009e40001517983 */ /* 0x000ea80000100800 */
[----:B------:R-:W2:Y:S04]  /*21040*/  LDL R80, [R1+0xde4] ;  /* 0x000de40001507983 */ /* 0x000ea80000100800 */
[----:B------:R-:W2:Y:S04]  /*21050*/  LDL R78, [R1+0xda4] ;  /* 0x000da400014e7983 */ /* 0x000ea80000100800 */
[----:B------:R-:W2:Y:S01]  /*21060*/  LDL R77, [R1+0xda8] ;  /* 0x000da800014d7983 */ /* 0x000ea20000100800 */
[----:B------:R-:W-:-:S02]  /*21070*/  PRMT R18, RZ, 0x7610, R18 ;  /* 0x00007610ff127816 */ /* 0x000fc40000000012 */
[----:B0-----:R-:W-:-:S04]  /*21080*/  LOP3.LUT R150, R150, 0x7f, RZ, 0xc0, !PT ;  /* 0x0000007f96967812 */ /* 0x001fc800078ec0ff */
[----:B------:R-:W-:-:S05]  /*21090*/  LOP3.LUT R54, R150, 0x20, RZ, 0x3c, !PT ;  /* 0x0000002096367812 */ /* 0x000fca00078e3cff */
[----:B------:R0:W-:Y:S01]  /*210a0*/  STS.U8 [R54+UR8+0x100], R71 ;  /* 0x0001004736007988 */ /* 0x0001e20008000008 */
[----:B------:R-:W-:Y:S01]  /*210b0*/  @!P0 IMAD.MOV.U32 R3, RZ, RZ, R72 ;  /* 0x000000ffff038224 */ /* 0x000fe200078e0048 */
[----:B------:R-:W-:Y:S02]  /*210c0*/  PRMT R15, RZ, 0x7610, R15 ;  /* 0x00007610ff0f7816 */ /* 0x000fe4000000000f */
[----:B------:R1:W-:Y:S04]  /*210d0*/  STS.U8 [R54+UR8+0x500], R68 ;  /* 0x0005004436007988 */ /* 0x0003e80008000008 */
[----:B------:R1:W2:Y:S04]  /*210e0*/  @!P0 LDG.E.U8 R18, desc[UR16][R2.64] ;  /* 0x0000001002128981 */ /* 0x0002a8000c1e1100 */
[----:B------:R1:W-:Y:S04]  /*210f0*/  STS.U8 [R54+UR8+0x900], R65 ;  /* 0x0009004136007988 */ /* 0x0003e80008000008 */
[----:B------:R-:W-:Y:S04]  /*21100*/  STS.U8 [R54+UR8+0xd00], R63 ;  /* 0x000d003f36007988 */ /* 0x000fe80008000008 */
[----:B----4-:R4:W-:Y:S04]  /*21110*/  STL [R1+0xe34], R0 ;  /* 0x000e340001007387 */ /* 0x0109e80000100800 */
[----:B------:R-:W2:Y:S04]  /*21120*/  LDL R75, [R1+0xd64] ;  /* 0x000d6400014b7983 */ /* 0x000ea80000100800 */
[----:B------:R-:W2:Y:S04]  /*21130*/  LDL R74, [R1+0xd68] ;  /* 0x000d6800014a7983 */ /* 0x000ea80000100800 */
[----:B------:R-:W2:Y:S04]  /*21140*/  LDL R72, [R1+0xd24] ;  /* 0x000d240001487983 */ /* 0x000ea80000100800 */
[----:B0-----:R-:W2:Y:S01]  /*21150*/  LDL R71, [R1+0xd28] ;  /* 0x000d280001477983 */ /* 0x001ea20000100800 */
[----:B-1----:R-:W-:-:S02]  /*21160*/  @!P0 IMAD.MOV.U32 R2, RZ, RZ, R69 ;  /* 0x000000ffff028224 */ /* 0x002fc400078e0045 */
[----:B------:R-:W-:Y:S01]  /*21170*/  @!P0 IMAD.MOV.U32 R3, RZ, RZ, R0 ;  /* 0x000000ffff038224 */ /* 0x000fe200078e0000 */
[----:B------:R-:W2:Y:S04]  /*21180*/  LDL R69, [R1+0xce4] ;  /* 0x000ce40001457983 */ /* 0x000ea80000100800 */
[----:B------:R-:W2:Y:S04]  /*21190*/  LDL R68, [R1+0xce8] ;  /* 0x000ce80001447983 */ /* 0x000ea80000100800 */
[----:B------:R0:W2:Y:S04]  /*211a0*/  @!P0 LDG.E.U8 R15, desc[UR16][R2.64] ;  /* 0x00000010020f8981 */ /* 0x0000a8000c1e1100 */
[----:B------:R-:W2:Y:S04]  /*211b0*/  LDL R65, [R1+0xca8] ;  /* 0x000ca80001417983 */ /* 0x000ea80000100800 */
[----:B----4-:R-:W4:Y:S01]  /*211c0*/  LDL R0, [R1+0xc68] ;  /* 0x000c680001007983 */ /* 0x010f220000100800 */
[----:B0-----:R-:W-:-:S03]  /*211d0*/  @!P0 IMAD.MOV.U32 R3, RZ, RZ, R66 ;  /* 0x000000ffff038224 */ /* 0x001fc600078e0042 */
[----:B------:R-:W4:Y:S04]  /*211e0*/  LDL R66, [R1+0xca4] ;  /* 0x000ca40001427983 */ /* 0x000f280000100800 */
[----:B------:R-:W4:Y:S01]  /*211f0*/  LDL R63, [R1+0xc64] ;  /* 0x000c6400013f7983 */ /* 0x000f220000100800 */
[----:B------:R-:W-:Y:S02]  /*21200*/  PRMT R14, RZ, 0x7610, R14 ;  /* 0x00007610ff0e7816 */ /* 0x000fe4000000000e */
[----:B------:R-:W-:Y:S01]  /*21210*/  PRMT R13, RZ, 0x7610, R13 ;  /* 0x00007610ff0d7816 */ /* 0x000fe2000000000d */
[----:B---3--:R-:W-:-:S05]  /*21220*/  @!P0 IMAD.MOV.U32 R2, RZ, RZ, R45 ;  /* 0x000000ffff028224 */ /* 0x008fca00078e002d */
[----:B------:R0:W3:Y:S01]  /*21230*/  @!P0 LDG.E.U8 R14, desc[UR16][R2.64] ;  /* 0x00000010020e8981 */ /* 0x0000e2000c1e1100 */
[----:B------:R-:W-:Y:S01]  /*21240*/  PRMT R12, RZ, 0x7610, R12 ;  /* 0x00007610ff0c7816 */ /* 0x000fe2000000000c */
[----:B0-----:R-:W-:Y:S02]  /*21250*/  @!P0 IMAD.MOV.U32 R3, RZ, RZ, R52 ;  /* 0x000000ffff038224 */ /* 0x001fe400078e0034 */
[----:B------:R-:W-:-:S05]  /*21260*/  @!P0 IMAD.MOV.U32 R2, RZ, RZ, R41 ;  /* 0x000000ffff028224 */ /* 0x000fca00078e0029 */
[----:B------:R0:W3:Y:S02]  /*21270*/  @!P0 LDG.E.U8 R13, desc[UR16][R2.64] ;  /* 0x00000010020d8981 */ /* 0x0000e4000c1e1100 */
[----:B0-----:R-:W-:Y:S02]  /*21280*/  @!P0 IMAD.MOV.U32 R3, RZ, RZ, R251 ;  /* 0x000000ffff038224 */ /* 0x001fe400078e00fb */
[----:B--2---:R-:W-:-:S05]  /*21290*/  @!P0 IMAD.MOV.U32 R2, RZ, RZ, R31 ;  /* 0x000000ffff028224 */ /* 0x004fca00078e001f */
[----:B------:R0:W2:Y:S01]  /*212a0*/  @!P0 LDG.E.U8 R12, desc[UR16][R2.64] ;  /* 0x00000010020c8981 */ /* 0x0000a2000c1e1100 */
[----:B------:R-:W-:Y:S02]  /*212b0*/  PRMT R11, RZ, 0x7610, R11 ;  /* 0x00007610ff0b7816 */ /* 0x000fe4000000000b */
[----:B------:R-:W-:Y:S01]  /*212c0*/  PRMT R9, RZ, 0x7610, R9 ;  /* 0x00007610ff097816 */ /* 0x000fe20000000009 */
[----:B0-----:R-:W-:Y:S02]  /*212d0*/  @!P0 IMAD.MOV.U32 R2, RZ, RZ, R80 ;  /* 0x000000ffff028224 */ /* 0x001fe400078e0050 */
[----:B------:R-:W-:-:S05]  /*212e0*/  @!P0 IMAD.MOV.U32 R3, RZ, RZ, R81 ;  /* 0x000000ffff038224 */ /* 0x000fca00078e0051 */
[----:B------:R0:W2:Y:S01]  /*212f0*/  @!P0 LDG.E.U8 R11, desc[UR16][R2.64] ;  /* 0x00000010020b8981 */ /* 0x0000a2000c1e1100 */
[----:B------:R-:W-:Y:S01]  /*21300*/  PRMT R8, RZ, 0x7610, R8 ;  /* 0x00007610ff087816 */ /* 0x000fe20000000008 */
[----:B0-----:R-:W-:Y:S02]  /*21310*/  @!P0 IMAD.MOV.U32 R2, RZ, RZ, R77 ;  /* 0x000000ffff028224 */ /* 0x001fe400078e004d */
[----:B------:R-:W-:-:S05]  /*21320*/  @!P0 IMAD.MOV.U32 R3, RZ, RZ, R78 ;  /* 0x000000ffff038224 */ /* 0x000fca00078e004e */
[----:B------:R0:W2:Y:S01]  /*21330*/  @!P0 LDG.E.U8 R9, desc[UR16][R2.64] ;  /* 0x0000001002098981 */ /* 0x0000a2000c1e1100 */
[----:B------:R-:W-:-:S03]  /*21340*/  PRMT R7, RZ, 0x7610, R7 ;  /* 0x00007610ff077816 */ /* 0x000fc60000000007 */
[----:B------:R-:W-:Y:S01]  /*21350*/  STS.U8 [R54+UR8+0x1100], R82 ;  /* 0x0011005236007988 */ /* 0x000fe20008000008 */
[----:B------:R-:W-:-:S03]  /*21360*/  PRMT R6, RZ, 0x7610, R6 ;  /* 0x00007610ff067816 */ /* 0x000fc60000000006 */
[----:B------:R-:W-:Y:S04]  /*21370*/  STS.U8 [R54+UR8+0x1500], R79 ;  /* 0x0015004f36007988 */ /* 0x000fe80008000008 */
[----:B------:R-:W-:Y:S04]  /*21380*/  STS.U8 [R54+UR8+0x1900], R76 ;  /* 0x0019004c36007988 */ /* 0x000fe80008000008 */
[----:B------:R-:W-:Y:S04]  /*21390*/  STS.U8 [R54+UR8+0x1d00], R73 ;  /* 0x001d004936007988 */ /* 0x000fe80008000008 */
[----:B------:R-:W-:Y:S04]  /*213a0*/  STS.U8 [R54+UR8+0x2100], R70 ;  /* 0x0021004636007988 */ /* 0x000fe80008000008 */
[----:B------:R-:W-:Y:S04]  /*213b0*/  STS.U8 [R54+UR8+0x2500], R67 ;  /* 0x0025004336007988 */ /* 0x000fe80008000008 */
[----:B------:R-:W-:Y:S01]  /*213c0*/  STS.U8 [R54+UR8+0x2900], R64 ;  /* 0x0029004036007988 */ /* 0x000fe20008000008 */
[----:B------:R-:W-:-:S03]  /*213d0*/  PRMT R5, RZ, 0x7610, R5 ;  /* 0x00007610ff057816 */ /* 0x000fc60000000005 */
        /* <DEDUP_REMOVED lines=11> */
[----:B------:R-:W-:Y:S01]  /*21490*/  STS.U8 [R54+UR8+0x5900], R248 ;  /* 0x005900f836007988 */ /* 0x000fe20008000008 */
[----:B0-----:R-:W-:-:S02]  /*214a0*/  @!P0 IMAD.MOV.U32 R3, RZ, RZ, R75 ;  /* 0x000000ffff038224 */ /* 0x001fc400078e004b */
[----:B------:R-:W-:-:S05]  /*214b0*/  @!P0 IMAD.MOV.U32 R2, RZ, RZ, R74 ;  /* 0x000000ffff028224 */ /* 0x000fca00078e004a */
[----:B------:R0:W2:Y:S02]  /*214c0*/  @!P0 LDG.E.U8 R8, desc[UR16][R2.64] ;  /* 0x0000001002088981 */ /* 0x0000a4000c1e1100 */
[----:B0-----:R-:W-:Y:S02]  /*214d0*/  @!P0 IMAD.MOV.U32 R2, RZ, RZ, R71 ;  /* 0x000000ffff028224 */ /* 0x001fe400078e0047 */
[----:B------:R-:W-:-:S05]  /*214e0*/  @!P0 IMAD.MOV.U32 R3, RZ, RZ, R72 ;  /* 0x000000ffff038224 */ /* 0x000fca00078e0048 */
[----:B------:R0:W2:Y:S02]  /*214f0*/  @!P0 LDG.E.U8 R7, desc[UR16][R2.64] ;  /* 0x0000001002078981 */ /* 0x0000a4000c1e1100 */
[----:B0-----:R-:W-:Y:S02]  /*21500*/  @!P0 IMAD.MOV.U32 R2, RZ, RZ, R68 ;  /* 0x000000ffff028224 */ /* 0x001fe400078e0044 */
[----:B------:R-:W-:-:S05]  /*21510*/  @!P0 IMAD.MOV.U32 R3, RZ, RZ, R69 ;  /* 0x000000ffff038224 */ /* 0x000fca00078e0045 */
[----:B------:R0:W2:Y:S02]  /*21520*/  @!P0 LDG.E.U8 R6, desc[UR16][R2.64] ;  /* 0x0000001002068981 */ /* 0x0000a4000c1e1100 */
[----:B0-----:R-:W-:Y:S02]  /*21530*/  @!P0 IMAD.MOV.U32 R2, RZ, RZ, R65 ;  /* 0x000000ffff028224 */ /* 0x001fe400078e0041 */
[----:B----4-:R-:W-:Y:S01]  /*21540*/  @!P0 IMAD.MOV.U32 R3, RZ, RZ, R66 ;  /* 0x000000ffff038224 */ /* 0x010fe200078e0042 */
[----:B------:R-:W-:Y:S04]  /*21550*/  STS.U8 [R54+UR8+0x5d00], R247 ;  /* 0x005d00f736007988 */ /* 0x000fe80008000008 */
[----:B------:R0:W4:Y:S04]  /*21560*/  @!P0 LDG.E.U8 R5, desc[UR16][R2.64] ;  /* 0x0000001002058981 */ /* 0x000128000c1e1100 */
[----:B------:R-:W-:Y:S01]  /*21570*/  STS.U8 [R54+UR8+0x6100], R246 ;  /* 0x006100f636007988 */ /* 0x000fe20008000008 */
[----:B0-----:R-:W-:Y:S01]  /*21580*/  @!P0 IMAD.MOV.U32 R2, RZ, RZ, R0 ;  /* 0x000000ffff028224 */ /* 0x001fe200078e0000 */
[----:B------:R-:W-:-:S02]  /*21590*/  LOP3.LUT R0, R150, 0x30, RZ, 0x3c, !PT ;  /* 0x0000003096007812 */ /* 0x000fc400078e3cff */
[----:B------:R-:W0:Y:S01]  /*215a0*/  S2R R150, SR_TID.X ;  /* 0x0000000000967919 */ /* 0x000e220000002100 */
        /* <DEDUP_REMOVED lines=24> */
[----:B------:R-:W-:-:S03]  /*21730*/  PRMT R4, RZ, 0x7610, R4 ;  /* 0x00007610ff047816 */ /* 0x000fc60000000004 */
[----:B------:R-:W-:Y:S01]  /*21740*/  STS.U8 [R0+UR8+0x4580], R221 ;  /* 0x004580dd00007988 */ /* 0x000fe20008000008 */
[----:B------:R-:W-:-:S03]  /*21750*/  @!P0 IMAD.MOV.U32 R3, RZ, RZ, R63 ;  /* 0x000000ffff038224 */ /* 0x000fc600078e003f */
[----:B------:R-:W-:Y:S04]  /*21760*/  STS.U8 [R0+UR8+0x4980], R220 ;  /* 0x004980dc00007988 */ /* 0x000fe80008000008 */
[----:B------:R-:W-:Y:S01]  /*21770*/  STS.U8 [R0+UR8+0x4d80], R219 ;  /* 0x004d80db00007988 */ /* 0x000fe20008000008 */
[----:B0-----:R-:W-:-:S03]  /*21780*/  LOP3.LUT R150, R150, 0x7f, RZ, 0xc0, !PT ;  /* 0x0000007f96967812 */ /* 0x001fc600078ec0ff */
[----:B------:R-:W-:Y:S04]  /*21790*/  STS.U8 [R0+UR8+0x5180], R218 ;  /* 0x005180da00007988 */ /* 0x000fe80008000008 */
[----:B------:R-:W-:Y:S04]  /*217a0*/  STS.U8 [R0+UR8+0x5580], R217 ;  /* 0x005580d900007988 */ /* 0x000fe80008000008 */
[----:B------:R-:W-:Y:S04]  /*217b0*/  STS.U8 [R0+UR8+0x5980], R216 ;  /* 0x005980d800007988 */ /* 0x000fe80008000008 */
[----:B------:R-:W-:Y:S04]  /*217c0*/  STS.U8 [R0+UR8+0x5d80], R215 ;  /* 0x005d80d700007988 */ /* 0x000fe80008000008 */
[----:B------:R-:W-:Y:S04]  /*217d0*/  STS.U8 [R0+UR8+0x6180], R214 ;  /* 0x006180d600007988 */ /* 0x000fe80008000008 */
[----:B------:R-:W-:Y:S04]  /*217e0*/  STS.U8 [R0+UR8+0x6580], R213 ;  /* 0x006580d500007988 */ /* 0x000fe80008000008 */
[----:B------:R0:W4:Y:S04]  /*217f0*/  @!P0 LDG.E.U8 R4, desc[UR16][R2.64] ;  /* 0x0000001002048981 */ /* 0x000128000c1e1100 */
[----:B------:R-:W-:Y:S04]  /*21800*/  STS.U8 [R0+UR8+0x6980], R212 ;  /* 0x006980d400007988 */ /* 0x000fe80008000008 */
[----:B------:R-:W-:Y:S01]  /*21810*/  STS.U8 [R0+UR8+0x6d80], R211 ;  /* 0x006d80d300007988 */ /* 0x000fe20008000008 */
[----:B0-----:R-:W-:-:S03]  /*21820*/  LOP3.LUT R2, R150, 0x40, RZ, 0x3c, !PT ;  /* 0x0000004096027812 */ /* 0x001fc600078e3cff */
[----:B------:R-:W-:Y:S04]  /*21830*/  STS.U8 [R0+UR8+0x7180], R210 ;  /* 0x007180d200007988 */ /* 0x000fe80008000008 */
[----:B------:R-:W-:Y:S04]  /*21840*/  STS.U8 [R0+UR8+0x7580], R209 ;  /* 0x007580d100007988 */ /* 0x000fe80008000008 */
[----:B------:R-:W-:Y:S04]  /*21850*/  STS.U8 [R0+UR8+0x7980], R208 ;  /* 0x007980d000007988 */ /* 0x000fe80008000008 */
[----:B------:R0:W-:Y:S04]  /*21860*/  STS.U8 [R0+UR8+0x7d80], R207 ;  /* 0x007d80cf00007988 */ /* 0x0001e80008000008 */
        /* <DEDUP_REMOVED lines=62> */
[----:B------:R1:W-:Y:S04]  /*21c50*/  STL [R1+0xe38], R251 ;  /* 0x000e38fb01007387 */ /* 0x0003e80000100800 */
[----:B---3--:R-:W-:Y:S04]  /*21c60*/  STS.U8 [R0+UR8+0x7680], R14 ;  /* 0x0076800e00007988 */ /* 0x008fe80008000008 */
[----:B------:R-:W-:Y:S04]  /*21c70*/  STS.U8 [R0+UR8+0x7a80], R13 ;  /* 0x007a800d00007988 */ /* 0x000fe80008000008 */
[----:B------:R-:W3:Y:S04]  /*21c80*/  LDL R3, [R1+0xddc] ;  /* 0x000ddc0001037983 */ /* 0x000ee80000100800 */
[----:B0-----:R-:W3:Y:S04]  /*21c90*/  LDL R2, [R1+0xde0] ;  /* 0x000de00001027983 */ /* 0x001ee80000100800 */
[----:B------:R-:W4:Y:S04]  /*21ca0*/  LDL R64, [R1+0xd9c] ;  /* 0x000d9c0001407983 */ /* 0x000f280000100800 */
[----:B------:R-:W4:Y:S04]  /*21cb0*/  LDL R63, [R1+0xda0] ;  /* 0x000da000013f7983 */ /* 0x000f280000100800 */
[----:B--2---:R0:W-:Y:S04]  /*21cc0*/  STS.U8 [R0+UR8+0x7e80], R12 ;  /* 0x007e800c00007988 */ /* 0x0041e80008000008 */
[----:B-1----:R-:W2:Y:S04]  /*21cd0*/  LDL.LU R251, [R1+0x3c8] ;  /* 0x0003c80001fb7983 */ /* 0x002ea80000300800 */
[----:B0-----:R-:W2:Y:S04]  /*21ce0*/  LDL.LU R0, [R1+0x3cc] ;  /* 0x0003cc0001007983 */ /* 0x001ea80000300800 */
[----:B------:R-:W2:Y:S04]  /*21cf0*/  LDL.LU R221, [R1+0x3c4] ;  /* 0x0003c40001dd7983 */ /* 0x000ea80000300800 */
        /* <DEDUP_REMOVED lines=25> */
[----:B------:R-:W2:Y:S04]  /*21e90*/  LDL R58, [R1+0xd5c] ;  /* 0x000d5c00013a7983 */ /* 0x000ea80000100800 */
        /* <DEDUP_REMOVED lines=8> */
[----:B------:R-:W2:Y:S01]  /*21f20*/  LDL R59, [R1+0xc60] ;  /* 0x000c6000013b7983 */ /* 0x000ea20000100800 */
[----:B------:R-:W-:-:S03]  /*21f30*/  PRMT R191, RZ, 0x7610, R191 ;  /* 0x00007610ffbf7816 */ /* 0x000fc600000000bf */
[----:B------:R-:W2:Y:S04]  /*21f40*/  LDL.LU R194, [R1+0x208] ;  /* 0x0002080001c27983 */ /* 0x000ea80000300800 */
[----:B------:R-:W2:Y:S04]  /*21f50*/  LDL.LU R193, [R1+0x20c] ;  /* 0x00020c0001c17983 */ /* 0x000ea80000300800 */
[----:B------:R-:W2:Y:S04]  /*21f60*/  LDL.LU R192, [R1+0x204] ;  /* 0x0002040001c07983 */ /* 0x000ea80000300800 */
[----:B------:R-:W2:Y:S04]  /*21f70*/  LDL R70, [R1+0xc24] ;  /* 0x000c240001467983 */ /* 0x000ea80000100800 */
[----:B------:R-:W2:Y:S01]  /*21f80*/  LDL R69, [R1+0xc28] ;  /* 0x000c280001457983 */ /* 0x000ea20000100800 */
[----:B------:R-:W-:-:S02]  /*21f90*/  PRMT R190, RZ, 0x7610, R190 ;  /* 0x00007610ffbe7816 */ /* 0x000fc400000000be */
[----:B------:R-:W-:Y:S01]  /*21fa0*/  PRMT R189, RZ, 0x7610, R189 ;  /* 0x00007610ffbd7816 */ /* 0x000fe200000000bd */
[----:B------:R-:W2:Y:S01]  /*21fb0*/  LDL R68, [R1+0xba4] ;  /* 0x000ba40001447983 */ /* 0x000ea20000100800 */
[----:B------:R-:W-:Y:S02]  /*21fc0*/  PRMT R188, RZ, 0x7610, R188 ;  /* 0x00007610ffbc7816 */ /* 0x000fe400000000bc */
[----:B------:R-:W-:Y:S01]  /*21fd0*/  PRMT R187, RZ, 0x7610, R187 ;  /* 0x00007610ffbb7816 */ /* 0x000fe200000000bb */
[----:B------:R-:W2:Y:S01]  /*21fe0*/  LDL R67, [R1+0xba8] ;  /* 0x000ba80001437983 */ /* 0x000ea20000100800 */
[----:B------:R-:W-:Y:S02]  /*21ff0*/  PRMT R186, RZ, 0x7610, R186 ;  /* 0x00007610ffba7816 */ /* 0x000fe400000000ba */
[----:B------:R-:W-:Y:S01]  /*22000*/  PRMT R185, RZ, 0x7610, R185 ;  /* 0x00007610ffb97816 */ /* 0x000fe200000000b9 */
        /* <DEDUP_REMOVED lines=12> */
[----:B------:R-:W2:Y:S04]  /*220d0*/  LDL R73, [R1+0x504] ;  /* 0x0005040001497983 */ /* 0x000ea80000100800 */
[----:B---3--:R4:W3:Y:S02]  /*220e0*/  @!P0 LDG.E.U8 R191, desc[UR16][R2.64] ;  /* 0x0000001002bf8981 */ /* 0x0088e4000c1e1100 */
[----:B----4-:R-:W-:Y:S02]  /*220f0*/  @!P0 IMAD.MOV.U32 R2, RZ, RZ, R63 ;  /* 0x000000ffff028224 */ /* 0x010fe400078e003f */
[----:B------:R-:W-:Y:S01]  /*22100*/  @!P0 IMAD.MOV.U32 R3, RZ, RZ, R64 ;  /* 0x000000ffff038224 */ /* 0x000fe200078e0040 */
[----:B------:R-:W4:Y:S04]  /*22110*/  LDL R63, [R1+0xc20] ;  /* 0x000c2000013f7983 */ /* 0x000f280000100800 */
[----:B------:R-:W3:Y:S04]  /*22120*/  LDL R64, [R1+0xc1c] ;  /* 0x000c1c0001407983 */ /* 0x000ee80000100800 */
[----:B------:R2:W3:Y:S02]  /*22130*/  @!P0 LDG.E.U8 R190, desc[UR16][R2.64] ;  /* 0x0000001002be8981 */ /* 0x0004e4000c1e1100 */
        /* <DEDUP_REMOVED lines=11> */
[----:B------:R-:W-:Y:S01]  /*221f0*/  @!P0 IMAD.MOV.U32 R3, RZ, RZ, R66 ;  /* 0x000000ffff038224 */ /* 0x000fe200078e0042 */
[----:B------:R-:W2:Y:S04]  /*22200*/  LDL R65, [R1+0xb68] ;  /* 0x000b680001417983 */ /* 0x000ea80000100800 */
[----:B------:R0:W2:Y:S04]  /*22210*/  @!P0 LDG.E.U8 R187, desc[UR16][R2.64] ;  /* 0x0000001002bb8981 */ /* 0x0000a8000c1e1100 */
[----:B------:R-:W2:Y:S01]  /*22220*/  LDL R66, [R1+0xb64] ;  /* 0x000b640001427983 */ /* 0x000ea20000100800 */
[----:B0-----:R-:W-:-:S02]  /*22230*/  @!P0 IMAD.MOV.U32 R2, RZ, RZ, R61 ;  /* 0x000000ffff028224 */ /* 0x001fc400078e003d */
[----:B------:R-:W-:Y:S01]  /*22240*/  @!P0 IMAD.MOV.U32 R3, RZ, RZ, R62 ;  /* 0x000000ffff038224 */ /* 0x000fe200078e003e */
[----:B------:R-:W2:Y:S04]  /*22250*/  LDL R61, [R1+0xba0] ;  /* 0x000ba000013d7983 */ /* 0x000ea80000100800 */
[----:B------:R-:W2:Y:S04]  /*22260*/  LDL R62, [R1+0xb9c] ;  /* 0x000b9c00013e7983 */ /* 0x000ea80000100800 */
[----:B------:R0:W2:Y:S02]  /*22270*/  @!P0 LDG.E.U8 R186, desc[UR16][R2.64] ;  /* 0x0000001002ba8981 */ /* 0x0000a4000c1e1100 */
        /* <DEDUP_REMOVED lines=10> */
[----:B----4-:R-:W-:-:S03]  /*22320*/  @!P0 IMAD.MOV.U32 R2, RZ, RZ, R63 ;  /* 0x000000ffff028224 */ /* 0x010fc600078e003f */
[----:B------:R-:W4:Y:S01]  /*22330*/  LDL R63, [R1+0xb28] ;  /* 0x000b2800013f7983 */ /* 0x000f220000100800 */
[----:B---3--:R-:W-:-:S03]  /*22340*/  @!P0 IMAD.MOV.U32 R3, RZ, RZ, R64 ;  /* 0x000000ffff038224 */ /* 0x008fc600078e0040 */
[----:B------:R-:W3:Y:S04]  /*22350*/  LDL R64, [R1+0xb24] ;  /* 0x000b240001407983 */ /* 0x000ee80000100800 */
[----:B------:R2:W3:Y:S02]  /*22360*/  @!P0 LDG.E.U8 R183, desc[UR16][R2.64] ;  /* 0x0000001002b78981 */ /* 0x0004e4000c1e1100 */
        /* <DEDUP_REMOVED lines=12> */
[----:B------:R-:W-:Y:S01]  /*22430*/  PRMT R176, RZ, 0x7610, R176 ;  /* 0x00007610ffb07816 */ /* 0x000fe200000000b0 */
[----:B------:R-:W2:Y:S04]  /*22440*/  LDL R68, [R1+0xa5c] ;  /* 0x000a5c0001447983 */ /* 0x000ea80000100800 */
[----:B------:R0:W2:Y:S04]  /*22450*/  @!P0 LDG.E.U8 R180, desc[UR16][R2.64] ;  /* 0x0000001002b48981 */ /* 0x0000a8000c1e1100 */
[----:B------:R-:W2:Y:S01]  /*22460*/  LDL R67, [R1+0xa60] ;  /* 0x000a600001437983 */ /* 0x000ea20000100800 */
[----:B0-----:R-:W-:-:S03]  /*22470*/  @!P0 IMAD.MOV.U32 R2, RZ, RZ, R61 ;  /* 0x000000ffff028224 */ /* 0x001fc600078e003d */
        /* <DEDUP_REMOVED lines=15> */
[----:B----4-:R-:W-:Y:S01]  /*22570*/  @!P0 IMAD.MOV.U32 R2, RZ, RZ, R63 ;  /* 0x000000ffff028224 */ /* 0x010fe200078e003f */
[----:B------:R-:W-:Y:S01]  /*22580*/  PRMT R174, RZ, 0x7610, R174 ;  /* 0x00007610ffae7816 */ /* 0x000fe200000000ae */
[----:B------:R-:W4:Y:S01]  /*22590*/  LDL R63, [R1+0x5c8] ;  /* 0x0005c800013f7983 */ /* 0x000f220000100800 */
[----:B---3--:R-:W-:Y:S01]  /*225a0*/  @!P0 IMAD.MOV.U32 R3, RZ, RZ, R64 ;  /* 0x000000ffff038224 */ /* 0x008fe200078e0040 */
[----:B------:R-:W-:-:S02]  /*225b0*/  PRMT R173, RZ, 0x7610, R173 ;  /* 0x00007610ffad7816 */ /* 0x000fc400000000ad */
[----:B------:R-:W3:Y:S04]  /*225c0*/  LDL R64, [R1+0x5c4] ;  /* 0x0005c40001407983 */ /* 0x000ee80000100800 */
[----:B------:R2:W3:Y:S02]  /*225d0*/  @!P0 LDG.E.U8 R176, desc[UR16][R2.64] ;  /* 0x0000001002b08981 */ /* 0x0004e4000c1e1100 */
[----:B--2---:R-:W-:Y:S02]  /*225e0*/  @!P0 IMAD.MOV.U32 R3, RZ, RZ, R58 ;  /* 0x000000ffff038224 */ /* 0x004fe400078e003a */
[----:B------:R-:W2:Y:S01]  /*225f0*/  LDL R58, [R1+0xa24] ;  /* 0x000a2400013a7983 */ /* 0x000ea20000100800 */
[----:B------:R-:W-:-:S03]  /*22600*/  @!P0 IMAD.MOV.U32 R2, RZ, RZ, R57 ;  /* 0x000000ffff028224 */ /* 0x000fc600078e0039 */
[----:B------:R-:W4:Y:S04]  /*22610*/  LDL R57, [R1+0xa28] ;  /* 0x000a280001397983 */ /* 0x000f280000100800 */
[----:B------:R0:W3:Y:S02]  /*22620*/  @!P0 LDG.E.U8 R175, desc[UR16][R2.64] ;  /* 0x0000001002af8981 */ /* 0x0000e4000c1e1100 */
[----:B0-----:R-:W-:Y:S02]  /*22630*/  @!P0 IMAD.MOV.U32 R3, RZ, RZ, R56 ;  /* 0x000000ffff038224 */ /* 0x001fe400078e0038 */
[----:B------:R-:W3:Y:S01]  /*22640*/  LDL R56, [R1+0x5cc] ;  /* 0x0005cc0001387983 */ /* 0x000ee20000100800 */
[----:B------:R-:W-:-:S03]  /*22650*/  @!P0 IMAD.MOV.U32 R2, RZ, RZ, R55 ;  /* 0x000000ffff028224 */ /* 0x000fc600078e0037 */
[----:B------:R-:W3:Y:S04]  /*22660*/  LDL R55, [R1+0x5d0] ;  /* 0x0005d00001377983 */ /* 0x000ee80000100800 */
[----:B------:R0:W3:Y:S01]  /*22670*/  @!P0 LDG.E.U8 R174, desc[UR16][R2.64] ;  /* 0x0000001002ae8981 */ /* 0x0000e2000c1e1100 */
[----:B------:R-:W-:Y:S02]  /*22680*/  PRMT R172, RZ, 0x7610, R172 ;  /* 0x00007610ffac7816 */ /* 0x000fe400000000ac */
[----:B------:R-:W-:Y:S02]  /*22690*/  PRMT R171, RZ, 0x7610, R171 ;  /* 0x00007610ffab7816 */ /* 0x000fe400000000ab */
[----:B------:R-:W-:Y:S01]  /*226a0*/  PRMT R170, RZ, 0x7610, R170 ;  /* 0x00007610ffaa7816 */ /* 0x000fe200000000aa */
[----:B0-----:R-:W-:Y:S01]  /*226b0*/  @!P0 IMAD.MOV.U32 R2, RZ, RZ, R61 ;  /* 0x000000ffff028224 */ /* 0x001fe200078e003d */
[----:B------:R-:W-:Y:S01]  /*226c0*/  PRMT R169, RZ, 0x7610, R169 ;  /* 0x00007610ffa97816 */ /* 0x000fe200000000a9 */
        /* <DEDUP_REMOVED lines=19> */
[----:B------:R0:W3:Y:S04]  /*22800*/  @!P0 LDG.E.U8 R170, desc[UR16][R2.64] ;  /* 0x0000001002aa8981 */ /* 0x0000e8000c1e1100 */
[----:B------:R-:W3:Y:S01]  /*22810*/  LDL R60, [R1+0x584] ;  /* 0x00058400013c7983 */ /* 0x000ee20000100800 */
[----:B0-----:R-:W-:-:S02]  /*22820*/  @!P0 IMAD.MOV.U32 R2, RZ, RZ, R67 ;  /* 0x000000ffff028224 */ /* 0x001fc400078e0043 */
[----:B------:R-:W-:Y:S01]  /*22830*/  @!P0 IMAD.MOV.U32 R3, RZ, RZ, R68 ;  /* 0x000000ffff038224 */ /* 0x000fe200078e0044 */
[----:B------:R-:W-:Y:S01]  /*22840*/  PRMT R166, RZ, 0x7610, R166 ;  /* 0x00007610ffa67816 */ /* 0x000fe200000000a6 */
[----:B------:R-:W3:Y:S04]  /*22850*/  LDL R68, [R1+0x4c8] ;  /* 0x0004c80001447983 */ /* 0x000ee80000100800 */
[----:B------:R2:W3:Y:S04]  /*22860*/  @!P0 LDG.E.U8 R169, desc[UR16][R2.64] ;  /* 0x0000001002a98981 */ /* 0x0004e8000c1e1100 */
[----:B------:R-:W3:Y:S01]  /*22870*/  LDL R67, [R1+0x48c] ;  /* 0x00048c0001437983 */ /* 0x000ee20000100800 */
[----:B--2---:R-:W-:-:S03]  /*22880*/  @!P0 IMAD.MOV.U32 R3, RZ, RZ, R58 ;  /* 0x000000ffff038224 */ /* 0x004fc600078e003a */
[----:B------:R-:W2:Y:S01]  /*22890*/  LDL R58, [R1+0x54c] ;  /* 0x00054c00013a7983 */ /* 0x000ea20000100800 */
[----:B----4-:R-:W-:-:S03]  /*228a0*/  @!P0 IMAD.MOV.U32 R2, RZ, RZ, R57 ;  /* 0x000000ffff028224 */ /* 0x010fc600078e0039 */
[----:B------:R-:W4:Y:S04]  /*228b0*/  LDL R57, [R1+0x550] ;  /* 0x0005500001397983 */ /* 0x000f280000100800 */
[----:B------:R0:W4:Y:S02]  /*228c0*/  @!P0 LDG.E.U8 R168, desc[UR16][R2.64] ;  /* 0x0000001002a88981 */ /* 0x000124000c1e1100 */
[----:B0-----:R-:W-:Y:S02]  /*228d0*/  @!P0 IMAD.MOV.U32 R2, RZ, RZ, R65 ;  /* 0x000000ffff028224 */ /* 0x001fe400078e0041 */
[----:B------:R-:W-:Y:S01]  /*228e0*/  @!P0 IMAD.MOV.U32 R3, RZ, RZ, R66 ;  /* 0x000000ffff038224 */ /* 0x000fe200078e0042 */
[----:B------:R-:W-:Y:S01]  /*228f0*/  PRMT R165, RZ, 0x7610, R165 ;  /* 0x00007610ffa57816 */ /* 0x000fe200000000a5 */
[----:B------:R-:W4:Y:S04]  /*22900*/  LDL R66, [R1+0x490] ;  /* 0x0004900001427983 */ /* 0x000f280000100800 */
[----:B------:R3:W4:Y:S04]  /*22910*/  @!P0 LDG.E.U8 R167, desc[UR16][R2.64] ;  /* 0x0000001002a78981 */ /* 0x000728000c1e1100 */
[----:B------:R-:W4:Y:S01]  /*22920*/  LDL R65, [R1+0x484] ;  /* 0x0004840001417983 */ /* 0x000f220000100800 */
[----:B---3--:R-:W-:-:S03]  /*22930*/  @!P0 IMAD.MOV.U32 R3, RZ, RZ, R56 ;  /* 0x000000ffff038224 */ /* 0x008fc600078e0038 */
[----:B------:R-:W3:Y:S01]  /*22940*/  LDL R56, [R1+0x544] ;  /* 0x0005440001387983 */ /* 0x000ee20000100800 */
[----:B------:R-:W-:-:S03]  /*22950*/  @!P0 IMAD.MOV.U32 R2, RZ, RZ, R55 ;  /* 0x000000ffff028224 */ /* 0x000fc600078e0037 */
[----:B------:R-:W3:Y:S04]  /*22960*/  LDL R55, [R1+0x548] ;  /* 0x0005480001377983 */ /* 0x000ee80000100800 */
[----:B------:R0:W3:Y:S01]  /*22970*/  @!P0 LDG.E.U8 R166, desc[UR16][R2.64] ;  /* 0x0000001002a68981 */ /* 0x0000e2000c1e1100 */
[----:B------:R-:W-:Y:S01]  /*22980*/  PRMT R164, RZ, 0x7610, R164 ;  /* 0x00007610ffa47816 */ /* 0x000fe200000000a4 */
[----:B0-----:R-:W-:Y:S02]  /*22990*/  @!P0 IMAD.MOV.U32 R2, RZ, RZ, R63 ;  /* 0x000000ffff028224 */ /* 0x001fe400078e003f */
[----:B------:R-:W-:Y:S01]  /*229a0*/  @!P0 IMAD.MOV.U32 R3, RZ, RZ, R64 ;  /* 0x000000ffff038224 */ /* 0x000fe200078e0040 */
[----:B------:R-:W3:Y:S04]  /*229b0*/  LDL R63, [R1+0x44c] ;  /* 0x00044c00013f7983 */ /* 0x000ee80000100800 */
[----:B------:R-:W3:Y:S04]  /*229c0*/  LDL R64, [R1+0x488] ;  /* 0x0004880001407983 */ /* 0x000ee80000100800 */
[----:B------:R0:W3:Y:S01]  /*229d0*/  @!P0 LDG.E.U8 R165, desc[UR16][R2.64] ;  /* 0x0000001002a58981 */ /* 0x0000e2000c1e1100 */
[----:B------:R-:W-:Y:S01]  /*229e0*/  PRMT R163, RZ, 0x7610, R163 ;  /* 0x00007610ffa37816 */ /* 0x000fe200000000a3 */
[----:B0-----:R-:W-:-:S02]  /*229f0*/  @!P0 IMAD.MOV.U32 R2, RZ, RZ, R61 ;  /* 0x000000ffff028224 */ /* 0x001fc400078e003d */
[----:B------:R-:W-:Y:S01]  /*22a00*/  @!P0 IMAD.MOV.U32 R3, RZ, RZ, R62 ;  /* 0x000000ffff038224 */ /* 0x000fe200078e003e */
[----:B------:R-:W3:Y:S04]  /*22a10*/  LDL R61, [R1+0x444] ;  /* 0x00044400013d7983 */ /* 0x000ee80000100800 */
[----:B------:R-:W3:Y:S04]  /*22a20*/  LDL R62, [R1+0x450] ;  /* 0x00045000013e7983 */ /* 0x000ee80000100800 */
[----:B------:R0:W3:Y:S01]  /*22a30*/  @!P0 LDG.E.U8 R164, desc[UR16][R2.64] ;  /* 0x0000001002a48981 */ /* 0x0000e2000c1e1100 */
[----:B------:R-:W-:Y:S01]  /*22a40*/  PRMT R162, RZ, 0x7610, R162 ;  /* 0x00007610ffa27816 */ /* 0x000fe200000000a2 */
[----:B0-----:R-:W-:-:S02]  /*22a50*/  @!P0 IMAD.MOV.U32 R2, RZ, RZ, R59 ;  /* 0x000000ffff028224 */ /* 0x001fc400078e003b */
[----:B------:R-:W3:Y:S01]  /*22a60*/  LDL R59, [R1+0x40c] ;  /* 0x00040c00013b7983 */ /* 0x000ee20000100800 */
[----:B------:R-:W-:-:S03]  /*22a70*/  @!P0 IMAD.MOV.U32 R3, RZ, RZ, R60 ;  /* 0x000000ffff038224 */ /* 0x000fc600078e003c */
[----:B------:R-:W3:Y:S04]  /*22a80*/  LDL R60, [R1+0x448] ;  /* 0x00044800013c7983 */ /* 0x000ee80000100800 */
[----:B------:R2:W3:Y:S02]  /*22a90*/  @!P0 LDG.E.U8 R163, desc[UR16][R2.64] ;  /* 0x0000001002a38981 */ /* 0x0004e4000c1e1100 */
[----:B--2---:R-:W-:Y:S02]  /*22aa0*/  @!P0 IMAD.MOV.U32 R3, RZ, RZ, R58 ;  /* 0x000000ffff038224 */ /* 0x004fe400078e003a */
[----:B------:R-:W2:Y:S01]  /*22ab0*/  LDL R58, [R1+0x410] ;  /* 0x00041000013a7983 */ /* 0x000ea20000100800 */
[----:B----4-:R-:W-:-:S03]  /*22ac0*/  @!P0 IMAD.MOV.U32 R2, RZ, RZ, R57 ;  /* 0x000000ffff028224 */ /* 0x010fc600078e0039 */
[----:B------:R-:W4:Y:S04]  /*22ad0*/  LDL R57, [R1+0x404] ;  /* 0x0004040001397983 */ /* 0x000f280000100800 */
[----:B------:R3:W4:Y:S02]  /*22ae0*/  @!P0 LDG.E.U8 R162, desc[UR16][R2.64] ;  /* 0x0000001002a28981 */ /* 0x000724000c1e1100 */
[----:B---3--:R-:W-:Y:S02]  /*22af0*/  @!P0 IMAD.MOV.U32 R3, RZ, RZ, R56 ;  /* 0x000000ffff038224 */ /* 0x008fe400078e0038 */
[----:B------:R-:W3:Y:S01]  /*22b00*/  LDL R56, [R1+0x408] ;  /* 0x0004080001387983 */ /* 0x000ee20000100800 */
[----:B------:R-:W-:-:S03]  /*22b10*/  @!P0 IMAD.MOV.U32 R2, RZ, RZ, R55 ;  /* 0x000000ffff028224 */ /* 0x000fc600078e0037 */
[----:B------:R-:W3:Y:S01]  /*22b20*/  LDL R55, [R1+0x3d0] ;  /* 0x0003d00001377983 */ /* 0x000ee20000100800 */
[----:B------:R-:W-:Y:S02]  /*22b30*/  PRMT R161, RZ, 0x7610, R161 ;  /* 0x00007610ffa17816 */ /* 0x000fe400000000a1 */
[----:B------:R-:W-:-:S04]  /*22b40*/  PRMT R160, RZ, 0x7610, R160 ;  /* 0x00007610ffa07816 */ /* 0x000fc800000000a0 */
[----:B------:R0:W3:Y:S01]  /*22b50*/  @!P0 LDG.E.U8 R161, desc[UR16][R2.64] ;  /* 0x0000001002a18981 */ /* 0x0000e2000c1e1100 */
[----:B------:R-:W-:Y:S01]  /*22b60*/  PRMT R159, RZ, 0x7610, R159 ;  /* 0x00007610ff9f7816 */ /* 0x000fe2000000009f */
[----:B0-----:R-:W-:Y:S02]  /*22b70*/  @!P0 IMAD.MOV.U32 R2, RZ, RZ, R74 ;  /* 0x000000ffff028224 */ /* 0x001fe400078e004a */
[----:B------:R-:W-:-:S05]  /*22b80*/  @!P0 IMAD.MOV.U32 R3, RZ, RZ, R75 ;  /* 0x000000ffff038224 */ /* 0x000fca00078e004b */
        /* <DEDUP_REMOVED lines=30> */
[----:B0-----:R-:W-:Y:S01]  /*22d70*/  @!P0 IMAD.MOV.U32 R3, RZ, RZ, R59 ;  /* 0x000000ffff038224 */ /* 0x001fe200078e003b */
[----:B------:R-:W-:Y:S02]  /*22d80*/  PRMT R22, RZ, 0x7610, R22 ;  /* 0x00007610ff167816 */ /* 0x000fe40000000016 */
[----:B------:R-:W-:Y:S02]  /*22d90*/  PRMT R21, RZ, 0x7610, R21 ;  /* 0x00007610ff157816 */ /* 0x000fe40000000015 */
[----:B------:R-:W-:Y:S02]  /*22da0*/  PRMT R20, RZ, 0x7610, R20 ;  /* 0x00007610ff147816 */ /* 0x000fe40000000014 */
[----:B------:R-:W-:Y:S02]  /*22db0*/  PRMT R19, RZ, 0x7610, R19 ;  /* 0x00007610ff137816 */ /* 0x000fe40000000013 */
[----:B------:R-:W-:-:S02]  /*22dc0*/  PRMT R18, RZ, 0x7610, R18 ;  /* 0x00007610ff127816 */ /* 0x000fc40000000012 */
[----:B------:R-:W-:Y:S02]  /*22dd0*/  PRMT R15, RZ, 0x7610, R15 ;  /* 0x00007610ff0f7816 */ /* 0x000fe4000000000f */
[----:B------:R-:W-:Y:S02]  /*22de0*/  PRMT R14, RZ, 0x7610, R14 ;  /* 0x00007610ff0e7816 */ /* 0x000fe4000000000e */
[----:B------:R-:W-:Y:S02]  /*22df0*/  PRMT R13, RZ, 0x7610, R13 ;  /* 0x00007610ff0d7816 */ /* 0x000fe4000000000d */
[----:B------:R-:W-:Y:S02]  /*22e00*/  LOP3.LUT R151, R151, 0x7f, RZ, 0xc0, !PT ;  /* 0x0000007f97977812 */ /* 0x000fe400078ec0ff */
[----:B------:R-:W-:Y:S02]  /*22e10*/  PRMT R12, RZ, 0x7610, R12 ;  /* 0x00007610ff0c7816 */ /* 0x000fe4000000000c */
[----:B------:R-:W-:-:S05]  /*22e20*/  LOP3.LUT R54, R151, 0x60, RZ, 0x3c, !PT ;  /* 0x0000006097367812 */ /* 0x000fca00078e3cff */
[----:B------:R0:W-:Y:S04]  /*22e30*/  STS.U8 [R54+UR8+0x300], R11 ;  /* 0x0003000b36007988 */ /* 0x0001e80008000008 */
[----:B------:R1:W-:Y:S01]  /*22e40*/  STS.U8 [R54+UR8+0x700], R9 ;  /* 0x0007000936007988 */ /* 0x0003e20008000008 */
[----:B0-----:R-:W-:Y:S01]  /*22e50*/  PRMT R11, RZ, 0x7610, R11 ;  /* 0x00007610ff0b7816 */ /* 0x001fe2000000000b */
[----:B--2---:R-:W-:-:S05]  /*22e60*/  @!P0 IMAD.MOV.U32 R2, RZ, RZ, R58 ;  /* 0x000000ffff028224 */ /* 0x004fca00078e003a */
[----:B------:R4:W2:Y:S02]  /*22e70*/  @!P0 LDG.E.U8 R152, desc[UR16][R2.64] ;  /* 0x0000001002988981 */ /* 0x0008a4000c1e1100 */
[----:B----4-:R-:W-:Y:S02]  /*22e80*/  @!P0 IMAD.MOV.U32 R3, RZ, RZ, R57 ;  /* 0x000000ffff038224 */ /* 0x010fe400078e0039 */
[----:B---3--:R-:W-:-:S05]  /*22e90*/  @!P0 IMAD.MOV.U32 R2, RZ, RZ, R56 ;  /* 0x000000ffff028224 */ /* 0x008fca00078e0038 */
[----:B------:R0:W3:Y:S02]  /*22ea0*/  @!P0 LDG.E.U8 R23, desc[UR16][R2.64] ;  /* 0x0000001002178981 */ /* 0x0000e4000c1e1100 */
[----:B0-----:R-:W-:Y:S02]  /*22eb0*/  @!P0 IMAD.MOV.U32 R2, RZ, RZ, R55 ;  /* 0x000000ffff028224 */ /* 0x001fe400078e0037 */
[----:B------:R-:W-:-:S05]  /*22ec0*/  @!P0 IMAD.MOV.U32 R3, RZ, RZ, R0 ;  /* 0x000000ffff038224 */ /* 0x000fca00078e0000 */
[----:B------:R0:W4:Y:S02]  /*22ed0*/  @!P0 LDG.E.U8 R22, desc[UR16][R2.64] ;  /* 0x0000001002168981 */ /* 0x000124000c1e1100 */
[----:B0-----:R-:W-:Y:S02]  /*22ee0*/  @!P0 IMAD.MOV.U32 R2, RZ, RZ, R251 ;  /* 0x000000ffff028224 */ /* 0x001fe400078e00fb */
        /* <DEDUP_REMOVED lines=22> */
[----:B------:R0:W3:Y:S01]  /*23050*/  @!P0 LDG.E.U8 R12, desc[UR16][R2.64] ;  /* 0x00000010020c8981 */ /* 0x0000e2000c1e1100 */
[----:B-1----:R-:W-:Y:S01]  /*23060*/  PRMT R9, RZ, 0x7610, R9 ;  /* 0x00007610ff097816 */ /* 0x002fe20000000009 */
[----:B0-----:R-:W-:Y:S02]  /*23070*/  @!P0 IMAD.MOV.U32 R2, RZ, RZ, R195 ;  /* 0x000000ffff028224 */ /* 0x001fe400078e00c3 */
[----:B------:R-:W-:-:S05]  /*23080*/  @!P0 IMAD.MOV.U32 R3, RZ, RZ, R193 ;  /* 0x000000ffff038224 */ /* 0x000fca00078e00c1 */
[----:B------:R0:W3:Y:S04]  /*23090*/  @!P0 LDG.E.U8 R11, desc[UR16][R2.64] ;  /* 0x00000010020b8981 */ /* 0x0000e8000c1e1100 */
[----:B------:R1:W-:Y:S01]  /*230a0*/  STS.U8 [R54+UR8+0xb00], R8 ;  /* 0x000b000836007988 */ /* 0x0003e20008000008 */
[----:B0-----:R-:W-:Y:S02]  /*230b0*/  @!P0 IMAD.MOV.U32 R2, RZ, RZ, R215 ;  /* 0x000000ffff028224 */ /* 0x001fe400078e00d7 */
[----:B------:R-:W-:Y:S01]  /*230c0*/  @!P0 IMAD.MOV.U32 R3, RZ, RZ, R213 ;  /* 0x000000ffff038224 */ /* 0x000fe200078e00d5 */
[----:B-1----:R-:W-:-:S04]  /*230d0*/  PRMT R8, RZ, 0x7610, R8 ;  /* 0x00007610ff087816 */ /* 0x002fc80000000008 */
        /* <DEDUP_REMOVED lines=20> */
[----:B------:R0:W3:Y:S02]  /*23220*/  @!P0 LDG.E.U8 R5, desc[UR16][R2.64] ;  /* 0x0000001002058981 */ /* 0x0000e4000c1e1100 */
[----:B0-----:R-:W-:Y:S02]  /*23230*/  @!P0 IMAD.MOV.U32 R2, RZ, RZ, R194 ;  /* 0x000000ffff028224 */ /* 0x001fe400078e00c2 */
[----:B------:R-:W-:-:S05]  /*23240*/  @!P0 IMAD.MOV.U32 R3, RZ, RZ, R192 ;  /* 0x000000ffff038224 */ /* 0x000fca00078e00c0 */
[----:B------:R0:W3:Y:S04]  /*23250*/  @!P0 LDG.E.U8 R4, desc[UR16][R2.64] ;  /* 0x0000001002048981 */ /* 0x0000e8000c1e1100 */
        /* <DEDUP_REMOVED lines=16> */
[----:B--2---:R-:W-:Y:S01]  /*23360*/  STS.U8 [R54+UR8+0x5f00], R152 ;  /* 0x005f009836007988 */ /* 0x004fe20008000008 */
[----:B0-----:R-:W-:-:S03]  /*23370*/  LOP3.LUT R2, R146, 0x70, RZ, 0x3c, !PT ;  /* 0x0000007092027812 */ /* 0x001fc600078e3cff */
[----:B----4-:R-:W-:Y:S04]  /*23380*/  STS.U8 [R54+UR8+0x6300], R22 ;  /* 0x0063001636007988 */ /* 0x010fe80008000008 */
[----:B---3--:R-:W-:Y:S01]  /*23390*/  STS.U8 [R54+UR8+0x6700], R20 ;  /* 0x0067001436007988 */ /* 0x008fe20008000008 */
[----:B------:R-:W-:Y:S02]  /*233a0*/  IMAD.MOV.U32 R250, RZ, RZ, R25 ;  /* 0x000000fffffa7224 */ /* 0x000fe400078e0019 */
[----:B------:R-:W-:Y:S02]  /*233b0*/  IMAD.MOV.U32 R252, RZ, RZ, R24 ;  /* 0x000000fffffc7224 */ /* 0x000fe400078e0018 */
[----:B------:R-:W-:Y:S01]  /*233c0*/  IMAD.MOV.U32 R230, RZ, RZ, R27 ;  /* 0x000000ffffe67224 */ /* 0x000fe200078e001b */
[----:B------:R-:W2:Y:S01]  /*233d0*/  LDL.LU.64 R24, [R1] ;  /* 0x0000000001187983 */ /* 0x000ea20000300a00 */
[----:B------:R-:W-:-:S02]  /*233e0*/  IMAD.MOV.U32 R249, RZ, RZ, R26 ;  /* 0x000000fffff97224 */ /* 0x000fc400078e001a */
[----:B------:R-:W-:Y:S01]  /*233f0*/  IMAD.MOV.U32 R229, RZ, RZ, R29 ;  /* 0x000000ffffe57224 */ /* 0x000fe200078e001d */
[----:B------:R-:W2:Y:S01]  /*23400*/  LDL.LU.64 R26, [R1+0x8] ;  /* 0x00000800011a7983 */ /* 0x000ea20000300a00 */
[----:B------:R-:W-:Y:S02]  /*23410*/  IMAD.MOV.U32 R248, RZ, RZ, R28 ;  /* 0x000000fffff87224 */ /* 0x000fe400078e001c */
[----:B------:R-:W-:Y:S01]  /*23420*/  IMAD.MOV.U32 R246, RZ, RZ, R31 ;  /* 0x000000fffff67224 */ /* 0x000fe200078e001f */
[----:B------:R-:W2:Y:S01]  /*23430*/  LDL.LU.64 R28, [R1+0x10] ;  /* 0x00001000011c7983 */ /* 0x000ea20000300a00 */
[----:B------:R-:W-:Y:S02]  /*23440*/  IMAD.MOV.U32 R247, RZ, RZ, R30 ;  /* 0x000000fffff77224 */ /* 0x000fe400078e001e */
[----:B------:R-:W-:Y:S01]  /*23450*/  IMAD.MOV.U32 R245, RZ, RZ, R33 ;  /* 0x000000fffff57224 */ /* 0x000fe200078e0021 */
[----:B------:R-:W2:Y:S01]  /*23460*/  LDL.LU.64 R30, [R1+0x18] ;  /* 0x00001800011e7983 */ /* 0x000ea20000300a00 */
[----:B------:R-:W-:-:S02]  /*23470*/  IMAD.MOV.U32 R228, RZ, RZ, R32 ;  /* 0x000000ffffe47224 */ /* 0x000fc400078e0020 */
[----:B------:R-:W-:Y:S01]  /*23480*/  IMAD.MOV.U32 R231, RZ, RZ, R35 ;  /* 0x000000ffffe77224 */ /* 0x000fe200078e0023 */
[----:B------:R-:W2:Y:S04]  /*23490*/  LDL.LU.64 R32, [R1+0x20] ;  /* 0x0000200001207983 */ /* 0x000ea80000300a00 */
[----:B------:R-:W-:Y:S01]  /*234a0*/  STS.U8 [R54+UR8+0x6b00], R18 ;  /* 0x006b001236007988 */ /* 0x000fe20008000008 */
        /* <DEDUP_REMOVED lines=9> */
[----:B------:R-:W2:Y:S04]  /*23540*/  LDL.LU.64 R38, [R1+0x38] ;  /* 0x0000380001267983 */ /* 0x000ea80000300a00 */
[----:B------:R-:W-:Y:S01]  /*23550*/  STS.U8 [R54+UR8+0x7300], R14 ;  /* 0x0073000e36007988 */ /* 0x000fe20008000008 */
        /* <DEDUP_REMOVED lines=21> */
[----:B------:R-:W-:-:S03]  /*236b0*/  IMAD.MOV.U32 R237, RZ, RZ, R46 ;  /* 0x000000ffffed7224 */ /* 0x000fc600078e002e */
        /* <DEDUP_REMOVED lines=8> */
[----:B------:R-:W2:Y:S01]  /*23740*/  LDL.LU.64 R46, [R1+0x58] ;  /* 0x00005800012e7983 */ /* 0x000ea20000300a00 */
[----:B------:R-:W-:-:S03]  /*23750*/  IMAD.MOV.U32 R244, RZ, RZ, R53 ;  /* 0x000000fffff47224 */ /* 0x000fc600078e0035 */
[----:B------:R-:W-:Y:S01]  /*23760*/  STS.U8 [R2+UR8+0x3780], R171 ;  /* 0x003780ab02007988 */ /* 0x000fe20008000008 */
[----:B------:R-:W-:-:S03]  /*23770*/  IMAD.MOV.U32 R243, RZ, RZ, R52 ;  /* 0x000000fffff37224 */ /* 0x000fc600078e0034 */
[----:B------:R-:W2:Y:S04]  /*23780*/  LDL.LU.64 R48, [R1+0x60] ;  /* 0x0000600001307983 */ /* 0x000ea80000300a00 */
[----:B------:R-:W-:Y:S04]  /*23790*/  STS.U8 [R2+UR8+0x3b80], R169 ;  /* 0x003b80a902007988 */ /* 0x000fe80008000008 */
[----:B------:R-:W2:Y:S04]  /*237a0*/  LDL.LU.64 R50, [R1+0x68] ;  /* 0x0000680001327983 */ /* 0x000ea80000300a00 */
[----:B------:R-:W-:Y:S04]  /*237b0*/  STS.U8 [R2+UR8+0x3f80], R167 ;  /* 0x003f80a702007988 */ /* 0x000fe80008000008 */
[----:B------:R-:W2:Y:S04]  /*237c0*/  LDL.LU.64 R52, [R1+0x70] ;  /* 0x0000700001347983 */ /* 0x000ea80000300a00 */
[----:B------:R-:W-:Y:S04]  /*237d0*/  STS.U8 [R2+UR8+0x4380], R165 ;  /* 0x004380a502007988 */ /* 0x000fe80008000008 */
[----:B0-----:R-:W2:Y:S04]  /*237e0*/  LDL.LU.64 R54, [R1+0x78] ;  /* 0x0000780001367983 */ /* 0x001ea80000300a00 */
[----:B------:R-:W-:Y:S04]  /*237f0*/  STS.U8 [R2+UR8+0x4780], R163 ;  /* 0x004780a302007988 */ /* 0x000fe80008000008 */
[----:B------:R-:W2:Y:S04]  /*23800*/  LDL.LU.64 R56, [R1+0x80] ;  /* 0x0000800001387983 */ /* 0x000ea80000300a00 */
        /* <DEDUP_REMOVED lines=26> */
[----:B------:R0:W-:Y:S04]  /*239b0*/  STS.U8 [R2+UR8+0x7f80], R4 ;  /* 0x007f800402007988 */ /* 0x0001e80008000008 */
[----:B------:R-:W2:Y:S04]  /*239c0*/  LDL.LU.64 R84, [R1+0xf0] ;  /* 0x0000f00001547983 */ /* 0x000ea80000300a00 */
[----:B------:R-:W2:Y:S01]  /*239d0*/  LDL.LU.64 R86, [R1+0xf8] ;  /* 0x0000f80001567983 */ /* 0x000ea20000300a00 */
[----:B0-----:R-:W0:Y:S03]  /*239e0*/  LDC R2, c[0x0][0x230] ;  /* 0x00008c00ff027b82 */ /* 0x001e260000000800 */
[----:B------:R-:W2:Y:S04]  /*239f0*/  LDL.LU.64 R88, [R1+0x100] ;  /* 0x0001000001587983 */ /* 0x000ea80000300a00 */
        /* <DEDUP_REMOVED lines=17> */
[----:B------:R-:W2:Y:S01]  /*23b10*/  LDL.LU.64 R124, [R1+0x190] ;  /* 0x00019000017c7983 */ /* 0x000ea20000300a00 */
[----:B0-----:R-:W-:-:S03]  /*23b20*/  VIADD R2, R2, 0x7f ;  /* 0x0000007f02027836 */ /* 0x001fc60000000000 */
[----:B------:R-:W2:Y:S04]  /*23b30*/  LDL.LU.64 R126, [R1+0x198] ;  /* 0x00019800017e7983 */ /* 0x000ea80000300a00 */
[----:B------:R-:W2:Y:S04]  /*23b40*/  LDL.LU.64 R128, [R1+0x1a0] ;  /* 0x0001a00001807983 */ /* 0x000ea80000300a00 */
[----:B------:R-:W2:Y:S04]  /*23b50*/  LDL.LU.64 R130, [R1+0x1a8] ;  /* 0x0001a80001827983 */ /* 0x000ea80000300a00 */
[----:B------:R-:W2:Y:S04]  /*23b60*/  LDL.LU.64 R132, [R1+0x1b0] ;  /* 0x0001b00001847983 */ /* 0x000ea80000300a00 */
[----:B------:R-:W2:Y:S01]  /*23b70*/  LDL.LU.64 R134, [R1+0x1b8] ;  /* 0x0001b80001867983 */ /* 0x000ea20000300a00 */
[----:B------:R-:W-:-:S03]  /*23b80*/  SHF.R.S32.HI R3, RZ, 0x1f, R2 ;  /* 0x0000001fff037819 */ /* 0x000fc60000011402 */
[----:B------:R-:W2:Y:S01]  /*23b90*/  LDL.LU.64 R136, [R1+0x1c0] ;  /* 0x0001c00001887983 */ /* 0x000ea20000300a00 */
[----:B------:R-:W-:-:S03]  /*23ba0*/  VIADD R202, R202, 0x1 ;  /* 0x00000001caca7836 */ /* 0x000fc60000000000 */
[----:B------:R-:W2:Y:S04]  /*23bb0*/  LDL.LU.64 R138, [R1+0x1c8] ;  /* 0x0001c800018a7983 */ /* 0x000ea80000300a00 */
[----:B------:R-:W2:Y:S04]  /*23bc0*/  LDL.LU.64 R140, [R1+0x1d0] ;  /* 0x0001d000018c7983 */ /* 0x000ea80000300a00 */
[----:B------:R-:W2:Y:S04]  /*23bd0*/  LDL.LU.64 R142, [R1+0x1d8] ;  /* 0x0001d800018e7983 */ /* 0x000ea80000300a00 */
[----:B------:R-:W2:Y:S01]  /*23be0*/  LDL.LU.64 R144, [R1+0x1e0] ;  /* 0x0001e00001907983 */ /* 0x000ea20000300a00 */
[----:B------:R-:W-:-:S03]  /*23bf0*/  LEA.HI R2, R3, R2, RZ, 0x7 ;  /* 0x0000000203027211 */ /* 0x000fc600078f38ff */
[----:B------:R-:W2:Y:S04]  /*23c00*/  LDL.LU.64 R146, [R1+0x1e8] ;  /* 0x0001e80001927983 */ /* 0x000ea80000300a00 */
[----:B------:R-:W2:Y:S04]  /*23c10*/  LDL.LU.64 R148, [R1+0x1f0] ;  /* 0x0001f00001947983 */ /* 0x000ea80000300a00 */
[----:B------:R-:W2:Y:S04]  /*23c20*/  LDL.LU.64 R150, [R1+0x1f8] ;  /* 0x0001f80001967983 */ /* 0x000ea80000300a00 */
[----:B------:R0:W-:Y:S04]  /*23c30*/  STL [R1+0x200], R202 ;  /* 0x000200ca01007387 */ /* 0x0001e80000100800 */
[----:B------:R-:W3:Y:S01]  /*23c40*/  LDL.LU R3, [R1+0x9e0] ;  /* 0x0009e00001037983 */ /* 0x000ee20000300800 */
[----:B------:R-:W-:Y:S01]  /*23c50*/  SHF.R.S32.HI R2, RZ, 0x7, R2 ;  /* 0x00000007ff027819 */ /* 0x000fe20000011402 */
[----:B------:R1:W-:Y:S06]  /*23c60*/  MEMBAR.ALL.CTA ;  /* 0x0000000000007992 */ /* 0x0003ec0000008000 */
[----:B-1----:R-:W1:Y:S01]  /*23c70*/  FENCE.VIEW.ASYNC.S ;  /* 0x00000000000073c6 */ /* 0x002e620000000000 */
[----:B------:R-:W-:-:S02]  /*23c80*/  ISETP.NE.U32.AND P0, PT, R202, R2, PT ;  /* 0x00000002ca00720c */ /* 0x000fc40003f05070 */
[----:B0-----:R-:W0:Y:S08]  /*23c90*/  LDC R202, c[0x0][0x238] ;  /* 0x00008e00ffca7b82 */ /* 0x001e300000000800 */
[----:B-1----:R-:W-:Y:S01]  /*23ca0*/  BAR.SYNC.DEFER_BLOCKING 0x0 ;  /* 0x0000000000007b1d */ /* 0x002fe20000010000 */
[----:B0-----:R-:W-:-:S05]  /*23cb0*/  IMAD.SHL.U32 R202, R202, 0x80, RZ ;  /* 0x00000080caca7824 */ /* 0x001fca00078e00ff */
[----:B---3--:R-:W-:-:S05]  /*23cc0*/  IADD3 R3, P5, R202, R3, RZ ;  /* 0x00000003ca037210 */ /* 0x008fca0007fbe0ff */
[----:B------:R0:W-:Y:S04]  /*23cd0*/  STL [R1+0x9e0], R3 ;  /* 0x0009e00301007387 */ /* 0x0001e80000100800 */
[----:B0-----:R-:W3:Y:S02]  /*23ce0*/  LDL.LU R3, [R1+0x9d8] ;  /* 0x0009d80001037983 */ /* 0x001ee40000300800 */
[----:B---3--:R-:W-:-:S05]  /*23cf0*/  IADD3 R3, P6, R202, R3, RZ ;  /* 0x00000003ca037210 */ /* 0x008fca0007fde0ff */
[----:B------:R0:W-:Y:S04]  /*23d00*/  STL [R1+0x9d8], R3 ;  /* 0x0009d80301007387 */ /* 0x0001e80000100800 */
[----:B0-----:R-:W3:Y:S01]  /*23d10*/  LDL.LU R3, [R1+0x9d0] ;  /* 0x0009d00001037983 */ /* 0x001ee20000300800 */
[C---:B------:R-:W-:Y:S02]  /*23d20*/  IADD3 R16, P2, R202.reuse, R16, RZ ;  /* 0x00000010ca107210 */ /* 0x040fe40007f5e0ff */
[C---:B------:R-:W-:Y:S02]  /*23d30*/  IADD3 R10, P3, R202.reuse, R10, RZ ;  /* 0x0000000aca0a7210 */ /* 0x040fe40007f7e0ff */
[----:B---3--:R-:W-:-:S05]  /*23d40*/  IADD3 R3, P1, R202, R3, RZ ;  /* 0x00000003ca037210 */ /* 0x008fca0007f3e0ff */
[----:B------:R-:W-:Y:S04]  /*23d50*/  STL [R1+0x9d0], R3 ;  /* 0x0009d00301007387 */ /* 0x000fe80000100800 */
[----:B------:R0:W-:Y:S04]  /*23d60*/  STL [R1+0x9c8], R16 ;  /* 0x0009c81001007387 */ /* 0x0001e80000100800 */
[----:B0-----:R-:W3:Y:S04]  /*23d70*/  LDL.LU R16, [R1+0x10a8] ;  /* 0x0010a80001107983 */ /* 0x001ee80000300800 */
[----:B------:R0:W-:Y:S04]  /*23d80*/  STL [R1+0x9c0], R10 ;  /* 0x0009c00a01007387 */ /* 0x0001e80000100800 */
[----:B------:R-:W4:Y:S01]  /*23d90*/  LDL.LU R3, [R1+0x9b8] ;  /* 0x0009b80001037983 */ /* 0x000f220000300800 */
[----:B------:R-:W-:-:S02]  /*23da0*/  IADD3 R17, P4, R202, R17, RZ ;  /* 0x00000011ca117210 */ /* 0x000fc40007f9e0ff */
[----:B0-----:R-:W-:-:S05]  /*23db0*/  SHF.R.S32.HI R10, RZ, 0x1f, R202 ;  /* 0x0000001fff0a7819 */ /* 0x001fca00000114ca */
[----:B---3--:R-:W-:Y:S01]  /*23dc0*/  IMAD.X R16, R10, 0x1, R16, P4 ;  /* 0x000000010a107824 */ /* 0x008fe200020e0610 */
[----:B----4-:R-:W-:-:S05]  /*23dd0*/  IADD3 R3, P4, R202, R3, RZ ;  /* 0x00000003ca037210 */ /* 0x010fca0007f9e0ff */
[----:B------:R0:W-:Y:S04]  /*23de0*/  STL [R1+0x9b8], R3 ;  /* 0x0009b80301007387 */ /* 0x0001e80000100800 */
[----:B0-----:R-:W3:Y:S02]  /*23df0*/  LDL.LU R3, [R1+0x9dc] ;  /* 0x0009dc0001037983 */ /* 0x001ee40000300800 */
[----:B---3--:R-:W-:-:S05]  /*23e00*/  IMAD.X R3, R10, 0x1, R3, P5 ;  /* 0x000000010a037824 */ /* 0x008fca00028e0603 */
[----:B------:R0:W-:Y:S04]  /*23e10*/  STL [R1+0x9dc], R3 ;  /* 0x0009dc0301007387 */ /* 0x0001e80000100800 */
[----:B0-----:R-:W3:Y:S02]  /*23e20*/  LDL.LU R3, [R1+0x9b0] ;  /* 0x0009b00001037983 */ /* 0x001ee40000300800 */
[----:B---3--:R-:W-:-:S05]  /*23e30*/  IADD3 R3, P5, R202, R3, RZ ;  /* 0x00000003ca037210 */ /* 0x008fca0007fbe0ff */
        /* <DEDUP_REMOVED lines=148> */
[----:B0-----:R-:W3:Y:S01]  /*24780*/  LDL.LU R3, [R1+0x8e8] ;  /* 0x0008e80001037983 */ /* 0x001ee20000300800 */
[----:B--2---:R-:W-:Y:S01]  /*24790*/  WARPGROUP.ARRIVE ;  /* 0x00000000000079c5 */ /* 0x004fe20000000000 */
[----:B------:R-:W-:-:S05]  /*247a0*/  UMOV UR13, 0x40000040 ;  /* 0x40000040000d7882 */ /* 0x000fca0000000000 */
[----:B------:R-:W-:Y:S01]  /*247b0*/  QGMMA.64x256x32.F32.E5M2.E5M2 R24, gdesc[UR12], R24, gsb0 ;  /* 0x03e000000c1879f3 */ /* 0x000fe20008003818 */
[----:B---3--:R-:W-:-:S05]  /*247c0*/  IADD3 R3, P6, R202, R3, RZ ;  /* 0x00000003ca037210 */ /* 0x008fca0007fde0ff */
[----:B------:R0:W-:Y:S04]  /*247d0*/  STL [R1+0x8e8], R3 ;  /* 0x0008e80301007387 */ /* 0x0001e80000100800 */
[----:B0-----:R-:W2:Y:S01]  /*247e0*/  LDL.LU R3, [R1+0x90c] ;  /* 0x00090c0001037983 */ /* 0x001ea20000300800 */
[----:B------:R-:W-:Y:S02]  /*247f0*/  WARPGROUP.DEPBAR.LE gsb0, 0x0 ;  /* 0x00008000000079c5 */ /* 0x000fe40000010000 */
[----:B------:R-:W-:-:S15]  /*24800*/  WARPGROUP.ARRIVE ;  /* 0x00000000000079c5 */ /* 0x000fde0000000000 */
[----:B------:R-:W-:Y:S01]  /*24810*/  QGMMA.64x256x32.F32.E5M2.E5M2 R24, gdesc[UR4], R24, gsb0 ;  /* 0x03e00000041879f3 */ /* 0x000fe20008003818 */
[----:B--2---:R-:W-:-:S05]  /*24820*/  IMAD.X R3, R10, 0x1, R3, P1 ;  /* 0x000000010a037824 */ /* 0x004fca00008e0603 */
[----:B------:R0:W-:Y:S04]  /*24830*/  STL [R1+0x90c], R3 ;  /* 0x00090c0301007387 */ /* 0x0001e80000100800 */
[----:B0-----:R-:W2:Y:S01]  /*24840*/  LDL.LU R3, [R1+0x8e0] ;  /* 0x0008e00001037983 */ /* 0x001ea20000300800 */
[----:B------:R-:W-:Y:S02]  /*24850*/  WARPGROUP.DEPBAR.LE gsb0, 0x0 ;  /* 0x00008000000079c5 */ /* 0x000fe40000010000 */
[----:B------:R-:W-:-:S15]  /*24860*/  WARPGROUP.ARRIVE ;  /* 0x00000000000079c5 */ /* 0x000fde0000000000 */
[----:B------:R-:W-:Y:S01]  /*24870*/  QGMMA.64x256x32.F32.E5M2.E5M2 R24, gdesc[UR24], R24, gsb0 ;  /* 0x03e00000181879f3 */ /* 0x000fe20008003818 */
[----:B--2---:R-:W-:-:S05]  /*24880*/  IADD3 R3, P1, R202, R3, RZ ;  /* 0x00000003ca037210 */ /* 0x004fca0007f3e0ff */
[----:B------:R0:W-:Y:S04]  /*24890*/  STL [R1+0x8e0], R3 ;  /* 0x0008e00301007387 */ /* 0x0001e80000100800 */
[----:B0-----:R-:W2:Y:S01]  /*248a0*/  LDL.LU R3, [R1+0x904] ;  /* 0x0009040001037983 */ /* 0x001ea20000300800 */
[----:B------:R-:W-:Y:S02]  /*248b0*/  WARPGROUP.DEPBAR.LE gsb0, 0x0 ;  /* 0x00008000000079c5 */ /* 0x000fe40000010000 */
[----:B------:R-:W-:-:S15]  /*248c0*/  WARPGROUP.ARRIVE ;  /* 0x00000000000079c5 */ /* 0x000fde0000000000 */
[----:B------:R-:W-:Y:S03]  /*248d0*/  QGMMA.64x256x32.F32.E5M2.E5M2 R24, gdesc[UR20], R24, gsb0 ;  /* 0x03e00000141879f3 */ /* 0x000fe60008003818 */
[----:B------:R-:W-:Y:S02]  /*248e0*/  WARPGROUP.DEPBAR.LE gsb0, 0x0 ;  /* 0x00008000000079c5 */ /* 0x000fe40000010000 */
[----:B--2---:R-:W-:-:S05]  /*248f0*/  IMAD.X R3, R10, 0x1, R3, P2 ;  /* 0x000000010a037824 */ /* 0x004fca00010e0603 */
[----:B------:R-:W-:Y:S04]  /*24900*/  STL [R1+0x904], R3 ;  /* 0x0009040301007387 */ /* 0x000fe80000100800 */
[----:B------:R-:W-:Y:S04]  /*24910*/  STL.64 [R1], R24 ;  /* 0x0000001801007387 */ /* 0x000fe80000100a00 */
        /* <DEDUP_REMOVED lines=63> */
[----:B0-----:R-:W2:Y:S04]  /*24d10*/  LDL.LU.64 R150, [R1+0x10a0] ;  /* 0x0010a00001967983 */ /* 0x001ea80000300a00 */
[----:B------:R-:W3:Y:S04]  /*24d20*/  LDL.LU.64 R148, [R1+0x1098] ;  /* 0x0010980001947983 */ /* 0x000ee80000300a00 */
[----:B------:R-:W4:Y:S04]  /*24d30*/  LDL.LU.64 R146, [R1+0x1090] ;  /* 0x0010900001927983 */ /* 0x000f280000300a00 */
[----:B------:R-:W2:Y:S04]  /*24d40*/  LDL.LU.64 R144, [R1+0x1088] ;  /* 0x0010880001907983 */ /* 0x000ea80000300a00 */
[----:B------:R-:W3:Y:S04]  /*24d50*/  LDL.LU.64 R142, [R1+0x1080] ;  /* 0x00108000018e7983 */ /* 0x000ee80000300a00 */
[----:B------:R-:W4:Y:S04]  /*24d60*/  LDL.LU.64 R140, [R1+0x1078] ;  /* 0x00107800018c7983 */ /* 0x000f280000300a00 */
[----:B------:R-:W2:Y:S04]  /*24d70*/  LDL.LU.64 R138, [R1+0x1070] ;  /* 0x00107000018a7983 */ /* 0x000ea80000300a00 */
[----:B------:R-:W3:Y:S04]  /*24d80*/  LDL.LU.64 R136, [R1+0x1068] ;  /* 0x0010680001887983 */ /* 0x000ee80000300a00 */
[----:B------:R-:W4:Y:S04]  /*24d90*/  LDL.LU.64 R134, [R1+0x1060] ;  /* 0x0010600001867983 */ /* 0x000f280000300a00 */
[----:B------:R-:W2:Y:S04]  /*24da0*/  LDL.LU.64 R132, [R1+0x1058] ;  /* 0x0010580001847983 */ /* 0x000ea80000300a00 */
[----:B------:R-:W3:Y:S04]  /*24db0*/  LDL.LU.64 R130, [R1+0x1050] ;  /* 0x0010500001827983 */ /* 0x000ee80000300a00 */
        /* <DEDUP_REMOVED lines=52> */
[----:B------:R-:W3:Y:S01]  /*25100*/  LDL.LU.64 R24, [R1+0xea8] ;  /* 0x000ea80001187983 */ /* 0x000ee20000300a00 */
[----:B----4-:R-:W-:-:S02]  /*25110*/  IMAD.X R134, R10, 0x1, R134, P1 ;  /* 0x000000010a867824 */ /* 0x010fc400008e0686 */
[C---:B--2---:R-:W-:Y:S02]  /*25120*/  IMAD.X R132, R10.reuse, 0x1, R132, P6 ;  /* 0x000000010a847824 */ /* 0x044fe400030e0684 */
[C---:B---3--:R-:W-:Y:S02]  /*25130*/  IMAD.X R130, R10.reuse, 0x1, R130, P5 ;  /* 0x000000010a827824 */ /* 0x048fe400028e0682 */
[C---:B------:R-:W-:Y:S02]  /*25140*/  IMAD.X R128, R10.reuse, 0x1, R128, P4 ;  /* 0x000000010a807824 */ /* 0x040fe400020e0680 */
[----:B------:R-:W-:Y:S01]  /*25150*/  IMAD.X R126, R10, 0x1, R126, P3 ;  /* 0x000000010a7e7824 */ /* 0x000fe200018e067e */
[C---:B------:R-:W-:Y:S02]  /*25160*/  IADD3 R125, P2, R202.reuse, R125, RZ ;  /* 0x0000007dca7d7210 */ /* 0x040fe40007f5e0ff */
[----:B------:R-:W-:-:S03]  /*25170*/  IADD3 R127, P3, R202, R127, RZ ;  /* 0x0000007fca7f7210 */ /* 0x000fc60007f7e0ff */
[----:B------:R0:W-:Y:S01]  /*25180*/  STL [R1+0x8d8], R125 ;  /* 0x0008d87d01007387 */ /* 0x0001e20000100800 */
[C---:B------:R-:W-:Y:S02]  /*25190*/  IADD3 R129, P4, R202.reuse, R129, RZ ;  /* 0x00000081ca817210 */ /* 0x040fe40007f9e0ff */
[C---:B------:R-:W-:Y:S01]  /*251a0*/  IADD3 R131, P5, R202.reuse, R131, RZ ;  /* 0x00000083ca837210 */ /* 0x040fe20007fbe0ff */
[----:B0-----:R-:W2:Y:S04]  /*251b0*/  LDL.LU R125, [R1+0xea4] ;  /* 0x000ea400017d7983 */ /* 0x001ea80000300800 */
[----:B------:R0:W-:Y:S01]  /*251c0*/  STL [R1+0x8fc], R126 ;  /* 0x0008fc7e01007387 */ /* 0x0001e20000100800 */
[----:B------:R-:W-:-:S03]  /*251d0*/  IADD3 R133, P6, R202, R133, RZ ;  /* 0x00000085ca857210 */ /* 0x000fc60007fde0ff */
[----:B0-----:R-:W2:Y:S04]  /*251e0*/  LDL.LU R126, [R1+0xea0] ;  /* 0x000ea000017e7983 */ /* 0x001ea80000300800 */
[----:B------:R0:W-:Y:S04]  /*251f0*/  STL [R1+0x8d0], R127 ;  /* 0x0008d07f01007387 */ /* 0x0001e80000100800 */
[----:B0-----:R-:W2:Y:S04]  /*25200*/  LDL.LU R127, [R1+0xe9c] ;  /* 0x000e9c00017f7983 */ /* 0x001ea80000300800 */
[----:B------:R0:W-:Y:S01]  /*25210*/  STL [R1+0x8f4], R128 ;  /* 0x0008f48001007387 */ /* 0x0001e20000100800 */
[----:B------:R-:W-:-:S03]  /*25220*/  IADD3 R135, P1, R202, R135, RZ ;  /* 0x00000087ca877210 */ /* 0x000fc60007f3e0ff */
[----:B0-----:R-:W2:Y:S04]  /*25230*/  LDL.LU R128, [R1+0xe98] ;  /* 0x000e980001807983 */ /* 0x001ea80000300800 */
[----:B------:R0:W-:Y:S01]  /*25240*/  STL [R1+0x8c8], R129 ;  /* 0x0008c88101007387 */ /* 0x0001e20000100800 */
[----:B------:R-:W-:-:S03]  /*25250*/  IMAD.X R136, R10, 0x1, R136, P2 ;  /* 0x000000010a887824 */ /* 0x000fc600010e0688 */
        /* <DEDUP_REMOVED lines=46> */
[----:B------:R0:W-:Y:S04]  /*25540*/  STL [R1+0x888], R145 ;  /* 0x0008889101007387 */ /* 0x0001e80000100800 */
        /* <DEDUP_REMOVED lines=13> */
[----:B------:R-:W3:Y:S02]  /*25620*/  LDL.LU R3, [R1+0x894] ;  /* 0x0008940001037983 */ /* 0x000ee40000300800 */
        /* <DEDUP_REMOVED lines=483> */
[----:B---3--:R-:W-:-:S05]  /*27460*/  IADD3 R3, P6, R3, UR9, RZ ;  /* 0x0000000903037c10 */ /* 0x008fca000ffde0ff */
        /* <DEDUP_REMOVED lines=27> */
[----:B------:R0:W-:Y:S02]  /*27620*/  STL [R1+0x5ec], R3 ;  /* 0x0005ec0301007387 */ /* 0x0001e40000100800 */
[----:B0-----:R-:W-:Y:S02]  /*27630*/  IMAD.MOV.U32 R3, RZ, RZ, R222 ;  /* 0x000000ffff037224 */ /* 0x001fe400078e00de */
[----:B------:R-:W-:Y:S02]  /*27640*/  IMAD.MOV.U32 R222, RZ, RZ, R223 ;  /* 0x000000ffffde7224 */ /* 0x000fe400078e00df */
[----:B------:R-:W-:Y:S02]  /*27650*/  IMAD.MOV.U32 R223, RZ, RZ, R224 ;  /* 0x000000ffffdf7224 */ /* 0x000fe400078e00e0 */
[----:B------:R-:W-:Y:S02]  /*27660*/  IMAD.MOV.U32 R224, RZ, RZ, R225 ;  /* 0x000000ffffe07224 */ /* 0x000fe400078e00e1 */
[----:B------:R-:W-:-:S02]  /*27670*/  IMAD.MOV.U32 R225, RZ, RZ, R226 ;  /* 0x000000ffffe17224 */ /* 0x000fc400078e00e2 */
[----:B------:R-:W-:Y:S01]  /*27680*/  IMAD.MOV.U32 R226, RZ, RZ, R227 ;  /* 0x000000ffffe27224 */ /* 0x000fe200078e00e3 */
[----:B------:R-:W-:Y:S01]  /*27690*/  IADD3 R3, P5, R3, UR9, RZ ;  /* 0x0000000903037c10 */ /* 0x000fe2000ffbe0ff */
[----:B------:R-:W-:Y:S02]  /*276a0*/  IMAD.MOV.U32 R227, RZ, RZ, R228 ;  /* 0x000000ffffe37224 */ /* 0x000fe400078e00e4 */
[----:B------:R-:W-:Y:S02]  /*276b0*/  IMAD.MOV.U32 R228, RZ, RZ, R229 ;  /* 0x000000ffffe47224 */ /* 0x000fe400078e00e5 */
[----:B------:R-:W-:Y:S02]  /*276c0*/  IMAD.MOV.U32 R229, RZ, RZ, R230 ;  /* 0x000000ffffe57224 */ /* 0x000fe400078e00e6 */
[----:B------:R-:W3:Y:S04]  /*276d0*/  LDL.LU R230, [R1+0x29c] ;  /* 0x00029c0001e67983 */ /* 0x000ee80000300800 */
[----:B------:R0:W-:Y:S04]  /*276e0*/  STL [R1+0xde8], R3 ;  /* 0x000de80301007387 */ /* 0x0001e80000100800 */
[----:B0-----:R-:W4:Y:S02]  /*276f0*/  LDL.LU R3, [R1+0x9fc] ;  /* 0x0009fc0001037983 */ /* 0x001f240000300800 */
[----:B----4-:R-:W-:-:S05]  /*27700*/  IADD3.X R3, R3, UR11, RZ, P6, !PT ;  /* 0x0000000b03037c10 */ /* 0x010fca000b7fe4ff */
[----:B------:R0:W-:Y:S04]  /*27710*/  STL [R1+0x9fc], R3 ;  /* 0x0009fc0301007387 */ /* 0x0001e80000100800 */
[----:B0-----:R-:W4:Y:S02]  /*27720*/  LDL.LU R3, [R1+0xde4] ;  /* 0x000de40001037983 */ /* 0x001f240000300800 */
[----:B----4-:R-:W-:-:S05]  /*27730*/  IADD3 R3, P6, R3, UR9, RZ ;  /* 0x0000000903037c10 */ /* 0x010fca000ffde0ff */
        /* <DEDUP_REMOVED lines=504> */
[----:B------:R0:W-:Y:S02]  /*296c0*/  STL [R1+0xb48], R3 ;  /* 0x000b480301007387 */ /* 0x0001e40000100800 */
[----:B0-----:R-:W-:Y:S02]  /*296d0*/  IMAD.MOV.U32 R3, RZ, RZ, R222 ;  /* 0x000000ffff037224 */ /* 0x001fe400078e00de */
[----:B------:R-:W-:Y:S02]  /*296e0*/  IMAD.MOV.U32 R222, RZ, RZ, R223 ;  /* 0x000000ffffde7224 */ /* 0x000fe400078e00df */
[----:B------:R-:W-:Y:S02]  /*296f0*/  IMAD.MOV.U32 R223, RZ, RZ, R225 ;  /* 0x000000ffffdf7224 */ /* 0x000fe400078e00e1 */
[----:B------:R-:W-:Y:S02]  /*29700*/  IMAD.MOV.U32 R225, RZ, RZ, R226 ;  /* 0x000000ffffe17224 */ /* 0x000fe400078e00e2 */
[----:B------:R-:W-:-:S02]  /*29710*/  IMAD.MOV.U32 R226, RZ, RZ, R227 ;  /* 0x000000ffffe27224 */ /* 0x000fc400078e00e3 */
[----:B------:R-:W-:Y:S01]  /*29720*/  IMAD.MOV.U32 R227, RZ, RZ, R228 ;  /* 0x000000ffffe37224 */ /* 0x000fe200078e00e4 */
[----:B------:R-:W-:Y:S01]  /*29730*/  IADD3.X R3, R3, UR11, RZ, P1, !PT ;  /* 0x0000000b03037c10 */ /* 0x000fe20008ffe4ff */
[----:B------:R-:W-:Y:S02]  /*29740*/  IMAD.MOV.U32 R228, RZ, RZ, R229 ;  /* 0x000000ffffe47224 */ /* 0x000fe400078e00e5 */
[----:B---3--:R-:W-:Y:S02]  /*29750*/  IMAD.MOV.U32 R229, RZ, RZ, R230 ;  /* 0x000000ffffe57224 */ /* 0x008fe400078e00e6 */
[----:B------:R-:W-:Y:S02]  /*29760*/  IMAD.MOV.U32 R230, RZ, RZ, R231 ;  /* 0x000000ffffe67224 */ /* 0x000fe400078e00e7 */
[----:B------:R-:W3:Y:S04]  /*29770*/  LDL.LU R231, [R1+0x294] ;  /* 0x0002940001e77983 */ /* 0x000ee80000300800 */
        /* <DEDUP_REMOVED lines=510> */
[----:B------:R0:W-:Y:S02]  /*2b760*/  STL [R1+0x4ac], R3 ;  /* 0x0004ac0301007387 */ /* 0x0001e40000100800 */
[----:B0-----:R-:W-:Y:S02]  /*2b770*/  IMAD.MOV.U32 R3, RZ, RZ, R222 ;  /* 0x000000ffff037224 */ /* 0x001fe400078e00de */
[----:B------:R-:W-:Y:S02]  /*2b780*/  IMAD.MOV.U32 R222, RZ, RZ, R223 ;  /* 0x000000ffffde7224 */ /* 0x000fe400078e00df */
[----:B------:R-:W4:Y:S01]  /*2b790*/  LDL.LU R223, [R1+0x2bc] ;  /* 0x0002bc0001df7983 */ /* 0x000f220000300800 */
[----:B------:R-:W-:-:S05]  /*2b7a0*/  IADD3 R3, P2, R3, UR9, RZ ;  /* 0x0000000903037c10 */ /* 0x000fca000ff5e0ff */
[----:B------:R0:W-:Y:S04]  /*2b7b0*/  STL [R1+0x480], R3 ;  /* 0x0004800301007387 */ /* 0x0001e80000100800 */
[----:B0-----:R-:W2:Y:S02]  /*2b7c0*/  LDL.LU R3, [R1+0x4a4] ;  /* 0x0004a40001037983 */ /* 0x001ea40000300800 */
[----:B--2---:R-:W-:-:S05]  /*2b7d0*/  IADD3.X R3, R3, UR11, RZ, P3, !PT ;  /* 0x0000000b03037c10 */ /* 0x004fca0009ffe4ff */
[----:B------:R0:W-:Y:S04]  /*2b7e0*/  STL [R1+0x4a4], R3 ;  /* 0x0004a40301007387 */ /* 0x0001e80000100800 */
[----:B0-----:R-:W2:Y:S02]  /*2b7f0*/  LDL.LU R3, [R1+0x478] ;  /* 0x0004780001037983 */ /* 0x001ea40000300800 */
[----:B--2---:R-:W-:-:S05]  /*2b800*/  IADD3 R3, P3, R3, UR9, RZ ;  /* 0x0000000903037c10 */ /* 0x004fca000ff7e0ff */
        /* <DEDUP_REMOVED lines=128> */
[----:B--2---:R-:W-:Y:S02]  /*2c010*/  IADD3.X R3, R3, UR11, RZ, P1, !PT ;  /* 0x0000000b03037c10 */ /* 0x004fe40008ffe4ff */
[----:B------:R-:W-:-:S03]  /*2c020*/  IADD3 R251, P1, R251, UR9, RZ ;  /* 0x00000009fbfb7c10 */ /* 0x000fc6000ff3e0ff */
[----:B------:R-:W-:Y:S04]  /*2c030*/  STL [R1+0x3f4], R3 ;  /* 0x0003f40301007387 */ /* 0x000fe80000100800 */
[----:B------:R0:W-:Y:S04]  /*2c040*/  STL [R1+0x3c8], R251 ;  /* 0x0003c8fb01007387 */ /* 0x0001e80000100800 */
[----:B0-----:R-:W2:Y:S04]  /*2c050*/  LDL.LU R251, [R1+0xe38] ;  /* 0x000e380001fb7983 */ /* 0x001ea80000300800 */
[----:B------:R-:W3:Y:S02]  /*2c060*/  LDL.LU R3, [R1+0x3ec] ;  /* 0x0003ec0001037983 */ /* 0x000ee40000300800 */
[----:B---3--:R-:W-:-:S05]  /*2c070*/  IADD3.X R3, R3, UR11, RZ, P2, !PT ;  /* 0x0000000b03037c10 */ /* 0x008fca00097fe4ff */
[----:B------:R0:W-:Y:S04]  /*2c080*/  STL [R1+0x3ec], R3 ;  /* 0x0003ec0301007387 */ /* 0x0001e80000100800 */
[----:B0-----:R-:W3:Y:S02]  /*2c090*/  LDL.LU R3, [R1+0x3c0] ;  /* 0x0003c00001037983 */ /* 0x001ee40000300800 */
[----:B---3--:R-:W-:-:S05]  /*2c0a0*/  IADD3 R3, P2, R3, UR9, RZ ;  /* 0x0000000903037c10 */ /* 0x008fca000ff5e0ff */
[----:B------:R0:W-:Y:S04]  /*2c0b0*/  STL [R1+0x3c0], R3 ;  /* 0x0003c00301007387 */ /* 0x0001e80000100800 */
[----:B0-----:R-:W3:Y:S02]  /*2c0c0*/  LDL.LU R3, [R1+0x3e4] ;  /* 0x0003e40001037983 */ /* 0x001ee40000300800 */
        /* <DEDUP_REMOVED lines=14> */
[----:B0-----:R-:W3:Y:S01]  /*2c1b0*/  LDL.LU R3, [R1+0x3a8] ;  /* 0x0003a80001037983 */ /* 0x001ee20000300800 */
[----:B------:R-:W-:Y:S02]  /*2c1c0*/  IADD3.X R0, R0, UR11, RZ, P6, !PT ;  /* 0x0000000b00007c10 */ /* 0x000fe4000b7fe4ff */
[----:B---3--:R-:W-:-:S05]  /*2c1d0*/  IADD3 R3, P5, R3, UR9, RZ ;  /* 0x0000000903037c10 */ /* 0x008fca000ffbe0ff */
[----:B------:R-:W-:Y:S04]  /*2c1e0*/  STL [R1+0x3a8], R3 ;  /* 0x0003a80301007387 */ /* 0x000fe80000100800 */
[----:B------:R0:W-:Y:S04]  /*2c1f0*/  STL [R1+0x3cc], R0 ;  /* 0x0003cc0001007387 */ /* 0x0001e80000100800 */
[----:B0-----:R-:W3:Y:S04]  /*2c200*/  LDL.LU R0, [R1+0xe34] ;  /* 0x000e340001007983 */ /* 0x001ee80000300800 */
[----:B------:R-:W4:Y:S01]  /*2c210*/  LDL.LU R3, [R1+0x3a0] ;  /* 0x0003a00001037983 */ /* 0x000f220000300800 */
[----:B------:R-:W-:-:S02]  /*2c220*/  IADD3.X R221, R221, UR11, RZ, P1, !PT ;  /* 0x0000000bdddd7c10 */ /* 0x000fc40008ffe4ff */
[----:B----4-:R-:W-:-:S05]  /*2c230*/  IADD3 R3, P6, R3, UR9, RZ ;  /* 0x0000000903037c10 */ /* 0x010fca000ffde0ff */
[----:B------:R-:W-:Y:S04]  /*2c240*/  STL [R1+0x3a0], R3 ;  /* 0x0003a00301007387 */ /* 0x000fe80000100800 */
[----:B------:R0:W-:Y:S04]  /*2c250*/  STL [R1+0x3c4], R221 ;  /* 0x0003c4dd01007387 */ /* 0x0001e80000100800 */
[----:B0-----:R-:W4:Y:S02]  /*2c260*/  LDL.LU R221, [R1+0x398] ;  /* 0x0003980001dd7983 */ /* 0x001f240000300800 */
[----:B----4-:R-:W-:-:S05]  /*2c270*/  IADD3 R221, P1, R221, UR9, RZ ;  /* 0x00000009dddd7c10 */ /* 0x010fca000ff3e0ff */
[----:B------:R0:W-:Y:S04]  /*2c280*/  STL [R1+0x398], R221 ;  /* 0x000398dd01007387 */ /* 0x0001e80000100800 */
[----:B0-----:R-:W4:Y:S02]  /*2c290*/  LDL.LU R221, [R1+0x3bc] ;  /* 0x0003bc0001dd7983 */ /* 0x001f240000300800 */
[----:B----4-:R-:W-:Y:S02]  /*2c2a0*/  IADD3.X R221, R221, UR11, RZ, P2, !PT ;  /* 0x0000000bdddd7c10 */ /* 0x010fe400097fe4ff */
[----:B------:R-:W-:-:S03]  /*2c2b0*/  IADD3 R220, P2, R220, UR9, RZ ;  /* 0x00000009dcdc7c10 */ /* 0x000fc6000ff5e0ff */
[----:B------:R0:W-:Y:S04]  /*2c2c0*/  STL [R1+0x3bc], R221 ;  /* 0x0003bcdd01007387 */ /* 0x0001e80000100800 */
[----:B------:R-:W-:Y:S04]  /*2c2d0*/  STL [R1+0x390], R220 ;  /* 0x000390dc01007387 */ /* 0x000fe80000100800 */
[----:B0-----:R-:W4:Y:S02]  /*2c2e0*/  LDL.LU R221, [R1+0x3b4] ;  /* 0x0003b40001dd7983 */ /* 0x001f240000300800 */
[----:B----4-:R-:W-:-:S02]  /*2c2f0*/  IADD3.X R221, R221, UR11, RZ, P3, !PT ;  /* 0x0000000bdddd7c10 */ /* 0x010fc40009ffe4ff */
[----:B------:R-:W-:-:S03]  /*2c300*/  IADD3 R219, P3, R219, UR9, RZ ;  /* 0x00000009dbdb7c10 */ /* 0x000fc6000ff7e0ff */
[----:B------:R0:W-:Y:S04]  /*2c310*/  STL [R1+0x3b4], R221 ;  /* 0x0003b4dd01007387 */ /* 0x0001e80000100800 */
[----:B------:R-:W-:Y:S04]  /*2c320*/  STL [R1+0x388], R219 ;  /* 0x000388db01007387 */ /* 0x000fe80000100800 */
        /* <DEDUP_REMOVED lines=21> */
[----:B0-----:R-:W4:Y:S01]  /*2c480*/  LDL.LU R221, [R1+0x368] ;  /* 0x0003680001dd7983 */ /* 0x001f220000300800 */
[----:B------:R-:W-:Y:S02]  /*2c490*/  IADD3.X R218, R218, UR11, RZ, P2, !PT ;  /* 0x0000000bdada7c10 */ /* 0x000fe400097fe4ff */
[----:B----4-:R-:W-:-:S05]  /*2c4a0*/  IADD3 R221, P1, R221, UR9, RZ ;  /* 0x00000009dddd7c10 */ /* 0x010fca000ff3e0ff */
[----:B------:R0:W-:Y:S04]  /*2c4b0*/  STL [R1+0x368], R221 ;  /* 0x000368dd01007387 */ /* 0x0001e80000100800 */
[----:B------:R-:W-:Y:S04]  /*2c4c0*/  STL [R1+0x38c], R218 ;  /* 0x00038cda01007387 */ /* 0x000fe80000100800 */
[----:B0-----:R-:W4:Y:S01]  /*2c4d0*/  LDL.LU R221, [R1+0x360] ;  /* 0x0003600001dd7983 */ /* 0x001f220000300800 */
[----:B------:R-:W-:Y:S02]  /*2c4e0*/  IADD3.X R217, R217, UR11, RZ, P3, !PT ;  /* 0x0000000bd9d97c10 */ /* 0x000fe40009ffe4ff */
[----:B----4-:R-:W-:-:S05]  /*2c4f0*/  IADD3 R221, P2, R221, UR9, RZ ;  /* 0x00000009dddd7c10 */ /* 0x010fca000ff5e0ff */
[----:B------:R0:W-:Y:S04]  /*2c500*/  STL [R1+0x360], R221 ;  /* 0x000360dd01007387 */ /* 0x0001e80000100800 */
[----:B------:R-:W-:Y:S04]  /*2c510*/  STL [R1+0x384], R217 ;  /* 0x000384d901007387 */ /* 0x000fe80000100800 */
        /* <DEDUP_REMOVED lines=111> */
[----:B------:R-:W-:Y:S01]  /*2cc10*/  WARPGROUP.ARRIVE ;  /* 0x00000000000079c5 */ /* 0x000fe20000000000 */
[----:B------:R-:W-:Y:S01]  /*2cc20*/  UMOV UR30, UR14 ;  /* 0x0000000e001e7c82 */ /* 0x000fe20008000000 */
[----:B------:R-:W-:-:S04]  /*2cc30*/  UMOV UR31, UR15 ;  /* 0x0000000f001f7c82 */ /* 0x000fc80008000000 */
[----:B------:R-:W-:Y:S01]  /*2cc40*/  QGMMA.64x256x32.F32.E5M2.E5M2 R24, gdesc[UR28], R24, gsb0 ;  /* 0x03e000001c1879f3 */ /* 0x000fe20008003818 */
[----:B----4-:R-:W-:-:S05]  /*2cc50*/  IADD3 R221, P5, R221, UR9, RZ ;  /* 0x00000009dddd7c10 */ /* 0x010fca000ffbe0ff */
[----:B------:R0:W-:Y:S04]  /*2cc60*/  STL [R1+0x2b8], R221 ;  /* 0x0002b8dd01007387 */ /* 0x0001e80000100800 */
[----:B0-----:R-:W4:Y:S01]  /*2cc70*/  LDL.LU R221, [R1+0x2dc] ;  /* 0x0002dc0001dd7983 */ /* 0x001f220000300800 */
[----:B------:R-:W-:Y:S02]  /*2cc80*/  WARPGROUP.DEPBAR.LE gsb0, 0x0 ;  /* 0x00008000000079c5 */ /* 0x000fe40000010000 */
[----:B------:R-:W-:Y:S01]  /*2cc90*/  WARPGROUP.ARRIVE ;  /* 0x00000000000079c5 */ /* 0x000fe20000000000 */
[----:B------:R-:W-:Y:S01]  /*2cca0*/  UMOV UR34, UR6 ;  /* 0x0000000600227c82 */ /* 0x000fe20008000000 */
[----:B------:R-:W-:-:S13]  /*2ccb0*/  UMOV UR35, UR7 ;  /* 0x0000000700237c82 */ /* 0x000fda0008000000 */
[----:B------:R-:W-:Y:S01]  /*2ccc0*/  QGMMA.64x256x32.F32.E5M2.E5M2 R24, gdesc[UR32], R24, gsb0 ;  /* 0x03e00000201879f3 */ /* 0x000fe20008003818 */
[----:B----4-:R-:W-:-:S05]  /*2ccd0*/  IADD3.X R221, R221, UR11, RZ, P6, !PT ;  /* 0x0000000bdddd7c10 */ /* 0x010fca000b7fe4ff */
[----:B------:R0:W-:Y:S04]  /*2cce0*/  STL [R1+0x2dc], R221 ;  /* 0x0002dcdd01007387 */ /* 0x0001e80000100800 */
[----:B0-----:R-:W4:Y:S01]  /*2ccf0*/  LDL.LU R221, [R1+0x2b0] ;  /* 0x0002b00001dd7983 */ /* 0x001f220000300800 */
[----:B---3--:R-:W-:Y:S01]  /*2cd00*/  IADD3.X R0, R0, UR11, RZ, P1, !PT ;  /* 0x0000000b00007c10 */ /* 0x008fe20008ffe4ff */
[----:B------:R-:W-:Y:S02]  /*2cd10*/  WARPGROUP.DEPBAR.LE gsb0, 0x0 ;  /* 0x00008000000079c5 */ /* 0x000fe40000010000 */
[----:B------:R-:W-:Y:S01]  /*2cd20*/  WARPGROUP.ARRIVE ;  /* 0x00000000000079c5 */ /* 0x000fe20000000000 */
[----:B------:R-:W-:Y:S01]  /*2cd30*/  UMOV UR38, UR26 ;  /* 0x0000001a00267c82 */ /* 0x000fe20008000000 */
[----:B------:R-:W-:-:S12]  /*2cd40*/  UMOV UR39, UR27 ;  /* 0x0000001b00277c82 */ /* 0x000fd80008000000 */
[----:B------:R-:W-:Y:S01]  /*2cd50*/  QGMMA.64x256x32.F32.E5M2.E5M2 R24, gdesc[UR36], R24, gsb0 ;  /* 0x03e00000241879f3 */ /* 0x000fe20008003818 */
[----:B------:R-:W-:Y:S01]  /*2cd60*/  UMOV UR42, UR22 ;  /* 0x00000016002a7c82 */ /* 0x000fe20008000000 */
[----:B------:R-:W-:Y:S01]  /*2cd70*/  UMOV UR43, UR23 ;  /* 0x00000017002b7c82 */ /* 0x000fe20008000000 */
[----:B----4-:R-:W-:-:S05]  /*2cd80*/  IADD3 R221, P6, R221, UR9, RZ ;  /* 0x00000009dddd7c10 */ /* 0x010fca000ffde0ff */
[----:B------:R-:W-:Y:S04]  /*2cd90*/  STL [R1+0x2b0], R221 ;  /* 0x0002b0dd01007387 */ /* 0x000fe80000100800 */
[----:B------:R0:W-:Y:S04]  /*2cda0*/  STL [R1+0x2d4], R0 ;  /* 0x0002d40001007387 */ /* 0x0001e80000100800 */
[----:B0-----:R-:W3:Y:S04]  /*2cdb0*/  LDL.LU R0, [R1+0xe30] ;  /* 0x000e300001007983 */ /* 0x001ee80000300800 */
[----:B------:R-:W4:Y:S01]  /*2cdc0*/  LDL.LU R221, [R1+0x2a8] ;  /* 0x0002a80001dd7983 */ /* 0x000f220000300800 */
[----:B------:R-:W-:-:S02]  /*2cdd0*/  WARPGROUP.DEPBAR.LE gsb0, 0x0 ;  /* 0x00008000000079c5 */ /* 0x000fc40000010000 */
[----:B------:R-:W-:-:S06]  /*2cde0*/  WARPGROUP.ARRIVE ;  /* 0x00000000000079c5 */ /* 0x000fcc0000000000 */
[----:B------:R-:W-:Y:S01]  /*2cdf0*/  QGMMA.64x256x32.F32.E5M2.E5M2 R24, gdesc[UR40], R24, gsb0 ;  /* 0x03e00000281879f3 */ /* 0x000fe20008003818 */
[----:B------:R-:W-:Y:S02]  /*2ce00*/  IADD3.X R206, R206, UR11, RZ, P2, !PT ;  /* 0x0000000bcece7c10 */ /* 0x000fe400097fe4ff */
[----:B------:R-:W-:Y:S02]  /*2ce10*/  IADD3.X R205, R205, UR11, RZ, P3, !PT ;  /* 0x0000000bcdcd7c10 */ /* 0x000fe40009ffe4ff */
[----:B------:R-:W-:Y:S02]  /*2ce20*/  IADD3 R222, P3, R222, UR9, RZ ;  /* 0x00000009dede7c10 */ /* 0x000fe4000ff7e0ff */
[----:B------:R-:W-:Y:S02]  /*2ce30*/  IADD3.X R223, R223, UR11, RZ, P4, !PT ;  /* 0x0000000bdfdf7c10 */ /* 0x000fe4000a7fe4ff */
[----:B------:R-:W-:Y:S02]  /*2ce40*/  IADD3 R204, P4, R204, UR9, RZ ;  /* 0x00000009cccc7c10 */ /* 0x000fe4000ff9e0ff */
[----:B------:R-:W-:-:S02]  /*2ce50*/  IADD3.X R224, R224, UR11, RZ, P5, !PT ;  /* 0x0000000be0e07c10 */ /* 0x000fc4000affe4ff */
[----:B------:R-:W-:Y:S02]  /*2ce60*/  IADD3 R203, P5, R203, UR9, RZ ;  /* 0x00000009cbcb7c10 */ /* 0x000fe4000ffbe0ff */
        /* <DEDUP_REMOVED lines=21> */
[----:B------:R-:W-:Y:S02]  /*2cfc0*/  IADD3.X R250, R250, UR11, RZ, P5, !PT ;  /* 0x0000000bfafa7c10 */ /* 0x000fe4000affe4ff */
[----:B------:R-:W-:-:S02]  /*2cfd0*/  IADD3.X R252, R252, UR11, RZ, P6, !PT ;  /* 0x0000000bfcfc7c10 */ /* 0x000fc4000b7fe4ff */
[----:B------:R-:W-:Y:S02]  /*2cfe0*/  IADD3.X R192, R192, UR11, RZ, P3, !PT ;  /* 0x0000000bc0c07c10 */ /* 0x000fe40009ffe4ff */
[----:B----4-:R-:W-:Y:S02]  /*2cff0*/  IADD3 R221, P1, R221, UR9, RZ ;  /* 0x00000009dddd7c10 */ /* 0x010fe4000ff3e0ff */
[----:B---3--:R-:W-:-:S03]  /*2d000*/  IADD3 R0, P2, R0, UR9, RZ ;  /* 0x0000000900007c10 */ /* 0x008fc6000ff5e0ff */
[----:B------:R-:W-:Y:S04]  /*2d010*/  STL [R1+0x2a8], R221 ;  /* 0x0002a8dd01007387 */ /* 0x000fe80000100800 */
[----:B------:R-:W-:Y:S04]  /*2d020*/  STL [R1+0x2cc], R206 ;  /* 0x0002ccce01007387 */ /* 0x000fe80000100800 */
[----:B------:R0:W-:Y:S01]  /*2d030*/  STL [R1+0x2a0], R0 ;  /* 0x0002a00001007387 */ /* 0x0001e20000100800 */
[----:B------:R-:W-:Y:S02]  /*2d040*/  IADD3.X R227, R227, UR11, RZ, P1, !PT ;  /* 0x0000000be3e37c10 */ /* 0x000fe40008ffe4ff */
[----:B------:R-:W-:-:S02]  /*2d050*/  IADD3 R228, P1, R228, UR9, RZ ;  /* 0x00000009e4e47c10 */ /* 0x000fc4000ff3e0ff */
[----:B------:R-:W-:Y:S01]  /*2d060*/  IADD3.X R229, R229, UR11, RZ, P2, !PT ;  /* 0x0000000be5e57c10 */ /* 0x000fe200097fe4ff */
[----:B0-----:R0:W5:Y:S04]  /*2d070*/  LDL.LU R0, [R1+0xe2c] ;  /* 0x000e2c0001007983 */ /* 0x0011680000300800 */
[----:B------:R0:W-:Y:S04]  /*2d080*/  STL [R1+0x2c4], R205 ;  /* 0x0002c4cd01007387 */ /* 0x0001e80000100800 */
[----:B------:R0:W-:Y:S04]  /*2d090*/  STL [R1+0x298], R222 ;  /* 0x000298de01007387 */ /* 0x0001e80000100800 */
[----:B------:R0:W-:Y:S04]  /*2d0a0*/  STL [R1+0x2bc], R223 ;  /* 0x0002bcdf01007387 */ /* 0x0001e80000100800 */
[----:B------:R0:W-:Y:S04]  /*2d0b0*/  STL [R1+0x290], R204 ;  /* 0x000290cc01007387 */ /* 0x0001e80000100800 */
[----:B------:R0:W-:Y:S04]  /*2d0c0*/  STL [R1+0x2b4], R224 ;  /* 0x0002b4e001007387 */ /* 0x0001e80000100800 */
[----:B------:R0:W-:Y:S04]  /*2d0d0*/  STL [R1+0x288], R203 ;  /* 0x000288cb01007387 */ /* 0x0001e80000100800 */
[----:B------:R0:W-:Y:S01]  /*2d0e0*/  STL [R1+0x2ac], R225 ;  /* 0x0002ace101007387 */ /* 0x0001e20000100800 */
[----:B------:R-:W-:-:S03]  /*2d0f0*/  IADD3 R230, P2, R230, UR9, RZ ;  /* 0x00000009e6e67c10 */ /* 0x000fc6000ff5e0ff */
[----:B------:R0:W-:Y:S04]  /*2d100*/  STL [R1+0x280], R226 ;  /* 0x000280e201007387 */ /* 0x0001e80000100800 */
[----:B------:R0:W-:Y:S04]  /*2d110*/  STL [R1+0x2a4], R227 ;  /* 0x0002a4e301007387 */ /* 0x0001e80000100800 */
[----:B------:R0:W-:Y:S04]  /*2d120*/  STL [R1+0x278], R228 ;  /* 0x000278e401007387 */ /* 0x0001e80000100800 */
[----:B------:R0:W-:Y:S04]  /*2d130*/  STL [R1+0x29c], R229 ;  /* 0x00029ce501007387 */ /* 0x0001e80000100800 */
[----:B------:R0:W-:Y:S04]  /*2d140*/  STL [R1+0x270], R230 ;  /* 0x000270e601007387 */ /* 0x0001e80000100800 */
[----:B------:R0:W-:Y:S04]  /*2d150*/  STL [R1+0x294], R231 ;  /* 0x000294e701007387 */ /* 0x0001e80000100800 */
[----:B------:R0:W-:Y:S04]  /*2d160*/  STL [R1+0x268], R232 ;  /* 0x000268e801007387 */ /* 0x0001e80000100800 */
[----:B------:R0:W-:Y:S04]  /*2d170*/  STL [R1+0x28c], R201 ;  /* 0x00028cc901007387 */ /* 0x0001e80000100800 */
[----:B------:R0:W-:Y:S01]  /*2d180*/  STL [R1+0x260], R233 ;  /* 0x000260e901007387 */ /* 0x0001e20000100800 */
[----:B------:R-:W-:-:S03]  /*2d190*/  IADD3.X R236, R236, UR11, RZ, P1, !PT ;  /* 0x0000000becec7c10 */ /* 0x000fc60008ffe4ff */
[----:B------:R0:W-:Y:S01]  /*2d1a0*/  STL [R1+0x284], R200 ;  /* 0x000284c801007387 */ /* 0x0001e20000100800 */
[----:B------:R-:W-:-:S03]  /*2d1b0*/  IADD3 R198, P1, R198, UR9, RZ ;  /* 0x00000009c6c67c10 */ /* 0x000fc6000ff3e0ff */
[----:B------:R0:W-:Y:S01]  /*2d1c0*/  STL [R1+0x258], R234 ;  /* 0x000258ea01007387 */ /* 0x0001e20000100800 */
[----:B------:R-:W-:-:S03]  /*2d1d0*/  IADD3.X R237, R237, UR11, RZ, P2, !PT ;  /* 0x0000000beded7c10 */ /* 0x000fc600097fe4ff */
        /* <DEDUP_REMOVED lines=24> */
[----:B------:R0:W-:Y:S01]  /*2d360*/  STL [R1+0x208], R194 ;  /* 0x000208c201007387 */ /* 0x0001e20000100800 */
[----:B--2---:R-:W-:-:S03]  /*2d370*/  IADD3.X R251, R251, UR11, RZ, P1, !PT ;  /* 0x0000000bfbfb7c10 */ /* 0x004fc60008ffe4ff */
[----:B------:R0:W-:Y:S01]  /*2d380*/  STL [R1+0x22c], R249 ;  /* 0x00022cf901007387 */ /* 0x0001e20000100800 */
[----:B------:R-:W-:-:S03]  /*2d390*/  IADD3.X R193, R193, UR11, RZ, P2, !PT ;  /* 0x0000000bc1c17c10 */ /* 0x000fc600097fe4ff */
[----:B------:R0:W-:Y:S04]  /*2d3a0*/  STL [R1+0x224], R250 ;  /* 0x000224fa01007387 */ /* 0x0001e80000100800 */
[----:B------:R0:W-:Y:S04]  /*2d3b0*/  STL [R1+0x21c], R252 ;  /* 0x00021cfc01007387 */ /* 0x0001e80000100800 */
[----:B------:R0:W-:Y:S04]  /*2d3c0*/  STL [R1+0x204], R192 ;  /* 0x000204c001007387 */ /* 0x0001e80000100800 */
[----:B------:R0:W-:Y:S04]  /*2d3d0*/  STL [R1+0x214], R251 ;  /* 0x000214fb01007387 */ /* 0x0001e80000100800 */
[----:B------:R0:W-:Y:S01]  /*2d3e0*/  STL [R1+0x20c], R193 ;  /* 0x00020cc101007387 */ /* 0x0001e20000100800 */
[----:B------:R-:W-:-:S02]  /*2d3f0*/  WARPGROUP.DEPBAR.LE gsb0, 0x0 ;  /* 0x00008000000079c5 */ /* 0x000fc40000010000 */
[----:B------:R-:W-:Y:S05]  /*2d400*/  @P0 BRA `(.L_x_2) ;  /* 0xfffffea000b80947 */ /* 0x000fea000383ffff */
.L_x_1:
[----:B------:R2:W-:Y:S01]  /*2d410*/  STL [R1+0xe3c], R149 ;  /* 0x000e3c9501007387 */ /* 0x0005e20000100800 */
[----:B------:R-:W-:Y:S01]  /*2d420*/  F2FP.SATFINITE.E5M2.F32.PACK_AB_MERGE_C R30, R31, R30, RZ ;  /* 0x0000001e1f1e723e */ /* 0x000fe200048060ff */
[----:B------:R-:W-:Y:S01]  /*2d430*/  ULDC.64 UR4, c[0x0][0x228] ;  /* 0x00008a0000047ab9 */ /* 0x000fe20000000a00 */
[----:B------:R-:W-:Y:S01]  /*2d440*/  F2FP.SATFINITE.E5M2.F32.PACK_AB_MERGE_C R27, R27, R26, RZ ;  /* 0x0000001a1b1b723e */ /* 0x000fe200048060ff */
[----:B------:R-:W3:Y:S01]  /*2d450*/  LDL.LU R5, [R1+0x4] ;  /* 0x0000040001057983 */ /* 0x000ee20000300800 */
[----:B------:R-:W-:Y:S01]  /*2d460*/  F2FP.SATFINITE.E5M2.F32.PACK_AB_MERGE_C R32, R33, R32, RZ ;  /* 0x000000202120723e */ /* 0x000fe200048060ff */
[----:B------:R-:W-:Y:S02]  /*2d470*/  ULDC UR6, c[0x0][0x22c] ;  /* 0x00008b0000067ab9 */ /* 0x000fe40000000800 */
[----:B--2---:R-:W3:Y:S04]  /*2d480*/  LDL.LU R149, [R1] ;  /* 0x0000000001957983 */ /* 0x004ee80000300800 */
[----:B------:R2:W-:Y:S04]  /*2d490*/  STL [R1+0xe38], R148 ;  /* 0x000e389401007387 */ /* 0x0005e80000100800 */
[----:B--2---:R-:W2:Y:S04]  /*2d4a0*/  LDL.LU R148, [R1+0x8] ;  /* 0x0000080001947983 */ /* 0x004ea80000300800 */
[----:B------:R-:W2:Y:S04]  /*2d4b0*/  LDL.LU R3, [R1+0xc] ;  /* 0x00000c0001037983 */ /* 0x000ea80000300800 */
[----:B------:R4:W-:Y:S04]  /*2d4c0*/  STL [R1+0xe34], R151 ;  /* 0x000e349701007387 */ /* 0x0009e80000100800 */
[----:B----4-:R-:W4:Y:S04]  /*2d4d0*/  LDL.LU R151, [R1+0x10] ;  /* 0x0000100001977983 */ /* 0x010f280000300800 */
[----:B-1----:R-:W4:Y:S04]  /*2d4e0*/  LDL.LU R2, [R1+0x14] ;  /* 0x0000140001027983 */ /* 0x002f280000300800 */
[----:B------:R1:W-:Y:S04]  /*2d4f0*/  STL [R1+0xe30], R150 ;  /* 0x000e309601007387 */ /* 0x0003e80000100800 */
[----:B-1----:R-:W4:Y:S04]  /*2d500*/  LDL.LU R150, [R1+0x18] ;  /* 0x0000180001967983 */ /* 0x002f280000300800 */
[----:B------:R-:W4:Y:S04]  /*2d510*/  LDL.LU R4, [R1+0x1c] ;  /* 0x00001c0001047983 */ /* 0x000f280000300800 */
[----:B-----5:R1:W-:Y:S04]  /*2d520*/  STL [R1+0xe2c], R0 ;  /* 0x000e2c0001007387 */ /* 0x0203e80000100800 */
[----:B-1----:R-:W4:Y:S04]  /*2d530*/  LDL.LU R0, [R1+0x20] ;  /* 0x0000200001007983 */ /* 0x002f280000300800 */
[----:B------:R-:W4:Y:S04]  /*2d540*/  LDL.LU R6, [R1+0x24] ;  /* 0x0000240001067983 */ /* 0x000f280000300800 */
[----:B------:R-:W4:Y:S04]  /*2d550*/  LDL.LU R17, [R1+0x28] ;  /* 0x0000280001117983 */ /* 0x000f280000300800 */
[----:B------:R-:W4:Y:S04]  /*2d560*/  LDL.LU R7, [R1+0x2c] ;  /* 0x00002c0001077983 */ /* 0x000f280000300800 */
[----:B------:R-:W4:Y:S04]  /*2d570*/  LDL.LU R16, [R1+0x30] ;  /* 0x0000300001107983 */ /* 0x000f280000300800 */
[----:B------:R-:W4:Y:S04]  /*2d580*/  LDL.LU R9, [R1+0x34] ;  /* 0x0000340001097983 */ /* 0x000f280000300800 */
[----:B------:R-:W4:Y:S04]  /*2d590*/  LDL.LU R202, [R1+0x38] ;  /* 0x0000380001ca7983 */ /* 0x000f280000300800 */
[----:B------:R-:W4:Y:S04]  /*2d5a0*/  LDL.LU R8, [R1+0x3c] ;  /* 0x00003c0001087983 */ /* 0x000f280000300800 */
[----:B------:R-:W4:Y:S04]  /*2d5b0*/  LDL.LU R10, [R1+0x40] ;  /* 0x00004000010a7983 */ /* 0x000f280000300800 */
[----:B0-----:R-:W4:Y:S04]  /*2d5c0*/  LDL.LU R252, [R1+0x44] ;  /* 0x0000440001fc7983 */ /* 0x001f280000300800 */
        /* <DEDUP_REMOVED lines=107> */
[----:B------:R-:W4:Y:S01]  /*2dc80*/  LDL.LU R193, [R1+0x1f4] ;  /* 0x0001f40001c17983 */ /* 0x000f220000300800 */
[----:B---3--:R-:W-:-:S03]  /*2dc90*/  F2FP.SATFINITE.E5M2.F32.PACK_AB_MERGE_C R5, R5, R149, RZ ;  /* 0x000000950505723e */ /* 0x008fc600048060ff */
[----:B------:R-:W3:Y:S01]  /*2dca0*/  LDL.LU R194, [R1+0x1f8] ;  /* 0x0001f80001c27983 */ /* 0x000ee20000300800 */
[----:B--2---:R-:W-:-:S03]  /*2dcb0*/  F2FP.SATFINITE.E5M2.F32.PACK_AB_MERGE_C R3, R3, R148, RZ ;  /* 0x000000940303723e */ /* 0x004fc600048060ff */
[----:B------:R-:W3:Y:S01]  /*2dcc0*/  LDL.LU R192, [R1+0x1fc] ;  /* 0x0001fc0001c07983 */ /* 0x000ee20000300800 */
[----:B----4-:R-:W-:-:S03]  /*2dcd0*/  F2FP.SATFINITE.E5M2.F32.PACK_AB_MERGE_C R2, R2, R151, RZ ;  /* 0x000000970202723e */ /* 0x010fc600048060ff */
[----:B------:R-:W2:Y:S01]  /*2dce0*/  LDL.LU R149, [R1+0xe3c] ;  /* 0x000e3c0001957983 */ /* 0x000ea20000300800 */
[----:B------:R-:W-:-:S03]  /*2dcf0*/  F2FP.SATFINITE.E5M2.F32.PACK_AB_MERGE_C R4, R4, R150, RZ ;  /* 0x000000960404723e */ /* 0x000fc600048060ff */
[----:B------:R-:W2:Y:S01]  /*2dd00*/  LDL.LU R148, [R1+0xe38] ;  /* 0x000e380001947983 */ /* 0x000ea20000300800 */
[----:B------:R-:W-:-:S03]  /*2dd10*/  F2FP.SATFINITE.E5M2.F32.PACK_AB_MERGE_C R6, R6, R0, RZ ;  /* 0x000000000606723e */ /* 0x000fc600048060ff */
[----:B------:R-:W4:Y:S04]  /*2dd20*/  LDL.LU R151, [R1+0xe34] ;  /* 0x000e340001977983 */ /* 0x000f280000300800 */
[----:B------:R-:W4:Y:S04]  /*2dd30*/  LDL.LU R150, [R1+0xe30] ;  /* 0x000e300001967983 */ /* 0x000f280000300800 */
[----:B------:R-:W2:Y:S01]  /*2dd40*/  LDL.LU R0, [R1+0xe2c] ;  /* 0x000e2c0001007983 */ /* 0x000ea20000300800 */
[----:B------:R-:W0:Y:S01]  /*2dd50*/  S2R R31, SR_TID.X ;  /* 0x00000000001f7919 */ /* 0x000e220000002100 */
[----:B------:R-:W-:-:S02]  /*2dd60*/  F2FP.SATFINITE.E5M2.F32.PACK_AB_MERGE_C R29, R29, R28, RZ ;  /* 0x0000001c1d1d723e */ /* 0x000fc400048060ff */
[----:B------:R-:W-:Y:S02]  /*2dd70*/  F2FP.SATFINITE.E5M2.F32.PACK_AB_MERGE_C R64, R65, R64, RZ ;  /* 0x000000404140723e */ /* 0x000fe400048060ff */
[----:B------:R-:W-:Y:S02]  /*2dd80*/  PRMT R27, R27, 0x5410, R30 ;  /* 0x000054101b1b7816 */ /* 0x000fe4000000001e */
[----:B------:R-:W-:Y:S02]  /*2dd90*/  F2FP.SATFINITE.E5M2.F32.PACK_AB_MERGE_C R7, R7, R17, RZ ;  /* 0x000000110707723e */ /* 0x000fe400048060ff */
[----:B------:R-:W-:Y:S02]  /*2dda0*/  F2FP.SATFINITE.E5M2.F32.PACK_AB_MERGE_C R9, R9, R16, RZ ;  /* 0x000000100909723e */ /* 0x000fe400048060ff */
[----:B------:R-:W-:Y:S02]  /*2ddb0*/  F2FP.SATFINITE.E5M2.F32.PACK_AB_MERGE_C R8, R8, R202, RZ ;  /* 0x000000ca0808723e */ /* 0x000fe400048060ff */
[----:B------:R-:W-:-:S02]  /*2ddc0*/  F2FP.SATFINITE.E5M2.F32.PACK_AB_MERGE_C R37, R37, R36, RZ ;  /* 0x000000242525723e */ /* 0x000fc400048060ff */
[----:B------:R-:W-:Y:S02]  /*2ddd0*/  F2FP.SATFINITE.E5M2.F32.PACK_AB_MERGE_C R39, R39, R38, RZ ;  /* 0x000000262727723e */ /* 0x000fe400048060ff */
[----:B------:R-:W-:Y:S02]  /*2dde0*/  F2FP.SATFINITE.E5M2.F32.PACK_AB_MERGE_C R10, R252, R10, RZ ;  /* 0x0000000afc0a723e */ /* 0x000fe400048060ff */
        /* <DEDUP_REMOVED lines=102> */
[----:B------:R-:W4:Y:S01]  /*2e450*/  LDL.LU R196, [R1+0xe24] ;  /* 0x000e240001c47983 */ /* 0x000f220000300800 */
[----:B------:R-:W-:-:S03]  /*2e460*/  F2FP.SATFINITE.E5M2.F32.PACK_AB_MERGE_C R193, R193, R195, RZ ;  /* 0x000000c3c1c1723e */ /* 0x000fc600048060ff */
[----:B------:R-:W4:Y:S01]  /*2e470*/  LDL.LU R195, [R1+0xe28] ;  /* 0x000e280001c37983 */ /* 0x000f220000300800 */
[----:B---3--:R-:W-:Y:S02]  /*2e480*/  F2FP.SATFINITE.E5M2.F32.PACK_AB_MERGE_C R192, R192, R194, RZ ;  /* 0x000000c2c0c0723e */ /* 0x008fe400048060ff */
[----:B------:R-:W-:Y:S01]  /*2e490*/  F2FP.SATFINITE.E5M2.F32.PACK_AB_MERGE_C R194, R25, R24, RZ ;  /* 0x0000001819c2723e */ /* 0x000fe200048060ff */
[----:B0-----:R-:W-:Y:S02]  /*2e4a0*/  IMAD.SHL.U32 R25, R31, 0x40, RZ ;  /* 0x000000401f197824 */ /* 0x001fe400078e00ff */
[----:B--2---:R-:W-:-:S03]  /*2e4b0*/  VIADD R26, R0, 0xff ;  /* 0x000000ff001a7836 */ /* 0x004fc60000000000 */
[----:B------:R-:W-:Y:S01]  /*2e4c0*/  LOP3.LUT R25, R25, 0x400, RZ, 0xc0, !PT ;  /* 0x0000040019197812 */ /* 0x000fe200078ec0ff */
[----:B------:R-:W-:Y:S01]  /*2e4d0*/  VIADD R33, R0, 0x1 ;  /* 0x0000000100217836 */ /* 0x000fe20000000000 */
[----:B------:R-:W-:Y:S02]  /*2e4e0*/  F2FP.SATFINITE.E5M2.F32.PACK_AB_MERGE_C R28, R35, R34, RZ ;  /* 0x00000022231c723e */ /* 0x000fe400048060ff */
[----:B------:R-:W-:Y:S02]  /*2e4f0*/  F2FP.SATFINITE.E5M2.F32.PACK_AB_MERGE_C R17, R245, R246, RZ ;  /* 0x000000f6f511723e */ /* 0x000fe400048060ff */
[----:B------:R-:W-:Y:S01]  /*2e500*/  F2FP.SATFINITE.E5M2.F32.PACK_AB_MERGE_C R16, R243, R244, RZ ;  /* 0x000000f4f310723e */ /* 0x000fe200048060ff */
[----:B------:R-:W-:Y:S01]  /*2e510*/  BAR.SYNC.DEFER_BLOCKING 0x0 ;  /* 0x0000000000007b1d */ /* 0x000fe20000010000 */
[----:B----4-:R-:W-:-:S04]  /*2e520*/  LOP3.LUT R24, R196, 0xf0, RZ, 0xc0, !PT ;  /* 0x000000f0c4187812 */ /* 0x010fc800078ec0ff */
[----:B------:R-:W-:Y:S01]  /*2e530*/  IADD3 R25, R25, UR8, R24 ;  /* 0x0000000819197c10 */ /* 0x000fe2000fffe018 */
[----:B------:R-:W-:Y:S01]  /*2e540*/  IMAD.SHL.U32 R24, R31, 0x8, RZ ;  /* 0x000000081f187824 */ /* 0x000fe200078e00ff */
[----:B------:R-:W-:Y:S01]  /*2e550*/  ISETP.GE.AND P0, PT, R195, UR4, PT ;  /* 0x00000004c3007c0c */ /* 0x000fe2000bf06270 */
[----:B------:R-:W-:-:S03]  /*2e560*/  ULDC UR4, c[0x0][0x22c] ;  /* 0x00008b0000047ab9 */ /* 0x000fc60000000800 */
[----:B------:R-:W-:Y:S02]  /*2e570*/  LOP3.LUT R24, R24, 0x300, RZ, 0xc0, !PT ;  /* 0x0000030018187812 */ /* 0x000fe400078ec0ff */
[----:B------:R-:W-:Y:S01]  /*2e580*/  ISETP.LT.AND P1, PT, R26, UR6, !P0 ;  /* 0x000000061a007c0c */ /* 0x000fe2000c721270 */
[----:B------:R-:W-:Y:S01]  /*2e590*/  VIADD R26, R0, 0x2 ;  /* 0x00000002001a7836 */ /* 0x000fe20000000000 */
[----:B------:R-:W-:Y:S01]  /*2e5a0*/  ISETP.LT.AND P3, PT, R33, UR4, !P0 ;  /* 0x0000000421007c0c */ /* 0x000fe2000c761270 */
[----:B------:R-:W-:Y:S01]  /*2e5b0*/  ULDC UR4, c[0x0][0x22c] ;  /* 0x00008b0000047ab9 */ /* 0x000fe20000000800 */
[----:B------:R-:W-:Y:S01]  /*2e5c0*/  IMAD.IADD R65, R24, 0x1, R25 ;  /* 0x0000000118417824 */ /* 0x000fe200078e0219 */
[----:B------:R-:W-:Y:S01]  /*2e5d0*/  PRMT R24, R5, 0x5410, R2 ;  /* 0x0000541005187816 */ /* 0x000fe20000000002 */
[----:B------:R-:W-:Y:S01]  /*2e5e0*/  ULDC UR6, c[0x0][0x22c] ;  /* 0x00008b0000067ab9 */ /* 0x000fe20000000800 */
[----:B------:R-:W-:Y:S01]  /*2e5f0*/  ISETP.LT.AND P5, PT, R26, UR4, !P0 ;  /* 0x000000041a007c0c */ /* 0x000fe2000c7a1270 */
[----:B------:R-:W-:Y:S01]  /*2e600*/  VIADD R33, R0, 0x3 ;  /* 0x0000000300217836 */ /* 0x000fe20000000000 */
[----:B------:R-:W-:Y:S01]  /*2e610*/  PRMT R25, R3, 0x5410, R4 ;  /* 0x0000541003197816 */ /* 0x000fe20000000004 */
[----:B------:R-:W-:Y:S01]  /*2e620*/  ULDC UR4, c[0x0][0x244] ;  /* 0x0000910000047ab9 */ /* 0x000fe20000000800 */
[----:B------:R-:W-:-:S05]  /*2e630*/  PRMT R26, R194, 0x5410, R29 ;  /* 0x00005410c21a7816 */ /* 0x000fca000000001d */
[----:B------:R0:W-:Y:S01]  /*2e640*/  STSM.16.M88.4 [R65], R24 ;  /* 0x0000001841007844 */ /* 0x0001e20000000200 */
[----:B------:R-:W-:-:S04]  /*2e650*/  LOP3.LUT R2, R31, 0x7f, RZ, 0xc0, !PT ;  /* 0x0000007f1f027812 */ /* 0x000fc800078ec0ff */
[----:B------:R-:W-:Y:S02]  /*2e660*/  LEA R2, R2, UR8, 0x4 ;  /* 0x0000000802027c11 */ /* 0x000fe4000f8e20ff */
[----:B0-----:R-:W-:Y:S02]  /*2e670*/  PRMT R24, R6, 0x5410, R9 ;  /* 0x0000541006187816 */ /* 0x001fe40000000009 */
[----:B------:R-:W-:Y:S01]  /*2e680*/  PRMT R25, R7, 0x5410, R8 ;  /* 0x0000541007197816 */ /* 0x000fe20000000008 */
[----:B------:R-:W-:Y:S01]  /*2e690*/  BAR.SYNC.DEFER_BLOCKING 0x0 ;  /* 0x0000000000007b1d */ /* 0x000fe20000010000 */
[----:B------:R-:W-:Y:S02]  /*2e6a0*/  PRMT R26, R32, 0x5410, R37 ;  /* 0x00005410201a7816 */ /* 0x000fe40000000025 */
[----:B------:R-:W-:-:S03]  /*2e6b0*/  PRMT R27, R28, 0x5410, R39 ;  /* 0x000054101c1b7816 */ /* 0x000fc60000000027 */
[----:B------:R-:W0:Y:S02]  /*2e6c0*/  LDS.128 R4, [R2] ;  /* 0x0000000002047984 */ /* 0x000e240000000c00 */
[----:B------:R-:W-:Y:S06]  /*2e6d0*/  BAR.SYNC.DEFER_BLOCKING 0x0 ;  /* 0x0000000000007b1d */ /* 0x000fec0000010000 */
[----:B------:R1:W-:Y:S02]  /*2e6e0*/  STSM.16.M88.4 [R65], R24 ;  /* 0x0000001841007844 */ /* 0x0003e40000000200 */
[----:B-1----:R-:W-:-:S02]  /*2e6f0*/  PRMT R24, R10, 0x5410, R13 ;  /* 0x000054100a187816 */ /* 0x002fc4000000000d */
[----:B------:R-:W-:Y:S01]  /*2e700*/  PRMT R25, R11, 0x5410, R12 ;  /* 0x000054100b197816 */ /* 0x000fe2000000000c */
[----:B------:R-:W-:Y:S01]  /*2e710*/  BAR.SYNC.DEFER_BLOCKING 0x0 ;  /* 0x0000000000007b1d */ /* 0x000fe20000010000 */
[----:B------:R-:W-:Y:S02]  /*2e720*/  PRMT R26, R40, 0x5410, R45 ;  /* 0x00005410281a7816 */ /* 0x000fe4000000002d */
[----:B------:R-:W-:-:S03]  /*2e730*/  PRMT R27, R42, 0x5410, R47 ;  /* 0x000054102a1b7816 */ /* 0x000fc6000000002f */
[----:B------:R-:W1:Y:S02]  /*2e740*/  LDS.128 R8, [R2] ;  /* 0x0000000002087984 */ /* 0x000e640000000c00 */
[----:B------:R-:W-:Y:S06]  /*2e750*/  BAR.SYNC.DEFER_BLOCKING 0x0 ;  /* 0x0000000000007b1d */ /* 0x000fec0000010000 */
[----:B------:R2:W-:Y:S02]  /*2e760*/  STSM.16.M88.4 [R65], R24 ;  /* 0x0000001841007844 */ /* 0x0005e40000000200 */
[----:B--2---:R-:W-:-:S02]  /*2e770*/  PRMT R24, R14, 0x5410, R17 ;  /* 0x000054100e187816 */ /* 0x004fc40000000011 */
[----:B------:R-:W-:Y:S01]  /*2e780*/  PRMT R25, R15, 0x5410, R16 ;  /* 0x000054100f197816 */ /* 0x000fe20000000010 */
[----:B------:R-:W-:Y:S01]  /*2e790*/  BAR.SYNC.DEFER_BLOCKING 0x0 ;  /* 0x0000000000007b1d */ /* 0x000fe20000010000 */
[----:B------:R-:W-:Y:S02]  /*2e7a0*/  PRMT R26, R48, 0x5410, R53 ;  /* 0x00005410301a7816 */ /* 0x000fe40000000035 */
[----:B------:R-:W-:-:S03]  /*2e7b0*/  PRMT R27, R50, 0x5410, R55 ;  /* 0x00005410321b7816 */ /* 0x000fc60000000037 */
[----:B------:R-:W2:Y:S02]  /*2e7c0*/  LDS.128 R12, [R2] ;  /* 0x00000000020c7984 */ /* 0x000ea40000000c00 */
[----:B------:R-:W-:Y:S06]  /*2e7d0*/  BAR.SYNC.DEFER_BLOCKING 0x0 ;  /* 0x0000000000007b1d */ /* 0x000fec0000010000 */
[----:B------:R3:W-:Y:S02]  /*2e7e0*/  STSM.16.M88.4 [R65], R24 ;  /* 0x0000001841007844 */ /* 0x0007e40000000200 */
[----:B---3--:R-:W-:-:S02]  /*2e7f0*/  PRMT R24, R18, 0x5410, R21 ;  /* 0x0000541012187816 */ /* 0x008fc40000000015 */
[----:B------:R-:W-:Y:S01]  /*2e800*/  PRMT R25, R19, 0x5410, R20 ;  /* 0x0000541013197816 */ /* 0x000fe20000000014 */
[----:B------:R-:W-:Y:S01]  /*2e810*/  BAR.SYNC.DEFER_BLOCKING 0x0 ;  /* 0x0000000000007b1d */ /* 0x000fe20000010000 */
[----:B------:R-:W-:Y:S02]  /*2e820*/  PRMT R26, R56, 0x5410, R61 ;  /* 0x00005410381a7816 */ /* 0x000fe4000000003d */
[----:B------:R-:W-:-:S03]  /*2e830*/  PRMT R27, R58, 0x5410, R63 ;  /* 0x000054103a1b7816 */ /* 0x000fc6000000003f */
[----:B------:R-:W3:Y:S02]  /*2e840*/  LDS.128 R16, [R2] ;  /* 0x0000000002107984 */ /* 0x000ee40000000c00 */
[----:B------:R-:W-:Y:S06]  /*2e850*/  BAR.SYNC.DEFER_BLOCKING 0x0 ;  /* 0x0000000000007b1d */ /* 0x000fec0000010000 */
[----:B------:R4:W-:Y:S02]  /*2e860*/  STSM.16.M88.4 [R65], R24 ;  /* 0x0000001841007844 */ /* 0x0009e40000000200 */
[----:B----4-:R-:W-:-:S02]  /*2e870*/  PRMT R24, R22, 0x5410, R153 ;  /* 0x0000541016187816 */ /* 0x010fc40000000099 */
[----:B------:R-:W-:Y:S01]  /*2e880*/  PRMT R25, R23, 0x5410, R152 ;  /* 0x0000541017197816 */ /* 0x000fe20000000098 */
[----:B------:R-:W-:Y:S01]  /*2e890*/  BAR.SYNC.DEFER_BLOCKING 0x0 ;  /* 0x0000000000007b1d */ /* 0x000fe20000010000 */
[----:B------:R-:W-:Y:S02]  /*2e8a0*/  PRMT R26, R64, 0x5410, R69 ;  /* 0x00005410401a7816 */ /* 0x000fe40000000045 */
[----:B------:R-:W-:-:S03]  /*2e8b0*/  PRMT R27, R66, 0x5410, R71 ;  /* 0x00005410421b7816 */ /* 0x000fc60000000047 */
[----:B------:R-:W4:Y:S02]  /*2e8c0*/  LDS.128 R20, [R2] ;  /* 0x0000000002147984 */ /* 0x000f240000000c00 */
[----:B------:R-:W-:Y:S06]  /*2e8d0*/  BAR.SYNC.DEFER_BLOCKING 0x0 ;  /* 0x0000000000007b1d */ /* 0x000fec0000010000 */
[----:B------:R-:W-:Y:S02]  /*2e8e0*/  STSM.16.M88.4 [R65], R24 ;  /* 0x0000001841007844 */ /* 0x000fe40000000200 */
[----:B------:R-:W-:Y:S01]  /*2e8f0*/  BAR.SYNC.DEFER_BLOCKING 0x0 ;  /* 0x0000000000007b1d */ /* 0x000fe20000010000 */
[----:B------:R-:W-:-:S02]  /*2e900*/  F2FP.SATFINITE.E5M2.F32.PACK_AB_MERGE_C R34, R73, R72, RZ ;  /* 0x000000484922723e */ /* 0x000fc400048060ff */
[----:B------:R-:W-:Y:S02]  /*2e910*/  F2FP.SATFINITE.E5M2.F32.PACK_AB_MERGE_C R35, R75, R74, RZ ;  /* 0x0000004a4b23723e */ /* 0x000fe400048060ff */
[----:B------:R-:W-:Y:S02]  /*2e920*/  ISETP.LT.AND P2, PT, R33, UR6, !P0 ;  /* 0x0000000621007c0c */ /* 0x000fe4000c741270 */
[----:B------:R-:W-:Y:S02]  /*2e930*/  PRMT R32, R154, 0x5410, R157 ;  /* 0x000054109a207816 */ /* 0x000fe4000000009d */
[----:B------:R-:W-:Y:S02]  /*2e940*/  PRMT R48, R170, 0x5410, R173 ;  /* 0x00005410aa307816 */ /* 0x000fe400000000ad */
[----:B------:R-:W-:Y:S02]  /*2e950*/  PRMT R49, R171, 0x5410, R172 ;  /* 0x00005410ab317816 */ /* 0x000fe400000000ac */
[----:B------:R-:W-:-:S02]  /*2e960*/  PRMT R50, R104, 0x5410, R109 ;  /* 0x0000541068327816 */ /* 0x000fc4000000006d */
[----:B------:R-:W-:Y:S02]  /*2e970*/  PRMT R51, R106, 0x5410, R111 ;  /* 0x000054106a337816 */ /* 0x000fe4000000006f */
[----:B------:R-:W-:Y:S02]  /*2e980*/  PRMT R52, R174, 0x5410, R177 ;  /* 0x00005410ae347816 */ /* 0x000fe400000000b1 */
[----:B------:R-:W-:Y:S02]  /*2e990*/  PRMT R53, R175, 0x5410, R176 ;  /* 0x00005410af357816 */ /* 0x000fe400000000b0 */
[----:B------:R-:W-:Y:S02]  /*2e9a0*/  PRMT R54, R112, 0x5410, R117 ;  /* 0x0000541070367816 */ /* 0x000fe40000000075 */
[----:B------:R-:W-:Y:S01]  /*2e9b0*/  PRMT R55, R114, 0x5410, R119 ;  /* 0x0000541072377816 */ /* 0x000fe20000000077 */
[----:B------:R-:W4:Y:S01]  /*2e9c0*/  LDS.128 R28, [R2] ;  /* 0x00000000021c7984 */ /* 0x000f220000000c00 */
[----:B------:R-:W-:-:S02]  /*2e9d0*/  PRMT R33, R155, 0x5410, R156 ;  /* 0x000054109b217816 */ /* 0x000fc4000000009c */
[----:B------:R-:W-:Y:S02]  /*2e9e0*/  PRMT R56, R178, 0x5410, R181 ;  /* 0x00005410b2387816 */ /* 0x000fe400000000b5 */
[----:B------:R-:W-:Y:S02]  /*2e9f0*/  PRMT R57, R179, 0x5410, R180 ;  /* 0x00005410b3397816 */ /* 0x000fe400000000b4 */
[----:B------:R-:W-:Y:S02]  /*2ea00*/  PRMT R58, R120, 0x5410, R125 ;  /* 0x00005410783a7816 */ /* 0x000fe4000000007d */
[----:B------:R-:W-:Y:S01]  /*2ea10*/  PRMT R59, R122, 0x5410, R127 ;  /* 0x000054107a3b7816 */ /* 0x000fe2000000007f */
[----:B------:R-:W-:Y:S01]  /*2ea20*/  BAR.SYNC.DEFER_BLOCKING 0x0 ;  /* 0x0000000000007b1d */ /* 0x000fe20000010000 */
[----:B------:R-:W-:Y:S02]  /*2ea30*/  PRMT R34, R34, 0x5410, R77 ;  /* 0x0000541022227816 */ /* 0x000fe4000000004d */
[----:B------:R-:W-:-:S02]  /*2ea40*/  PRMT R35, R35, 0x5410, R78 ;  /* 0x0000541023237816 */ /* 0x000fc4000000004e */
[----:B------:R-:W-:Y:S02]  /*2ea50*/  PRMT R60, R186, 0x5410, R189 ;  /* 0x00005410ba3c7816 */ /* 0x000fe400000000bd */
[----:B------:R-:W-:Y:S02]  /*2ea60*/  PRMT R61, R187, 0x5410, R188 ;  /* 0x00005410bb3d7816 */ /* 0x000fe400000000bc */
[----:B------:R-:W-:Y:S02]  /*2ea70*/  PRMT R62, R136, 0x5410, R141 ;  /* 0x00005410883e7816 */ /* 0x000fe4000000008d */
[----:B------:R-:W-:Y:S02]  /*2ea80*/  PRMT R63, R138, 0x5410, R143 ;  /* 0x000054108a3f7816 */ /* 0x000fe4000000008f */
[----:B------:R-:W-:Y:S02]  /*2ea90*/  F2FP.SATFINITE.E5M2.F32.PACK_AB_MERGE_C R149, R149, R148, RZ ;  /* 0x000000949595723e */ /* 0x000fe400048060ff */
[----:B------:R-:W-:-:S02]  /*2eaa0*/  F2FP.SATFINITE.E5M2.F32.PACK_AB_MERGE_C R151, R151, R150, RZ ;  /* 0x000000969797723e */ /* 0x000fc400048060ff */
[----:B------:R-:W-:Y:S01]  /*2eab0*/  PRMT R76, R190, 0x5410, R193 ;  /* 0x00005410be4c7816 */ /* 0x000fe200000000c1 */
[----:B------:R-:W-:Y:S01]  /*2eac0*/  IMAD R64, R195, UR4, RZ ;  /* 0x00000004c3407c24 */ /* 0x000fe2000f8e02ff */
[----:B------:R-:W-:Y:S01]  /*2ead0*/  ULDC.64 UR6, c[0x0][0x220] ;  /* 0x0000880000067ab9 */ /* 0x000fe20000000a00 */
[----:B------:R0:W-:Y:S01]  /*2eae0*/  STSM.16.M88.4 [R65], R32 ;  /* 0x0000002041007844 */ /* 0x0001e20000000200 */
[----:B------:R-:W-:Y:S01]  /*2eaf0*/  PRMT R77, R191, 0x5410, R192 ;  /* 0x00005410bf4d7816 */ /* 0x000fe200000000c0 */
[----:B------:R-:W-:Y:S01]  /*2eb00*/  ULDC UR4, c[0x0][0x248] ;  /* 0x0000920000047ab9 */ /* 0x000fe20000000800 */
[----:B------:R-:W-:Y:S06]  /*2eb10*/  BAR.SYNC.DEFER_BLOCKING 0x0 ;  /* 0x0000000000007b1d */ /* 0x000fec0000010000 */
[----:B------:R-:W4:Y:S01]  /*2eb20*/  LDS.128 R24, [R2] ;  /* 0x0000000002187984 */ /* 0x000f220000000c00 */
[----:B0-----:R-:W-:-:S02]  /*2eb30*/  PRMT R32, R158, 0x5410, R161 ;  /* 0x000054109e207816 */ /* 0x001fc400000000a1 */
[----:B------:R-:W-:Y:S02]  /*2eb40*/  PRMT R33, R159, 0x5410, R160 ;  /* 0x000054109f217816 */ /* 0x000fe400000000a0 */
[----:B------:R-:W-:Y:S02]  /*2eb50*/  PRMT R34, R80, 0x5410, R85 ;  /* 0x0000541050227816 */ /* 0x000fe40000000055 */
[----:B------:R-:W-:Y:S01]  /*2eb60*/  PRMT R35, R82, 0x5410, R87 ;  /* 0x0000541052237816 */ /* 0x000fe20000000057 */
[----:B------:R-:W-:Y:S06]  /*2eb70*/  BAR.SYNC.DEFER_BLOCKING 0x0 ;  /* 0x0000000000007b1d */ /* 0x000fec0000010000 */
[----:B------:R0:W-:Y:S02]  /*2eb80*/  STSM.16.M88.4 [R65], R32 ;  /* 0x0000002041007844 */ /* 0x0001e40000000200 */
        /* <DEDUP_REMOVED lines=15> */
[----:B------:R-:W-:Y:S02]  /*2ec80*/  STSM.16.M88.4 [R65], R32 ;  /* 0x0000002041007844 */ /* 0x000fe40000000200 */
[----:B------:R-:W-:Y:S06]  /*2ec90*/  BAR.SYNC.DEFER_BLOCKING 0x0 ;  /* 0x0000000000007b1d */ /* 0x000fec0000010000 */
[----:B------:R-:W0:Y:S02]  /*2eca0*/  LDS.128 R44, [R2] ;  /* 0x00000000022c7984 */ /* 0x000e240000000c00 */
        /* <DEDUP_REMOVED lines=9> */
[----:B------:R1:W-:Y:S02]  /*2ed40*/  STSM.16.M88.4 [R65], R56 ;  /* 0x0000003841007844 */ /* 0x0003e40000000200 */
[----:B------:R-:W-:Y:S06]  /*2ed50*/  BAR.SYNC.DEFER_BLOCKING 0x0 ;  /* 0x0000000000007b1d */ /* 0x000fec0000010000 */
[----:B------:R-:W0:Y:S01]  /*2ed60*/  LDS.128 R52, [R2] ;  /* 0x0000000002347984 */ /* 0x000e220000000c00 */
[----:B-1----:R-:W-:-:S02]  /*2ed70*/  PRMT R56, R182, 0x5410, R185 ;  /* 0x00005410b6387816 */ /* 0x002fc400000000b9 */
[----:B------:R-:W-:Y:S02]  /*2ed80*/  PRMT R57, R183, 0x5410, R184 ;  /* 0x00005410b7397816 */ /* 0x000fe400000000b8 */
[----:B------:R-:W-:Y:S02]  /*2ed90*/  PRMT R58, R128, 0x5410, R133 ;  /* 0x00005410803a7816 */ /* 0x000fe40000000085 */
[----:B------:R-:W-:Y:S01]  /*2eda0*/  PRMT R59, R130, 0x5410, R135 ;  /* 0x00005410823b7816 */ /* 0x000fe20000000087 */
[----:B------:R-:W-:Y:S06]  /*2edb0*/  BAR.SYNC.DEFER_BLOCKING 0x0 ;  /* 0x0000000000007b1d */ /* 0x000fec0000010000 */
[----:B------:R-:W-:Y:S02]  /*2edc0*/  STSM.16.M88.4 [R65], R56 ;  /* 0x0000003841007844 */ /* 0x000fe40000000200 */
[----:B------:R-:W-:Y:S06]  /*2edd0*/  BAR.SYNC.DEFER_BLOCKING 0x0 ;  /* 0x0000000000007b1d */ /* 0x000fec0000010000 */
[----:B------:R-:W1:Y:S02]  /*2ede0*/  LDS.128 R56, [R2] ;  /* 0x0000000002387984 */ /* 0x000e640000000c00 */
[----:B------:R-:W-:Y:S06]  /*2edf0*/  BAR.SYNC.DEFER_BLOCKING 0x0 ;  /* 0x0000000000007b1d */ /* 0x000fec0000010000 */
[----:B------:R-:W-:Y:S02]  /*2ee00*/  STSM.16.M88.4 [R65], R60 ;  /* 0x0000003c41007844 */ /* 0x000fe40000000200 */
[----:B------:R-:W-:Y:S01]  /*2ee10*/  BAR.SYNC.DEFER_BLOCKING 0x0 ;  /* 0x0000000000007b1d */ /* 0x000fe20000010000 */
[----:B------:R-:W-:-:S02]  /*2ee20*/  PRMT R78, R144, 0x5410, R149 ;  /* 0x00005410904e7816 */ /* 0x000fc40000000095 */
[----:B------:R-:W-:-:S03]  /*2ee30*/  PRMT R79, R146, 0x5410, R151 ;  /* 0x00005410924f7816 */ /* 0x000fc60000000097 */
[----:B------:R-:W1:Y:S02]  /*2ee40*/  LDS.128 R60, [R2] ;  /* 0x00000000023c7984 */ /* 0x000e640000000c00 */
[----:B------:R-:W-:Y:S01]  /*2ee50*/  BAR.SYNC.DEFER_BLOCKING 0x0 ;  /* 0x0000000000007b1d */ /* 0x000fe20000010000 */
[----:B------:R-:W-:Y:S01]  /*2ee60*/  IMAD R68, R0, UR4, RZ ;  /* 0x0000000400447c24 */ /* 0x000fe2000f8e02ff */
[----:B------:R-:W-:Y:S02]  /*2ee70*/  IADD3 R3, P6, R64, UR6, RZ ;  /* 0x0000000640037c10 */ /* 0x000fe4000ffde0ff */
[----:B------:R-:W-:Y:S02]  /*2ee80*/  ISETP.LT.AND P4, PT, R0, UR5, !P0 ;  /* 0x0000000500007c0c */ /* 0x000fe4000c781270 */
[----:B------:R-:W-:Y:S01]  /*2ee90*/  LEA.HI.X.SX32 R64, R64, UR7, 0x1, P6 ;  /* 0x0000000740407c11 */ /* 0x000fe2000b0f0eff */
[C---:B------:R-:W-:Y:S01]  /*2eea0*/  VIADD R69, R68.reuse, UR4 ;  /* 0x0000000444457c36 */ /* 0x040fe20008000000 */
[-C--:B------:R-:W-:Y:S01]  /*2eeb0*/  IADD3 R66, P6, R68, R3.reuse, RZ ;  /* 0x0000000344427210 */ /* 0x080fe20007fde0ff */
[----:B------:R-:W-:Y:S01]  /*2eec0*/  VIADD R70, R0, 0x4 ;  /* 0x0000000400467836 */ /* 0x000fe20000000000 */
[----:B------:R-:W-:Y:S01]  /*2eed0*/  PRMT R73, R4, 0x7770, RZ ;  /* 0x0000777004497816 */ /* 0x000fe200000000ff */
[----:B------:R-:W-:Y:S01]  /*2eee0*/  ULDC UR5, c[0x0][0x22c] ;  /* 0x00008b0000057ab9 */ /* 0x000fe20000000800 */
[----:B------:R2:W-:Y:S01]  /*2eef0*/  STSM.16.M88.4 [R65], R76 ;  /* 0x0000004c41007844 */ /* 0x0005e20000000200 */
[----:B------:R-:W-:Y:S01]  /*2ef00*/  LEA.HI.X.SX32 R67, R68, R64, 0x1, P6 ;  /* 0x0000004044437211 */ /* 0x000fe200030f0eff */
[----:B------:R-:W-:Y:S01]  /*2ef10*/  ULDC UR6, c[0x0][0x248] ;  /* 0x0000920000067ab9 */ /* 0x000fe20000000800 */
[----:B------:R-:W-:Y:S01]  /*2ef20*/  PRMT R75, R4, 0x7771, RZ ;  /* 0x00007771044b7816 */ /* 0x000fe200000000ff */
[----:B------:R-:W-:Y:S01]  /*2ef30*/  BAR.SYNC.DEFER_BLOCKING 0x0 ;  /* 0x0000000000007b1d */ /* 0x000fe20000010000 */
[C---:B------:R-:W-:Y:S01]  /*2ef40*/  IADD3 R68, P6, R69.reuse, R3, RZ ;  /* 0x0000000345447210 */ /* 0x040fe20007fde0ff */
[----:B------:R-:W-:-:S03]  /*2ef50*/  VIADD R72, R69, UR4 ;  /* 0x0000000445487c36 */ /* 0x000fc60008000000 */
[----:B------:R-:W-:Y:S01]  /*2ef60*/  LEA.HI.X.SX32 R69, R69, R64, 0x1, P6 ;  /* 0x0000004045457211 */ /* 0x000fe200030f0eff */
[----:B------:R-:W-:Y:S01]  /*2ef70*/  ULDC UR7, c[0x0][0x22c] ;  /* 0x00008b0000077ab9 */ /* 0x000fe20000000800 */
[----:B--2---:R-:W-:Y:S01]  /*2ef80*/  VIADD R65, R0, 0x5 ;  /* 0x0000000500417836 */ /* 0x004fe20000000000 */
[----:B------:R2:W-:Y:S01]  /*2ef90*/  @P4 STG.E.U8 desc[UR16][R66.64], R73 ;  /* 0x0000004942004986 */ /* 0x0005e2000c101110 */
[----:B------:R-:W-:Y:S01]  /*2efa0*/  ISETP.LT.AND P4, PT, R70, UR5, !P0 ;  /* 0x0000000546007c0c */ /* 0x000fe2000c781270 */
[----:B------:R-:W-:Y:S01]  /*2efb0*/  ULDC UR5, c[0x0][0x22c] ;  /* 0x00008b0000057ab9 */ /* 0x000fe20000000800 */
[----:B------:R-:W-:-:S04]  /*2efc0*/  IADD3 R70, P6, R72, R3, RZ ;  /* 0x0000000348467210 */ /* 0x000fc80007fde0ff */
[CC--:B------:R-:W-:Y:S01]  /*2efd0*/  LEA.HI.X.SX32 R71, R72.reuse, R64.reuse, 0x1, P6 ;  /* 0x0000004048477211 */ /* 0x0c0fe200030f0eff */
[----:B------:R-:W-:Y:S01]  /*2efe0*/  VIADD R72, R72, UR4 ;  /* 0x0000000448487c36 */ /* 0x000fe20008000000 */
[----:B------:R3:W-:Y:S01]  /*2eff0*/  @P3 STG.E.U8 desc[UR16][R68.64], R75 ;  /* 0x0000004b44003986 */ /* 0x0007e2000c101110 */
[----:B------:R-:W-:Y:S01]  /*2f000*/  ISETP.LT.AND P3, PT, R65, UR5, !P0 ;  /* 0x0000000541007c0c */ /* 0x000fe2000c761270 */
[----:B------:R-:W-:Y:S01]  /*2f010*/  ULDC UR5, c[0x0][0x22c] ;  /* 0x00008b0000057ab9 */ /* 0x000fe20000000800 */
[----:B--2---:R-:W-:Y:S01]  /*2f020*/  PRMT R73, R5, 0x7770, RZ ;  /* 0x0000777005497816 */ /* 0x004fe200000000ff */
[----:B------:R-:W-:Y:S01]  /*2f030*/  VIADD R67, R0, 0x6 ;  /* 0x0000000600437836 */ /* 0x000fe20000000000 */
[C---:B------:R-:W-:Y:S01]  /*2f040*/  IADD3 R66, P6, R72.reuse, R3, RZ ;  /* 0x0000000348427210 */ /* 0x040fe20007fde0ff */
[C---:B------:R-:W-:Y:S02]  /*2f050*/  VIADD R65, R72.reuse, UR4 ;  /* 0x0000000448417c36 */ /* 0x040fe40008000000 */
[----:B------:R2:W-:Y:S01]  /*2f060*/  @P5 STG.E.U8 desc[UR16][R70.64], R73 ;  /* 0x0000004946005986 */ /* 0x0005e2000c101110 */
[----:B------:R-:W-:Y:S01]  /*2f070*/  ISETP.LT.AND P5, PT, R67, UR5, !P0 ;  /* 0x0000000543007c0c */ /* 0x000fe2000c7a1270 */
[----:B------:R-:W-:Y:S01]  /*2f080*/  ULDC UR5, c[0x0][0x22c] ;  /* 0x00008b0000057ab9 */ /* 0x000fe20000000800 */
[----:B------:R-:W-:-:S02]  /*2f090*/  LEA.HI.X.SX32 R67, R72, R64, 0x1, P6 ;  /* 0x0000004048437211 */ /* 0x000fc400030f0eff */
[-C--:B---3--:R-:W-:Y:S01]  /*2f0a0*/  IADD3 R68, P6, R65, R3.reuse, RZ ;  /* 0x0000000341447210 */ /* 0x088fe20007fde0ff */
[----:B------:R-:W-:Y:S01]  /*2f0b0*/  VIADD R72, R0, 0x7 ;  /* 0x0000000700487836 */ /* 0x000fe20000000000 */
[----:B------:R-:W-:Y:S02]  /*2f0c0*/  PRMT R75, R5, 0x7771, RZ ;  /* 0x00007771054b7816 */ /* 0x000fe400000000ff */
[CC--:B------:R-:W-:Y:S01]  /*2f0d0*/  LEA.HI.X.SX32 R69, R65.reuse, R64.reuse, 0x1, P6 ;  /* 0x0000004041457211 */ /* 0x0c0fe200030f0eff */
[----:B------:R-:W-:Y:S01]  /*2f0e0*/  VIADD R65, R65, UR4 ;  /* 0x0000000441417c36 */ /* 0x000fe20008000000 */
[----:B--2---:R-:W-:Y:S01]  /*2f0f0*/  PRMT R73, R6, 0x7770, RZ ;  /* 0x0000777006497816 */ /* 0x004fe200000000ff */
[----:B------:R2:W-:Y:S01]  /*2f100*/  @P2 STG.E.U8 desc[UR16][R66.64], R75 ;  /* 0x0000004b42002986 */ /* 0x0005e2000c101110 */
[----:B------:R-:W-:Y:S01]  /*2f110*/  VIADD R71, R0, 0x8 ;  /* 0x0000000800477836 */ /* 0x000fe20000000000 */
[----:B------:R-:W-:Y:S01]  /*2f120*/  ISETP.LT.AND P2, PT, R72, UR5, !P0 ;  /* 0x0000000548007c0c */ /* 0x000fe2000c741270 */
[C---:B------:R-:W-:Y:S01]  /*2f130*/  VIADD R72, R65.reuse, UR4 ;  /* 0x0000000441487c36 */ /* 0x040fe20008000000 */
[----:B------:R-:W-:Y:S01]  /*2f140*/  IADD3 R70, P6, R65, R3, RZ ;  /* 0x0000000341467210 */ /* 0x000fe20007fde0ff */
[----:B------:R-:W-:Y:S01]  /*2f150*/  ULDC UR5, c[0x0][0x22c] ;  /* 0x00008b0000057ab9 */ /* 0x000fe20000000800 */
[----:B------:R3:W-:Y:S01]  /*2f160*/  @P4 STG.E.U8 desc[UR16][R68.64], R73 ;  /* 0x0000004944004986 */ /* 0x0007e2000c101110 */
[----:B------:R-:W-:Y:S01]  /*2f170*/  ISETP.LT.AND P4, PT, R71, UR5, !P0 ;  /* 0x0000000547007c0c */ /* 0x000fe2000c781270 */
[----:B------:R-:W-:Y:S01]  /*2f180*/  ULDC UR5, c[0x0][0x22c] ;  /* 0x00008b0000057ab9 */ /* 0x000fe20000000800 */
[----:B------:R-:W-:-:S02]  /*2f190*/  LEA.HI.X.SX32 R71, R65, R64, 0x1, P6 ;  /* 0x0000004041477211 */ /* 0x000fc400030f0eff */
[-C--:B--2---:R-:W-:Y:S01]  /*2f1a0*/  IADD3 R66, P6, R72, R3.reuse, RZ ;  /* 0x0000000348427210 */ /* 0x084fe20007fde0ff */
[----:B------:R-:W-:Y:S01]  /*2f1b0*/  VIADD R65, R0, 0x9 ;  /* 0x0000000900417836 */ /* 0x000fe20000000000 */
[----:B------:R-:W-:Y:S02]  /*2f1c0*/  PRMT R75, R6, 0x7771, RZ ;  /* 0x00007771064b7816 */ /* 0x000fe400000000ff */
[CC--:B------:R-:W-:Y:S01]  /*2f1d0*/  LEA.HI.X.SX32 R67, R72.reuse, R64.reuse, 0x1, P6 ;  /* 0x0000004048437211 */ /* 0x0c0fe200030f0eff */
[----:B------:R-:W-:Y:S01]  /*2f1e0*/  VIADD R72, R72, UR4 ;  /* 0x0000000448487c36 */ /* 0x000fe20008000000 */
[----:B---3--:R-:W-:Y:S01]  /*2f1f0*/  PRMT R73, R7, 0x7770, RZ ;  /* 0x0000777007497816 */ /* 0x008fe200000000ff */
[----:B------:R2:W-:Y:S01]  /*2f200*/  @P3 STG.E.U8 desc[UR16][R70.64], R75 ;  /* 0x0000004b46003986 */ /* 0x0005e2000c101110 */
[----:B------:R-:W-:Y:S01]  /*2f210*/  VIADD R69, R0, 0xa ;  /* 0x0000000a00457836 */ /* 0x000fe20000000000 */
[----:B------:R-:W-:Y:S01]  /*2f220*/  ISETP.LT.AND P3, PT, R65, UR5, !P0 ;  /* 0x0000000541007c0c */ /* 0x000fe2000c761270 */
[C---:B------:R-:W-:Y:S01]  /*2f230*/  VIADD R65, R72.reuse, UR4 ;  /* 0x0000000448417c36 */ /* 0x040fe20008000000 */
[C---:B------:R-:W-:Y:S01]  /*2f240*/  IADD3 R68, P6, R72.reuse, R3, RZ ;  /* 0x0000000348447210 */ /* 0x040fe20007fde0ff */
        /* <DEDUP_REMOVED lines=21> */
[-C--:B--2---:R-:W-:Y:S02]  /*2f3a0*/  IADD3 R68, P6, R72, R3.reuse, RZ ;  /* 0x0000000348447210 */ /* 0x084fe40007fde0ff */
[----:B------:R-:W-:Y:S01]  /*2f3b0*/  PRMT R75, R4, 0x7773, RZ ;  /* 0x00007773044b7816 */ /* 0x000fe200000000ff */
[----:B------:R-:W-:Y:S01]  /*2f3c0*/  VIADD R4, R0, 0xd ;  /* 0x0000000d00047836 */ /* 0x000fe20000000000 */
[CC--:B------:R-:W-:Y:S01]  /*2f3d0*/  LEA.HI.X.SX32 R69, R72.reuse, R64.reuse, 0x1, P6 ;  /* 0x0000004048457211 */ /* 0x0c0fe200030f0eff */
[----:B------:R-:W-:Y:S01]  /*2f3e0*/  VIADD R72, R72, UR4 ;  /* 0x0000000448487c36 */ /* 0x000fe20008000000 */
[----:B---3--:R-:W-:Y:S01]  /*2f3f0*/  PRMT R73, R5, 0x7772, RZ ;  /* 0x0000777205497816 */ /* 0x008fe200000000ff */
[----:B------:R2:W-:Y:S01]  /*2f400*/  @P3 STG.E.U8 desc[UR16][R66.64], R75 ;  /* 0x0000004b42003986 */ /* 0x0005e2000c101110 */
[----:B------:R-:W-:Y:S01]  /*2f410*/  ISETP.LT.AND P3, PT, R4, UR5, !P0 ;  /* 0x0000000504007c0c */ /* 0x000fe2000c761270 */
[----:B------:R-:W-:Y:S01]  /*2f420*/  VIADD R4, R0, 0xe ;  /* 0x0000000e00047836 */ /* 0x000fe20000000000 */
[C---:B------:R-:W-:Y:S01]  /*2f430*/  IADD3 R70, P6, R72.reuse, R3, RZ ;  /* 0x0000000348467210 */ /* 0x040fe20007fde0ff */
[----:B------:R-:W-:Y:S01]  /*2f440*/  VIADD R65, R72, UR4 ;  /* 0x0000000448417c36 */ /* 0x000fe20008000000 */
[----:B------:R-:W-:Y:S01]  /*2f450*/  ULDC UR5, c[0x0][0x22c] ;  /* 0x00008b0000057ab9 */ /* 0x000fe20000000800 */
[----:B------:R3:W-:Y:S01]  /*2f460*/  @P5 STG.E.U8 desc[UR16][R68.64], R73 ;  /* 0x0000004944005986 */ /* 0x0007e2000c101110 */
[----:B------:R-:W-:Y:S01]  /*2f470*/  ISETP.LT.AND P5, PT, R4, UR5, !P0 ;  /* 0x0000000504007c0c */ /* 0x000fe2000c7a1270 */
[----:B------:R-:W-:Y:S01]  /*2f480*/  ULDC UR5, c[0x0][0x22c] ;  /* 0x00008b0000057ab9 */ /* 0x000fe20000000800 */
[----:B------:R-:W-:-:S02]  /*2f490*/  LEA.HI.X.SX32 R71, R72, R64, 0x1, P6 ;  /* 0x0000004048477211 */ /* 0x000fc400030f0eff */
[-C--:B------:R-:W-:Y:S01]  /*2f4a0*/  IADD3 R4, P6, R65, R3.reuse, RZ ;  /* 0x0000000341047210 */ /* 0x080fe20007fde0ff */
[----:B--2---:R-:W-:Y:S01]  /*2f4b0*/  VIADD R66, R0, 0xf ;  /* 0x0000000f00427836 */ /* 0x004fe20000000000 */
        /* <DEDUP_REMOVED lines=14> */
[-C--:B------:R-:W-:Y:S02]  /*2f5a0*/  IADD3 R68, P6, R72, R3.reuse, RZ ;  /* 0x0000000348447210 */ /* 0x080fe40007fde0ff */
[----:B--2---:R-:W-:Y:S01]  /*2f5b0*/  PRMT R75, R6, 0x7773, RZ ;  /* 0x00007773064b7816 */ /* 0x004fe200000000ff */
[----:B------:R-:W-:Y:S01]  /*2f5c0*/  VIADD R6, R0, 0x11 ;  /* 0x0000001100067836 */ /* 0x000fe20000000000 */
[CC--:B------:R-:W-:Y:S01]  /*2f5d0*/  LEA.HI.X.SX32 R69, R72.reuse, R64.reuse, 0x1, P6 ;  /* 0x0000004048457211 */ /* 0x0c0fe200030f0eff */
[----:B------:R-:W-:Y:S01]  /*2f5e0*/  VIADD R72, R72, UR4 ;  /* 0x0000000448487c36 */ /* 0x000fe20008000000 */
[----:B---3--:R-:W-:Y:S01]  /*2f5f0*/  PRMT R73, R7, 0x7772, RZ ;  /* 0x0000777207497816 */ /* 0x008fe200000000ff */
[----:B------:R-:W-:Y:S01]  /*2f600*/  VIADD R5, R0, 0x12 ;  /* 0x0000001200057836 */ /* 0x000fe20000000000 */
[----:B------:R2:W-:Y:S01]  /*2f610*/  @P3 STG.E.U8 desc[UR16][R66.64], R75 ;  /* 0x0000004b42003986 */ /* 0x0005e2000c101110 */
        /* <DEDUP_REMOVED lines=8> */
[-C--:B------:R-:W-:Y:S02]  /*2f6a0*/  IADD3 R6, P6, R65, R3.reuse, RZ ;  /* 0x0000000341067210 */ /* 0x080fe40007fde0ff */
[----:B------:R-:W-:Y:S01]  /*2f6b0*/  PRMT R71, R7, 0x7773, RZ ;  /* 0x0000777307477816 */ /* 0x000fe200000000ff */
[----:B--2---:R-:W-:Y:S01]  /*2f6c0*/  VIADD R66, R0, 0x13 ;  /* 0x0000001300427836 */ /* 0x004fe20000000000 */
        /* <DEDUP_REMOVED lines=18> */
[----:B------:R-:W-:Y:S01]  /*2f7f0*/  PRMT R71, R9, 0x7770, RZ ;  /* 0x0000777009477816 */ /* 0x000fe200000000ff */
[----:B------:R2:W-:Y:S01]  /*2f800*/  @P3 STG.E.U8 desc[UR16][R66.64], R69 ;  /* 0x0000004542003986 */ /* 0x0005e2000c101110 */
[----:B---3--:R-:W-:Y:S01]  /*2f810*/  VIADD R7, R0, 0x16 ;  /* 0x0000001600077836 */ /* 0x008fe20000000000 */
        /* <DEDUP_REMOVED lines=61> */
[----:B------:R-:W-:Y:S01]  /*2fbf0*/  PRMT R65, R9, 0x7772, RZ ;  /* 0x0000777209417816 */ /* 0x000fe200000000ff */
[----:B---3--:R-:W-:Y:S01]  /*2fc00*/  VIADD R5, R0, 0x1e ;  /* 0x0000001e00057836 */ /* 0x008fe20000000000 */
[----:B------:R2:W-:Y:S01]  /*2fc10*/  @P3 STG.E.U8 desc[UR16][R6.64], R69 ;  /* 0x0000004506003986 */ /* 0x0005e2000c101110 */
[----:B------:R-:W-:Y:S01]  /*2fc20*/  ISETP.LT.AND P3, PT, R8, UR5, !P0 ;  /* 0x0000000508007c0c */ /* 0x000fe2000c761270 */
[----:B------:R-:W-:Y:S01]  /*2fc30*/  ULDC UR5, c[0x0][0x22c] ;  /* 0x00008b0000057ab9 */ /* 0x000fe20000000800 */
[CC--:B------:R-:W-:Y:S01]  /*2fc40*/  IADD3 R4, P6, R68.reuse, R3.reuse, RZ ;  /* 0x0000000344047210 */ /* 0x0c0fe20007fde0ff */
[----:B------:R3:W-:Y:S01]  /*2fc50*/  @P5 STG.E.U8 desc[UR16][R66.64], R65 ;  /* 0x0000004142005986 */ /* 0x0007e2000c101110 */
[----:B------:R-:W-:Y:S01]  /*2fc60*/  ISETP.LT.AND P5, PT, R5, UR5, !P0 ;  /* 0x0000000505007c0c */ /* 0x000fe2000c7a1270 */
[C---:B------:R-:W-:Y:S01]  /*2fc70*/  VIADD R8, R68.reuse, UR4 ;  /* 0x0000000444087c36 */ /* 0x040fe20008000000 */
[----:B------:R-:W-:Y:S01]  /*2fc80*/  LEA.HI.X.SX32 R5, R68, R64, 0x1, P6 ;  /* 0x0000004044057211 */ /* 0x000fe200030f0eff */
[----:B------:R-:W-:Y:S01]  /*2fc90*/  ULDC UR5, c[0x0][0x22c] ;  /* 0x00008b0000057ab9 */ /* 0x000fe20000000800 */
[----:B--2---:R-:W-:Y:S01]  /*2fca0*/  PRMT R69, R9, 0x7773, RZ ;  /* 0x0000777309457816 */ /* 0x004fe200000000ff */
[----:B------:R-:W-:Y:S01]  /*2fcb0*/  VIADD R9, R0, 0x1f ;  /* 0x0000001f00097836 */ /* 0x000fe20000000000 */
[----:B------:R-:W-:-:S03]  /*2fcc0*/  IADD3 R6, P6, R8, R3, RZ ;  /* 0x0000000308067210 */ /* 0x000fc60007fde0ff */
[----:B------:R2:W-:Y:S01]  /*2fcd0*/  @P2 STG.E.U8 desc[UR16][R4.64], R69 ;  /* 0x0000004504002986 */ /* 0x0005e2000c101110 */
[----:B------:R-:W-:Y:S01]  /*2fce0*/  ISETP.LT.AND P2, PT, R9, UR5, !P0 ;  /* 0x0000000509007c0c */ /* 0x000fe2000c741270 */
[C---:B------:R-:W-:Y:S01]  /*2fcf0*/  VIADD R9, R8.reuse, UR4 ;  /* 0x0000000408097c36 */ /* 0x040fe20008000000 */
[----:B------:R-:W-:Y:S01]  /*2fd00*/  LEA.HI.X.SX32 R7, R8, R64, 0x1, P6 ;  /* 0x0000004008077211 */ /* 0x000fe200030f0eff */
[----:B---3--:R-:W-:Y:S01]  /*2fd10*/  VIADD R66, R0, 0x20 ;  /* 0x0000002000427836 */ /* 0x008fe20000000000 */
[----:B------:R-:W-:Y:S01]  /*2fd20*/  PRMT R67, R10, 0x7772, RZ ;  /* 0x000077720a437816 */ /* 0x000fe200000000ff */
[C---:B------:R-:W-:Y:S01]  /*2fd30*/  VIADD R65, R9.reuse, UR4 ;  /* 0x0000000409417c36 */ /* 0x040fe20008000000 */
[----:B------:R-:W-:Y:S01]  /*2fd40*/  IADD3 R8, P6, R9, R3, RZ ;  /* 0x0000000309087210 */ /* 0x000fe20007fde0ff */
[----:B------:R-:W-:-:S03]  /*2fd50*/  ULDC UR5, c[0x0][0x22c] ;  /* 0x00008b0000057ab9 */ /* 0x000fc60000000800 */
[-C--:B------:R-:W-:Y:S02]  /*2fd60*/  LEA.HI.X.SX32 R9, R9, R64.reuse, 0x1, P6 ;  /* 0x0000004009097211 */ /* 0x080fe400030f0eff */
[CC--:B--2---:R-:W-:Y:S02]  /*2fd70*/  IADD3 R4, P6, R65.reuse, R3.reuse, RZ ;  /* 0x0000000341047210 */ /* 0x0c4fe40007fde0ff */
[----:B------:R-:W-:Y:S01]  /*2fd80*/  PRMT R71, R10, 0x7773, RZ ;  /* 0x000077730a477816 */ /* 0x000fe200000000ff */
[----:B------:R-:W-:Y:S01]  /*2fd90*/  VIADD R10, R0, 0x21 ;  /* 0x00000021000a7836 */ /* 0x000fe20000000000 */
[CC--:B------:R-:W-:Y:S01]  /*2fda0*/  LEA.HI.X.SX32 R5, R65.reuse, R64.reuse, 0x1, P6 ;  /* 0x0000004041057211 */ /* 0x0c0fe200030f0eff */
[----:B------:R2:W-:Y:S01]  /*2fdb0*/  @P4 STG.E.U8 desc[UR16][R6.64], R67 ;  /* 0x0000004306004986 */ /* 0x0005e2000c101110 */
[----:B------:R-:W-:Y:S01]  /*2fdc0*/  VIADD R65, R65, UR4 ;  /* 0x0000000441417c36 */ /* 0x000fe20008000000 */
[----:B------:R-:W-:Y:S01]  /*2fdd0*/  ISETP.LT.AND P4, PT, R66, UR5, !P0 ;  /* 0x0000000542007c0c */ /* 0x000fe2000c781270 */
[----:B------:R-:W-:Y:S01]  /*2fde0*/  ULDC UR5, c[0x0][0x22c] ;  /* 0x00008b0000057ab9 */ /* 0x000fe20000000800 */
[----:B------:R-:W-:Y:S01]  /*2fdf0*/  PRMT R69, R11, 0x7772, RZ ;  /* 0x000077720b457816 */ /* 0x000fe200000000ff */
[----:B------:R3:W-:Y:S01]  /*2fe00*/  @P3 STG.E.U8 desc[UR16][R8.64], R71 ;  /* 0x0000004708003986 */ /* 0x0007e2000c101110 */
[----:B------:R-:W-:Y:S01]  /*2fe10*/  ISETP.LT.AND P3, PT, R10, UR5, !P0 ;  /* 0x000000050a007c0c */ /* 0x000fe2000c761270 */
[C---:B------:R-:W-:Y:S01]  /*2fe20*/  VIADD R10, R65.reuse, UR4 ;  /* 0x00000004410a7c36 */ /* 0x040fe20008000000 */
[----:B------:R-:W-:Y:S01]  /*2fe30*/  ULDC UR5, c[0x0][0x22c] ;  /* 0x00008b0000057ab9 */ /* 0x000fe20000000800 */
[----:B--2---:R-:W-:Y:S01]  /*2fe40*/  VIADD R7, R0, 0x22 ;  /* 0x0000002200077836 */ /* 0x004fe20000000000 */
[----:B------:R-:W-:Y:S01]  /*2fe50*/  IADD3 R6, P6, R65, R3, RZ ;  /* 0x0000000341067210 */ /* 0x000fe20007fde0ff */
[----:B------:R2:W-:Y:S03]  /*2fe60*/  @P5 STG.E.U8 desc[UR16][R4.64], R69 ;  /* 0x0000004504005986 */ /* 0x0005e6000c101110 */
[----:B------:R-:W-:Y:S01]  /*2fe70*/  ISETP.LT.AND P5, PT, R7, UR5, !P0 ;  /* 0x0000000507007c0c */ /* 0x000fe2000c7a1270 */
[----:B------:R-:W-:Y:S01]  /*2fe80*/  ULDC UR5, c[0x0][0x22c] ;  /* 0x00008b0000057ab9 */ /* 0x000fe20000000800 */
[----:B------:R-:W-:-:S02]  /*2fe90*/  LEA.HI.X.SX32 R7, R65, R64, 0x1, P6 ;  /* 0x0000004041077211 */ /* 0x000fc400030f0eff */
[-C--:B---3--:R-:W-:Y:S02]  /*2fea0*/  IADD3 R8, P6, R10, R3.reuse, RZ ;  /* 0x000000030a087210 */ /* 0x088fe40007fde0ff */
[----:B------:R-:W-:Y:S01]  /*2feb0*/  PRMT R67, R11, 0x7773, RZ ;  /* 0x000077730b437816 */ /* 0x000fe200000000ff */
[----:B------:R-:W-:Y:S01]  /*2fec0*/  VIADD R11, R0, 0x23 ;  /* 0x00000023000b7836 */ /* 0x000fe20000000000 */
[CC--:B------:R-:W-:Y:S01]  /*2fed0*/  LEA.HI.X.SX32 R9, R10.reuse, R64.reuse, 0x1, P6 ;  /* 0x000000400a097211 */ /* 0x0c0fe200030f0eff */
[----:B------:R-:W-:Y:S01]  /*2fee0*/  VIADD R10, R10, UR4 ;  /* 0x000000040a0a7c36 */ /* 0x000fe20008000000 */
[----:B--2---:R-:W-:Y:S01]  /*2fef0*/  PRMT R69, R12, 0x7770, RZ ;  /* 0x000077700c457816 */ /* 0x004fe200000000ff */
        /* <DEDUP_REMOVED lines=10> */
[CC--:B--2---:R-:W-:Y:S01]  /*2ffa0*/  IADD3 R6, P6, R11.reuse, R3.reuse, RZ ;  /* 0x000000030b067210 */ /* 0x0c4fe20007fde0ff */
        /* <DEDUP_REMOVED lines=244> */
[----:B----4-:R-:W-:Y:S01]  /*30ef0*/  PRMT R13, R20, 0x7770, RZ ;  /* 0x00007770140d7816 */ /* 0x010fe200000000ff */
        /* <DEDUP_REMOVED lines=618> */
[CC--:B--2---:R-:W-:Y:S02]  /*335a0*/  IADD3 R6, P6, R11.reuse, R3.reuse, RZ ;  /* 0x000000030b067210 */ /* 0x0c4fe40007fde0ff */
[----:B------:R-:W-:Y:S01]  /*335b0*/  PRMT R15, R42, 0x7773, RZ ;  /* 0x000077732a0f7816 */ /* 0x000fe200000000ff */
[C---:B------:R-:W-:Y:S01]  /*335c0*/  VIADD R10, R0.reuse, 0x91 ;  /* 0x00000091000a7836 */ /* 0x040fe20000000000 */
[CC--:B------:R-:W-:Y:S01]  /*335d0*/  LEA.HI.X.SX32 R7, R11.reuse, R64.reuse, 0x1, P6 ;  /* 0x000000400b077211 */ /* 0x0c0fe200030f0eff */
[----:B------:R-:W-:Y:S01]  /*335e0*/  VIADD R11, R11, UR4 ;  /* 0x000000040b0b7c36 */ /* 0x000fe20008000000 */
[----:B---3--:R-:W-:Y:S01]  /*335f0*/  PRMT R13, R43, 0x7772, RZ ;  /* 0x000077722b0d7816 */ /* 0x008fe200000000ff */
[----:B------:R2:W-:Y:S01]  /*33600*/  @P3 STG.E.U8 desc[UR16][R4.64], R15 ;  /* 0x0000000f04003986 */ /* 0x0005e2000c101110 */
[----:B------:R-:W-:Y:S01]  /*33610*/  VIADD R9, R0, 0x92 ;  /* 0x0000009200097836 */ /* 0x000fe20000000000 */
[----:B------:R-:W-:Y:S01]  /*33620*/  ISETP.LT.AND P3, PT, R10, UR5, !P0 ;  /* 0x000000050a007c0c */ /* 0x000fe2000c761270 */
[----:B------:R-:W-:Y:S01]  /*33630*/  ULDC UR5, c[0x0][0x22c] ;  /* 0x00008b0000057ab9 */ /* 0x000fe20000000800 */
[----:B------:R0:W-:Y:S01]  /*33640*/  @P5 STG.E.U8 desc[UR16][R6.64], R13 ;  /* 0x0000000d06005986 */ /* 0x0001e2000c101110 */
[-C--:B------:R-:W-:Y:S01]  /*33650*/  IADD3 R8, P5, R11, R3.reuse, RZ ;  /* 0x000000030b087210 */ /* 0x080fe20007fbe0ff */
[----:B------:R-:W-:Y:S01]  /*33660*/  ULDC UR4, c[0x0][0x248] ;  /* 0x0000920000047ab9 */ /* 0x000fe20000000800 */
[----:B------:R-:W-:Y:S01]  /*33670*/  ISETP.LT.AND P6, PT, R9, UR5, !P0 ;  /* 0x0000000509007c0c */ /* 0x000fe2000c7c1270 */
[C---:B------:R-:W-:Y:S01]  /*33680*/  VIADD R10, R11.reuse, UR4 ;  /* 0x000000040b0a7c36 */ /* 0x040fe20008000000 */
[----:B------:R-:W-:Y:S01]  /*33690*/  LEA.HI.X.SX32 R9, R11, R64, 0x1, P5 ;  /* 0x000000400b097211 */ /* 0x000fe200028f0eff */
[----:B------:R-:W-:Y:S01]  /*336a0*/  ULDC UR4, c[0x0][0x22c] ;  /* 0x00008b0000047ab9 */ /* 0x000fe20000000800 */
[----:B------:R-:W-:Y:S01]  /*336b0*/  PRMT R43, R43, 0x7773, RZ ;  /* 0x000077732b2b7816 */ /* 0x000fe200000000ff */
[----:B--2---:R-:W-:Y:S01]  /*336c0*/  VIADD R5, R0, 0x93 ;  /* 0x0000009300057836 */ /* 0x004fe20000000000 */
[----:B------:R-:W-:Y:S01]  /*336d0*/  IADD3 R4, P5, R10, R3, RZ ;  /* 0x000000030a047210 */ /* 0x000fe20007fbe0ff */
[----:B------:R-:W-:-:S02]  /*336e0*/  ULDC UR5, c[0x0][0x22c] ;  /* 0x00008b0000057ab9 */ /* 0x000fc40000000800 */
[----:B------:R2:W-:Y:S01]  /*336f0*/  @P2 STG.E.U8 desc[UR16][R8.64], R43 ;  /* 0x0000002b08002986 */ /* 0x0005e2000c101110 */
[----:B------:R-:W-:Y:S01]  /*33700*/  ISETP.LT.AND P2, PT, R5, UR4, !P0 ;  /* 0x0000000405007c0c */ /* 0x000fe2000c741270 */
[----:B------:R-:W-:Y:S01]  /*33710*/  ULDC UR4, c[0x0][0x248] ;  /* 0x0000920000047ab9 */ /* 0x000fe20000000800 */
[C---:B------:R-:W-:Y:S01]  /*33720*/  LEA.HI.X.SX32 R5, R10.reuse, R64, 0x1, P5 ;  /* 0x000000400a057211 */ /* 0x040fe200028f0eff */
[----:B------:R-:W-:Y:S01]  /*33730*/  VIADD R10, R10, UR4 ;  /* 0x000000040a0a7c36 */ /* 0x000fe20008000000 */
[----:B0-----:R-:W-:Y:S01]  /*33740*/  PRMT R13, R44, 0x7770, RZ ;  /* 0x000077702c0d7816 */ /* 0x001fe200000000ff */
[----:B------:R-:W-:Y:S01]  /*33750*/  VIADD R7, R0, 0x94 ;  /* 0x0000009400077836 */ /* 0x000fe20000000000 */
[----:B------:R-:W-:-:S03]  /*33760*/  ULDC UR4, c[0x0][0x22c] ;  /* 0x00008b0000047ab9 */ /* 0x000fc60000000800 */
[----:B------:R0:W-:Y:S01]  /*33770*/  @P4 STG.E.U8 desc[UR16][R4.64], R13 ;  /* 0x0000000d04004986 */ /* 0x0001e2000c101110 */
[C---:B------:R-:W-:Y:S02]  /*33780*/  IADD3 R6, P4, R10.reuse, R3, RZ ;  /* 0x000000030a067210 */ /* 0x040fe40007f9e0ff */
[----:B------:R-:W-:Y:S01]  /*33790*/  ISETP.LT.AND P5, PT, R7, UR4, !P0 ;  /* 0x0000000407007c0c */ /* 0x000fe2000c7a1270 */
[----:B------:R-:W-:Y:S01]  /*337a0*/  ULDC UR4, c[0x0][0x248] ;  /* 0x0000920000047ab9 */ /* 0x000fe20000000800 */
[C---:B------:R-:W-:Y:S01]  /*337b0*/  LEA.HI.X.SX32 R7, R10.reuse, R64, 0x1, P4 ;  /* 0x000000400a077211 */ /* 0x040fe200020f0eff */
[----:B------:R-:W-:Y:S01]  /*337c0*/  VIADD R10, R10, UR4 ;  /* 0x000000040a0a7c36 */ /* 0x000fe20008000000 */
[----:B------:R-:W-:Y:S01]  /*337d0*/  PRMT R11, R44, 0x7771, RZ ;  /* 0x000077712c0b7816 */ /* 0x000fe200000000ff */
[----:B--2---:R-:W-:Y:S01]  /*337e0*/  VIADD R8, R0, 0x95 ;  /* 0x0000009500087836 */ /* 0x004fe20000000000 */
[----:B------:R-:W-:-:S03]  /*337f0*/  ULDC UR4, c[0x0][0x248] ;  /* 0x0000920000047ab9 */ /* 0x000fc60000000800 */
[----:B------:R2:W-:Y:S01]  /*33800*/  @P3 STG.E.U8 desc[UR16][R6.64], R11 ;  /* 0x0000000b06003986 */ /* 0x0005e2000c101110 */
[CC--:B0-----:R-:W-:Y:S01]  /*33810*/  IADD3 R4, P3, R10.reuse, R3.reuse, RZ ;  /* 0x000000030a047210 */ /* 0x0c1fe20007f7e0ff */
[----:B------:R-:W-:Y:S01]  /*33820*/  VIADD R9, R10, UR4 ;  /* 0x000000040a097c36 */ /* 0x000fe20008000000 */
[----:B------:R-:W-:Y:S01]  /*33830*/  ISETP.LT.AND P4, PT, R8, UR5, !P0 ;  /* 0x0000000508007c0c */ /* 0x000fe2000c781270 */
[----:B------:R-:W-:Y:S01]  /*33840*/  ULDC UR5, c[0x0][0x248] ;  /* 0x0000920000057ab9 */ /* 0x000fe20000000800 */
[-C--:B------:R-:W-:Y:S01]  /*33850*/  LEA.HI.X.SX32 R5, R10, R64.reuse, 0x1, P3 ;  /* 0x000000400a057211 */ /* 0x080fe200018f0eff */
[----:B------:R-:W-:Y:S01]  /*33860*/  VIADD R10, R9, UR5 ;  /* 0x00000005090a7c36 */ /* 0x000fe20008000000 */
[----:B------:R-:W-:Y:S01]  /*33870*/  PRMT R15, R45, 0x7770, RZ ;  /* 0x000077702d0f7816 */ /* 0x000fe200000000ff */
[----:B------:R-:W-:Y:S01]  /*33880*/  VIADD R12, R0, 0x96 ;  /* 0x00000096000c7836 */ /* 0x000fe20000000000 */
[-C--:B------:R-:W-:Y:S01]  /*33890*/  IADD3 R8, P3, R9, R3.reuse, RZ ;  /* 0x0000000309087210 */ /* 0x080fe20007f7e0ff */
[----:B------:R-:W-:Y:S01]  /*338a0*/  ULDC UR4, c[0x0][0x22c] ;  /* 0x00008b0000047ab9 */ /* 0x000fe20000000800 */
[----:B------:R-:W-:Y:S01]  /*338b0*/  PRMT R13, R45, 0x7771, RZ ;  /* 0x000077712d0d7816 */ /* 0x000fe200000000ff */
[----:B------:R0:W-:Y:S01]  /*338c0*/  @P6 STG.E.U8 desc[UR16][R4.64], R15 ;  /* 0x0000000f04006986 */ /* 0x0001e2000c101110 */
[----:B--2---:R-:W-:Y:S01]  /*338d0*/  IADD3 R6, P6, R10, R3, RZ ;  /* 0x000000030a067210 */ /* 0x004fe20007fde0ff */
[----:B------:R-:W-:Y:S01]  /*338e0*/  ULDC UR5, c[0x0][0x22c] ;  /* 0x00008b0000057ab9 */ /* 0x000fe20000000800 */
[----:B------:R-:W-:-:S02]  /*338f0*/  LEA.HI.X.SX32 R9, R9, R64, 0x1, P3 ;  /* 0x0000004009097211 */ /* 0x000fc400018f0eff */
[----:B------:R-:W-:Y:S01]  /*33900*/  ISETP.LT.AND P3, PT, R12, UR4, !P0 ;  /* 0x000000040c007c0c */ /* 0x000fe2000c761270 */
[----:B------:R-:W-:Y:S01]  /*33910*/  ULDC UR4, c[0x0][0x248] ;  /* 0x0000920000047ab9 */ /* 0x000fe20000000800 */
[-C--:B------:R-:W-:Y:S01]  /*33920*/  LEA.HI.X.SX32 R7, R10, R64.reuse, 0x1, P6 ;  /* 0x000000400a077211 */ /* 0x080fe200030f0eff */
[----:B------:R-:W-:Y:S01]  /*33930*/  VIADD R12, R0, 0x97 ;  /* 0x00000097000c7836 */ /* 0x000fe20000000000 */
[----:B------:R-:W-:Y:S01]  /*33940*/  PRMT R11, R46, 0x7770, RZ ;  /* 0x000077702e0b7816 */ /* 0x000fe200000000ff */
[----:B------:R-:W-:Y:S01]  /*33950*/  VIADD R10, R10, UR4 ;  /* 0x000000040a0a7c36 */ /* 0x000fe20008000000 */
[----:B------:R2:W-:Y:S01]  /*33960*/  @P2 STG.E.U8 desc[UR16][R8.64], R13 ;  /* 0x0000000d08002986 */ /* 0x0005e2000c101110 */
[----:B0-----:R-:W-:Y:S01]  /*33970*/  VIADD R5, R0, 0x98 ;  /* 0x0000009800057836 */ /* 0x001fe20000000000 */
[----:B------:R-:W-:Y:S01]  /*33980*/  ISETP.LT.AND P2, PT, R12, UR5, !P0 ;  /* 0x000000050c007c0c */ /* 0x000fe2000c741270 */
[----:B------:R-:W-:Y:S01]  /*33990*/  ULDC UR5, c[0x0][0x22c] ;  /* 0x00008b0000057ab9 */ /* 0x000fe20000000800 */
[----:B------:R0:W-:Y:S01]  /*339a0*/  @P5 STG.E.U8 desc[UR16][R6.64], R11 ;  /* 0x0000000b06005986 */ /* 0x0001e2000c101110 */
[C---:B------:R-:W-:Y:S01]  /*339b0*/  IADD3 R4, P5, R10.reuse, R3, RZ ;  /* 0x000000030a047210 */ /* 0x040fe20007fbe0ff */
[----:B------:R-:W-:Y:S01]  /*339c0*/  ULDC UR4, c[0x0][0x248] ;  /* 0x0000920000047ab9 */ /* 0x000fe20000000800 */
[----:B------:R-:W-:Y:S01]  /*339d0*/  ISETP.LT.AND P6, PT, R5, UR5, !P0 ;  /* 0x0000000505007c0c */ /* 0x000fe2000c7c1270 */
[----:B------:R-:W-:Y:S01]  /*339e0*/  ULDC UR5, c[0x0][0x22c] ;  /* 0x00008b0000057ab9 */ /* 0x000fe20000000800 */
[C---:B------:R-:W-:Y:S01]  /*339f0*/  LEA.HI.X.SX32 R5, R10.reuse, R64, 0x1, P5 ;  /* 0x000000400a057211 */ /* 0x040fe200028f0eff */
[----:B--2---:R-:W-:Y:S01]  /*33a00*/  VIADD R8, R10, UR4 ;  /* 0x000000040a087c36 */ /* 0x004fe20008000000 */
[----:B------:R-:W-:Y:S01]  /*33a10*/  PRMT R13, R46, 0x7771, RZ ;  /* 0x000077712e0d7816 */ /* 0x000fe200000000ff */
[----:B------:R-:W-:Y:S01]  /*33a20*/  VIADD R9, R0, 0x99 ;  /* 0x0000009900097836 */ /* 0x000fe20000000000 */
[----:B------:R-:W-:-:S02]  /*33a30*/  ULDC UR4, c[0x0][0x22c] ;  /* 0x00008b0000047ab9 */ /* 0x000fc40000000800 */
[C---:B0-----:R-:W-:Y:S01]  /*33a40*/  IADD3 R6, P5, R8.reuse, R3, RZ ;  /* 0x0000000308067210 */ /* 0x041fe20007fbe0ff */
[----:B------:R0:W-:Y:S01]  /*33a50*/  @P4 STG.E.U8 desc[UR16][R4.64], R13 ;  /* 0x0000000d04004986 */ /* 0x0001e2000c101110 */
[----:B------:R-:W-:Y:S01]  /*33a60*/  ISETP.LT.AND P4, PT, R9, UR4, !P0 ;  /* 0x0000000409007c0c */ /* 0x000fe2000c781270 */
[----:B------:R-:W-:Y:S01]  /*33a70*/  ULDC UR4, c[0x0][0x248] ;  /* 0x0000920000047ab9 */ /* 0x000fe20000000800 */
[C---:B------:R-:W-:Y:S01]  /*33a80*/  LEA.HI.X.SX32 R7, R8.reuse, R64, 0x1, P5 ;  /* 0x0000004008077211 */ /* 0x040fe200028f0eff */
[----:B------:R-:W-:Y:S01]  /*33a90*/  VIADD R10, R8, UR4 ;  /* 0x00000004080a7c36 */ /* 0x000fe20008000000 */
[----:B------:R-:W-:Y:S01]  /*33aa0*/  PRMT R11, R47, 0x7770, RZ ;  /* 0x000077702f0b7816 */ /* 0x000fe200000000ff */
[----:B------:R-:W-:Y:S01]  /*33ab0*/  VIADD R9, R0, 0x9a ;  /* 0x0000009a00097836 */ /* 0x000fe20000000000 */
[----:B------:R-:W-:-:S03]  /*33ac0*/  ULDC UR4, c[0x0][0x22c] ;  /* 0x00008b0000047ab9 */ /* 0x000fc60000000800 */
[----:B------:R2:W-:Y:S01]  /*33ad0*/  @P3 STG.E.U8 desc[UR16][R6.64], R11 ;  /* 0x0000000b06003986 */ /* 0x0005e2000c101110 */
[----:B------:R-:W-:Y:S02]  /*33ae0*/  IADD3 R8, P3, R10, R3, RZ ;  /* 0x000000030a087210 */ /* 0x000fe40007f7e0ff */
[----:B------:R-:W-:Y:S01]  /*33af0*/  ISETP.LT.AND P5, PT, R9, UR4, !P0 ;  /* 0x0000000409007c0c */ /* 0x000fe2000c7a1270 */
[----:B------:R-:W-:Y:S01]  /*33b00*/  ULDC UR4, c[0x0][0x248] ;  /* 0x0000920000047ab9 */ /* 0x000fe20000000800 */
[----:B0-----:R-:W-:Y:S01]  /*33b10*/  VIADD R4, R0, 0x9b ;  /* 0x0000009b00047836 */ /* 0x001fe20000000000 */
[C---:B------:R-:W-:Y:S01]  /*33b20*/  LEA.HI.X.SX32 R9, R10.reuse, R64, 0x1, P3 ;  /* 0x000000400a097211 */ /* 0x040fe200018f0eff */
[----:B------:R-:W-:Y:S01]  /*33b30*/  VIADD R10, R10, UR4 ;  /* 0x000000040a0a7c36 */ /* 0x000fe20008000000 */
[----:B------:R-:W-:Y:S01]  /*33b40*/  PRMT R13, R47, 0x7771, RZ ;  /* 0x000077712f0d7816 */ /* 0x000fe200000000ff */
[----:B------:R-:W-:Y:S01]  /*33b50*/  ULDC UR4, c[0x0][0x248] ;  /* 0x0000920000047ab9 */ /* 0x000fe20000000800 */
[----:B------:R-:W-:Y:S01]  /*33b60*/  ISETP.LT.AND P3, PT, R4, UR5, !P0 ;  /* 0x0000000504007c0c */ /* 0x000fe2000c761270 */
[----:B------:R-:W-:-:S02]  /*33b70*/  ULDC UR5, c[0x0][0x248] ;  /* 0x0000920000057ab9 */ /* 0x000fc40000000800 */
[----:B------:R0:W-:Y:S01]  /*33b80*/  @P2 STG.E.U8 desc[UR16][R8.64], R13 ;  /* 0x0000000d08002986 */ /* 0x0001e2000c101110 */
[CC--:B------:R-:W-:Y:S01]  /*33b90*/  IADD3 R4, P2, R10.reuse, R3.reuse, RZ ;  /* 0x000000030a047210 */ /* 0x0c0fe20007f5e0ff */
[----:B--2---:R-:W-:Y:S01]  /*33ba0*/  VIADD R7, R10, UR4 ;  /* 0x000000040a077c36 */ /* 0x004fe20008000000 */
[----:B------:R-:W-:Y:S01]  /*33bb0*/  PRMT R15, R44, 0x7772, RZ ;  /* 0x000077722c0f7816 */ /* 0x000fe200000000ff */
[----:B------:R-:W-:Y:S01]  /*33bc0*/  VIADD R12, R0, 0x9c ;  /* 0x0000009c000c7836 */ /* 0x000fe20000000000 */
[-C--:B------:R-:W-:Y:S01]  /*33bd0*/  LEA.HI.X.SX32 R5, R10, R64.reuse, 0x1, P2 ;  /* 0x000000400a057211 */ /* 0x080fe200010f0eff */
[C---:B------:R-:W-:Y:S01]  /*33be0*/  VIADD R10, R7.reuse, UR5 ;  /* 0x00000005070a7c36 */ /* 0x040fe20008000000 */
[CC--:B------:R-:W-:Y:S01]  /*33bf0*/  IADD3 R6, P2, R7.reuse, R3.reuse, RZ ;  /* 0x0000000307067210 */ /* 0x0c0fe20007f5e0ff */
[----:B------:R-:W-:Y:S01]  /*33c00*/  ULDC UR4, c[0x0][0x22c] ;  /* 0x00008b0000047ab9 */ /* 0x000fe20000000800 */
[----:B------:R-:W-:Y:S01]  /*33c10*/  PRMT R11, R44, 0x7773, RZ ;  /* 0x000077732c0b7816 */ /* 0x000fe200000000ff */
[----:B------:R2:W-:Y:S01]  /*33c20*/  @P6 STG.E.U8 desc[UR16][R4.64], R15 ;  /* 0x0000000f04006986 */ /* 0x0005e2000c101110 */
[----:B------:R-:W-:Y:S01]  /*33c30*/  LEA.HI.X.SX32 R7, R7, R64, 0x1, P2 ;  /* 0x0000004007077211 */ /* 0x000fe200010f0eff */
[----:B------:R-:W-:Y:S01]  /*33c40*/  ULDC UR5, c[0x0][0x22c] ;  /* 0x00008b0000057ab9 */ /* 0x000fe20000000800 */
[----:B0-----:R-:W-:-:S02]  /*33c50*/  IADD3 R8, P6, R10, R3, RZ ;  /* 0x000000030a087210 */ /* 0x001fc40007fde0ff */
[----:B------:R-:W-:Y:S01]  /*33c60*/  ISETP.LT.AND P2, PT, R12, UR4, !P0 ;  /* 0x000000040c007c0c */ /* 0x000fe2000c741270 */
[----:B------:R-:W-:Y:S01]  /*33c70*/  ULDC UR4, c[0x0][0x248] ;  /* 0x0000920000047ab9 */ /* 0x000fe20000000800 */
[-C--:B------:R-:W-:Y:S01]  /*33c80*/  LEA.HI.X.SX32 R9, R10, R64.reuse, 0x1, P6 ;  /* 0x000000400a097211 */ /* 0x080fe200030f0eff */
[----:B------:R-:W-:Y:S01]  /*33c90*/  VIADD R12, R0, 0x9d ;  /* 0x0000009d000c7836 */ /* 0x000fe20000000000 */
[----:B------:R-:W-:Y:S01]  /*33ca0*/  PRMT R13, R45, 0x7772, RZ ;  /* 0x000077722d0d7816 */ /* 0x000fe200000000ff */
[----:B------:R-:W-:Y:S01]  /*33cb0*/  VIADD R10, R10, UR4 ;  /* 0x000000040a0a7c36 */ /* 0x000fe20008000000 */
[----:B------:R0:W-:Y:S01]  /*33cc0*/  @P4 STG.E.U8 desc[UR16][R6.64], R11 ;  /* 0x0000000b06004986 */ /* 0x0001e2000c101110 */
[----:B--2---:R-:W-:Y:S01]  /*33cd0*/  VIADD R5, R0, 0x9e ;  /* 0x0000009e00057836 */ /* 0x004fe20000000000 */
[----:B------:R-:W-:Y:S01]  /*33ce0*/  ISETP.LT.AND P4, PT, R12, UR5, !P0 ;  /* 0x000000050c007c0c */ /* 0x000fe2000c781270 */
[----:B------:R-:W-:Y:S01]  /*33cf0*/  ULDC UR5, c[0x0][0x22c] ;  /* 0x00008b0000057ab9 */ /* 0x000fe20000000800 */
[----:B------:R2:W-:Y:S01]  /*33d00*/  @P5 STG.E.U8 desc[UR16][R8.64], R13 ;  /* 0x0000000d08005986 */ /* 0x0005e2000c101110 */
[C---:B------:R-:W-:Y:S01]  /*33d10*/  IADD3 R4, P5, R10.reuse, R3, RZ ;  /* 0x000000030a047210 */ /* 0x040fe20007fbe0ff */
[----:B------:R-:W-:Y:S01]  /*33d20*/  ULDC UR4, c[0x0][0x248] ;  /* 0x0000920000047ab9 */ /* 0x000fe20000000800 */
[----:B------:R-:W-:Y:S01]  /*33d30*/  ISETP.LT.AND P6, PT, R5, UR5, !P0 ;  /* 0x0000000505007c0c */ /* 0x000fe2000c7c1270 */
[----:B------:R-:W-:Y:S01]  /*33d40*/  ULDC UR5, c[0x0][0x22c] ;  /* 0x00008b0000057ab9 */ /* 0x000fe20000000800 */
[----:B------:R-:W-:-:S02]  /*33d50*/  LEA.HI.X.SX32 R5, R10, R64, 0x1, P5 ;  /* 0x000000400a057211 */ /* 0x000fc400028f0eff */
[----:B------:R-:W-:Y:S01]  /*33d60*/  PRMT R45, R45, 0x7773, RZ ;  /* 0x000077732d2d7816 */ /* 0x000fe200000000ff */
[----:B0-----:R-:W-:Y:S01]  /*33d70*/  VIADD R11, R10, UR4 ;  /* 0x000000040a0b7c36 */ /* 0x001fe20008000000 */
[----:B------:R-:W-:Y:S01]  /*33d80*/  ULDC UR4, c[0x0][0x22c] ;  /* 0x00008b0000047ab9 */ /* 0x000fe20000000800 */
[----:B------:R-:W-:Y:S02]  /*33d90*/  VIADD R7, R0, 0x9f ;  /* 0x0000009f00077836 */ /* 0x000fe40000000000 */
[----:B------:R0:W-:Y:S01]  /*33da0*/  @P3 STG.E.U8 desc[UR16][R4.64], R45 ;  /* 0x0000002d04003986 */ /* 0x0001e2000c101110 */
[----:B------:R-:W-:Y:S02]  /*33db0*/  IADD3 R6, P5, R11, R3, RZ ;  /* 0x000000030b067210 */ /* 0x000fe40007fbe0ff */
[----:B------:R-:W-:Y:S01]  /*33dc0*/  ISETP.LT.AND P3, PT, R7, UR4, !P0 ;  /* 0x0000000407007c0c */ /* 0x000fe2000c761270 */
[----:B------:R-:W-:Y:S01]  /*33dd0*/  ULDC UR4, c[0x0][0x248] ;  /* 0x0000920000047ab9 */ /* 0x000fe20000000800 */
[C---:B------:R-:W-:Y:S01]  /*33de0*/  LEA.HI.X.SX32 R7, R11.reuse, R64, 0x1, P5 ;  /* 0x000000400b077211 */ /* 0x040fe200028f0eff */
[----:B------:R-:W-:Y:S01]  /*33df0*/  VIADD R11, R11, UR4 ;  /* 0x000000040b0b7c36 */ /* 0x000fe20008000000 */
[----:B--2---:R-:W-:Y:S01]  /*33e00*/  PRMT R13, R46, 0x7772, RZ ;  /* 0x000077722e0d7816 */ /* 0x004fe200000000ff */
        /* <DEDUP_REMOVED lines=16> */
[C---:B------:R-:W-:Y:S01]  /*33f10*/  PRMT R13, R47.reuse, 0x7773, RZ ;  /* 0x000077732f0d7816 */ /* 0x040fe200000000ff */
[----:B------:R-:W-:Y:S01]  /*33f20*/  ULDC UR4, c[0x0][0x248] ;  /* 0x0000920000047ab9 */ /* 0x000fe20000000800 */
[----:B------:R-:W-:Y:S01]  /*33f30*/  PRMT R47, R47, 0x7772, RZ ;  /* 0x000077722f2f7816 */ /* 0x000fe200000000ff */
[----:B------:R-:W-:Y:S01]  /*33f40*/  VIADD R10, R7, UR4 ;  /* 0x00000004070a7c36 */ /* 0x000fe20008000000 */
[----:B------:R-:W-:Y:S01]  /*33f50*/  LEA.HI.X.SX32 R5, R11, R64, 0x1, P4 ;  /* 0x000000400b057211 */ /* 0x000fe200020f0eff */
[----:B------:R-:W-:Y:S01]  /*33f60*/  VIADD R11, R0, 0xa2 ;  /* 0x000000a2000b7836 */ /* 0x000fe20000000000 */
[----:B------:R-:W-:Y:S01]  /*33f70*/  IADD3 R6, P4, R7, R3, RZ ;  /* 0x0000000307067210 */ /* 0x000fe20007f9e0ff */
[----:B------:R-:W-:-:S02]  /*33f80*/  ULDC UR4, c[0x0][0x248] ;  /* 0x0000920000047ab9 */ /* 0x000fc40000000800 */
[----:B------:R2:W-:Y:S01]  /*33f90*/  @P6 STG.E.U8 desc[UR16][R4.64], R47 ;  /* 0x0000002f04006986 */ /* 0x0005e2000c101110 */
[-C--:B0-----:R-:W-:Y:S02]  /*33fa0*/  IADD3 R8, P6, R10, R3.reuse, RZ ;  /* 0x000000030a087210 */ /* 0x081fe40007fde0ff */
[-C--:B------:R-:W-:Y:S02]  /*33fb0*/  LEA.HI.X.SX32 R7, R7, R64.reuse, 0x1, P4 ;  /* 0x0000004007077211 */ /* 0x080fe400020f0eff */
[----:B------:R-:W-:Y:S01]  /*33fc0*/  ISETP.LT.AND P4, PT, R11, UR5, !P0 ;  /* 0x000000050b007c0c */ /* 0x000fe2000c781270 */
[----:B------:R-:W-:Y:S01]  /*33fd0*/  VIADD R11, R0, 0xa3 ;  /* 0x000000a3000b7836 */ /* 0x000fe20000000000 */
[CC--:B------:R-:W-:Y:S01]  /*33fe0*/  LEA.HI.X.SX32 R9, R10.reuse, R64.reuse, 0x1, P6 ;  /* 0x000000400a097211 */ /* 0x0c0fe200030f0eff */
[----:B------:R-:W-:Y:S01]  /*33ff0*/  VIADD R10, R10, UR4 ;  /* 0x000000040a0a7c36 */ /* 0x000fe20008000000 */
[----:B------:R-:W-:Y:S01]  /*34000*/  PRMT R17, R32, 0x7770, RZ ;  /* 0x0000777020117816 */ /* 0x000fe200000000ff */
[----:B------:R0:W-:Y:S01]  /*34010*/  @P3 STG.E.U8 desc[UR16][R6.64], R13 ;  /* 0x0000000d06003986 */ /* 0x0001e2000c101110 */
[----:B------:R-:W-:Y:S01]  /*34020*/  ULDC UR5, c[0x0][0x22c] ;  /* 0x00008b0000057ab9 */ /* 0x000fe20000000800 */
[----:B--2---:R-:W-:Y:S01]  /*34030*/  VIADD R5, R0, 0xa4 ;  /* 0x000000a400057836 */ /* 0x004fe20000000000 */
[----:B------:R-:W-:Y:S01]  /*34040*/  ISETP.LT.AND P3, PT, R11, UR5, !P0 ;  /* 0x000000050b007c0c */ /* 0x000fe2000c761270 */
[----:B------:R2:W-:Y:S01]  /*34050*/  @P5 STG.E.U8 desc[UR16][R8.64], R17 ;  /* 0x0000001108005986 */ /* 0x0005e2000c101110 */
[CC--:B------:R-:W-:Y:S01]  /*34060*/  IADD3 R4, P5, R10.reuse, R3.reuse, RZ ;  /* 0x000000030a047210 */ /* 0x0c0fe20007fbe0ff */
[----:B------:R-:W-:Y:S01]  /*34070*/  ULDC UR5, c[0x0][0x22c] ;  /* 0x00008b0000057ab9 */ /* 0x000fe20000000800 */
[----:B------:R-:W-:Y:S01]  /*34080*/  ULDC UR4, c[0x0][0x248] ;  /* 0x0000920000047ab9 */ /* 0x000fe20000000800 */
[----:B------:R-:W-:Y:S01]  /*34090*/  ISETP.LT.AND P6, PT, R5, UR5, !P0 ;  /* 0x0000000505007c0c */ /* 0x000fe2000c7c1270 */
[C---:B------:R-:W-:Y:S01]  /*340a0*/  VIADD R11, R10.reuse, UR4 ;  /* 0x000000040a0b7c36 */ /* 0x040fe20008000000 */
[----:B------:R-:W-:Y:S01]  /*340b0*/  LEA.HI.X.SX32 R5, R10, R64, 0x1, P5 ;  /* 0x000000400a057211 */ /* 0x000fe200028f0eff */
[----:B------:R-:W-:Y:S01]  /*340c0*/  ULDC UR4, c[0x0][0x22c] ;  /* 0x00008b0000047ab9 */ /* 0x000fe20000000800 */
[----:B------:R-:W-:Y:S01]  /*340d0*/  PRMT R15, R32, 0x7771, RZ ;  /* 0x00007771200f7816 */ /* 0x000fe200000000ff */
[----:B0-----:R-:W-:Y:S01]  /*340e0*/  VIADD R7, R0, 0xa5 ;  /* 0x000000a500077836 */ /* 0x001fe20000000000 */
[----:B------:R-:W-:Y:S01]  /*340f0*/  IADD3 R6, P5, R11, R3, RZ ;  /* 0x000000030b067210 */ /* 0x000fe20007fbe0ff */
[----:B------:R-:W-:-:S02]  /*34100*/  ULDC UR5, c[0x0][0x22c] ;  /* 0x00008b0000057ab9 */ /* 0x000fc40000000800 */
[----:B------:R0:W-:Y:S01]  /*34110*/  @P2 STG.E.U8 desc[UR16][R4.64], R15 ;  /* 0x0000000f04002986 */ /* 0x0001e2000c101110 */
        /* <DEDUP_REMOVED lines=20> */
[C---:B--2---:R-:W-:Y:S01]  /*34260*/  VIADD R7, R11.reuse, UR4 ;  /* 0x000000040b077c36 */ /* 0x044fe20008000000 */
        /* <DEDUP_REMOVED lines=54> */
[----:B------:R-:W-:Y:S02]  /*345d0*/  ULDC UR4, c[0x0][0x22c] ;  /* 0x00008b0000047ab9 */ /* 0x000fe40000000800 */
[----:B------:R-:W-:Y:S01]  /*345e0*/  LEA.HI.X.SX32 R5, R11, R64, 0x1, P2 ;  /* 0x000000400b057211 */ /* 0x000fe200010f0eff */
[----:B------:R-:W-:Y:S01]  /*345f0*/  VIADD R10, R7, UR5 ;  /* 0x00000005070a7c36 */ /* 0x000fe20008000000 */
[----:B------:R-:W-:Y:S01]  /*34600*/  PRMT R11, R33, 0x7772, RZ ;  /* 0x00007772210b7816 */ /* 0x000fe200000000ff */
[----:B------:R-:W-:Y:S01]  /*34610*/  VIADD R12, R0, 0xae ;  /* 0x000000ae000c7836 */ /* 0x000fe20000000000 */
[----:B------:R-:W-:Y:S01]  /*34620*/  IADD3 R6, P2, R7, R3, RZ ;  /* 0x0000000307067210 */ /* 0x000fe20007f5e0ff */
[----:B------:R-:W-:-:S02]  /*34630*/  ULDC UR5, c[0x0][0x22c] ;  /* 0x00008b0000057ab9 */ /* 0x000fc40000000800 */
[----:B------:R2:W-:Y:S01]  /*34640*/  @P6 STG.E.U8 desc[UR16][R4.64], R11 ;  /* 0x0000000b04006986 */ /* 0x0005e2000c101110 */
[-C--:B0-----:R-:W-:Y:S02]  /*34650*/  IADD3 R8, P6, R10, R3.reuse, RZ ;  /* 0x000000030a087210 */ /* 0x081fe40007fde0ff */
[-C--:B------:R-:W-:Y:S02]  /*34660*/  LEA.HI.X.SX32 R7, R7, R64.reuse, 0x1, P2 ;  /* 0x0000004007077211 */ /* 0x080fe400010f0eff */
[----:B------:R-:W-:Y:S01]  /*34670*/  ISETP.LT.AND P2, PT, R12, UR4, !P0 ;  /* 0x000000040c007c0c */ /* 0x000fe2000c741270 */
[----:B------:R-:W-:Y:S01]  /*34680*/  ULDC UR4, c[0x0][0x248] ;  /* 0x0000920000047ab9 */ /* 0x000fe20000000800 */
[----:B------:R-:W-:Y:S01]  /*34690*/  PRMT R33, R33, 0x7773, RZ ;  /* 0x0000777321217816 */ /* 0x000fe200000000ff */
[----:B------:R-:W-:Y:S01]  /*346a0*/  VIADD R12, R0, 0xaf ;  /* 0x000000af000c7836 */ /* 0x000fe20000000000 */
[CC--:B------:R-:W-:Y:S01]  /*346b0*/  LEA.HI.X.SX32 R9, R10.reuse, R64.reuse, 0x1, P6 ;  /* 0x000000400a097211 */ /* 0x0c0fe200030f0eff */
[----:B------:R-:W-:Y:S01]  /*346c0*/  VIADD R10, R10, UR4 ;  /* 0x000000040a0a7c36 */ /* 0x000fe20008000000 */
[----:B------:R-:W-:Y:S01]  /*346d0*/  PRMT R13, R34, 0x7772, RZ ;  /* 0x00007772220d7816 */ /* 0x000fe200000000ff */
[----:B------:R0:W-:Y:S01]  /*346e0*/  @P4 STG.E.U8 desc[UR16][R6.64], R33 ;  /* 0x0000002106004986 */ /* 0x0001e2000c101110 */
[----:B--2---:R-:W-:Y:S01]  /*346f0*/  VIADD R5, R0, 0xb0 ;  /* 0x000000b000057836 */ /* 0x004fe20000000000 */
[----:B------:R-:W-:Y:S01]  /*34700*/  ISETP.LT.AND P4, PT, R12, UR5, !P0 ;  /* 0x000000050c007c0c */ /* 0x000fe2000c781270 */
[----:B------:R-:W-:Y:S01]  /*34710*/  ULDC UR5, c[0x0][0x22c] ;  /* 0x00008b0000057ab9 */ /* 0x000fe20000000800 */
[----:B------:R2:W-:Y:S01]  /*34720*/  @P5 STG.E.U8 desc[UR16][R8.64], R13 ;  /* 0x0000000d08005986 */ /* 0x0005e2000c101110 */
[CC--:B------:R-:W-:Y:S01]  /*34730*/  IADD3 R4, P5, R10.reuse, R3.reuse, RZ ;  /* 0x000000030a047210 */ /* 0x0c0fe20007fbe0ff */
        /* <DEDUP_REMOVED lines=18> */
[-C--:B------:R-:W-:Y:S02]  /*34860*/  IADD3 R8, P2, R11, R3.reuse, RZ ;  /* 0x000000030b087210 */ /* 0x080fe40007f5e0ff */
[----:B------:R-:W-:Y:S01]  /*34870*/  ISETP.LT.AND P5, PT, R9, UR4, !P0 ;  /* 0x0000000409007c0c */ /* 0x000fe2000c7a1270 */
[----:B------:R-:W-:Y:S01]  /*34880*/  ULDC UR4, c[0x0][0x248] ;  /* 0x0000920000047ab9 */ /* 0x000fe20000000800 */
[----:B------:R-:W-:Y:S01]  /*34890*/  PRMT R35, R35, 0x7773, RZ ;  /* 0x0000777323237816 */ /* 0x000fe200000000ff */
[----:B0-----:R-:W-:Y:S01]  /*348a0*/  VIADD R4, R0, 0xb3 ;  /* 0x000000b300047836 */ /* 0x001fe20000000000 */
[CC--:B------:R-:W-:Y:S01]  /*348b0*/  LEA.HI.X.SX32 R9, R11.reuse, R64.reuse, 0x1, P2 ;  /* 0x000000400b097211 */ /* 0x0c0fe200010f0eff */
[----:B------:R-:W-:Y:S01]  /*348c0*/  VIADD R11, R11, UR4 ;  /* 0x000000040b0b7c36 */ /* 0x000fe20008000000 */
[----:B------:R-:W-:Y:S02]  /*348d0*/  ULDC UR4, c[0x0][0x248] ;  /* 0x0000920000047ab9 */ /* 0x000fe40000000800 */
[----:B------:R-:W-:Y:S01]  /*348e0*/  ISETP.LT.AND P2, PT, R4, UR5, !P0 ;  /* 0x0000000504007c0c */ /* 0x000fe2000c741270 */
[----:B------:R0:W-:Y:S01]  /*348f0*/  @P4 STG.E.U8 desc[UR16][R8.64], R35 ;  /* 0x0000002308004986 */ /* 0x0001e2000c101110 */
[CC--:B------:R-:W-:Y:S01]  /*34900*/  IADD3 R4, P4, R11.reuse, R3.reuse, RZ ;  /* 0x000000030b047210 */ /* 0x0c0fe20007f9e0ff */
[C---:B--2---:R-:W-:Y:S01]  /*34910*/  VIADD R7, R11.reuse, UR4 ;  /* 0x000000040b077c36 */ /* 0x044fe20008000000 */
[----:B------:R-:W-:Y:S01]  /*34920*/  ULDC UR5, c[0x0][0x248] ;  /* 0x0000920000057ab9 */ /* 0x000fe20000000800 */
        /* <DEDUP_REMOVED lines=8> */
[----:B0-----:R-:W-:Y:S01]  /*349b0*/  IADD3 R8, P6, R10, R3, RZ ;  /* 0x000000030a087210 */ /* 0x001fe20007fde0ff */
        /* <DEDUP_REMOVED lines=49> */
[-C--:B------:R-:W-:Y:S01]  /*34cd0*/  IADD3 R6, P3, R7, R3.reuse, RZ ;  /* 0x0000000307067210 */ /* 0x080fe20007f7e0ff */
        /* <DEDUP_REMOVED lines=25> */
[C---:B------:R-:W-:Y:S02]  /*34e70*/  VIADD R7, R0.reuse, 0xbd ;  /* 0x000000bd00077836 */ /* 0x040fe40000000000 */
        /* <DEDUP_REMOVED lines=200> */
[----:B-1----:R-:W-:Y:S01]  /*35b00*/  PRMT R17, R56, 0x7770, RZ ;  /* 0x0000777038117816 */ /* 0x002fe200000000ff */
        /* <DEDUP_REMOVED lines=22> */
[----:B-1----:R-:W-:Y:S01]  /*35c70*/  VIADD R9, R0, 0xd6 ;  /* 0x000000d600097836 */ /* 0x002fe20000000000 */
        /* <DEDUP_REMOVED lines=14> */
[C---:B-1----:R-:W-:Y:S01]  /*35d60*/  VIADD R7, R11.reuse, UR4 ;  /* 0x000000040b077c36 */ /* 0x042fe20008000000 */
        /* <DEDUP_REMOVED lines=18> */
[----:B-1----:R-:W-:Y:S01]  /*35e90*/  VIADD R5, R0, 0xda ;  /* 0x000000da00057836 */ /* 0x002fe20000000000 */
        /* <DEDUP_REMOVED lines=18> */
[----:B-1----:R-:W-:Y:S01]  /*35fc0*/  PRMT R15, R56, 0x7772, RZ ;  /* 0x00007772380f7816 */ /* 0x002fe200000000ff */
        /* <DEDUP_REMOVED lines=34> */
[----:B-1----:R-:W-:Y:S01]  /*361f0*/  VIADD R5, R0, 0xe0 ;  /* 0x000000e000057836 */ /* 0x002fe20000000000 */
        /* <DEDUP_REMOVED lines=33> */
[C---:B-1----:R-:W-:Y:S01]  /*36410*/  VIADD R7, R11.reuse, UR4 ;  /* 0x000000040b077c36 */ /* 0x042fe20008000000 */
        /* <DEDUP_REMOVED lines=54> */
[----:B-1----:R-:W-:Y:S01]  /*36780*/  VIADD R7, R11, UR4 ;  /* 0x000000040b077c36 */ /* 0x002fe20008000000 */
        /* <DEDUP_REMOVED lines=50> */
[C---:B------:R-:W-:Y:S01]  /*36ab0*/  VIADD R14, R11.reuse, UR4 ;  /* 0x000000040b0e7c36 */ /* 0x040fe20008000000 */
[----:B------:R-:W0:Y:S01]  /*36ac0*/  LDS.128 R4, [R2] ;  /* 0x0000000002047984 */ /* 0x000e220000000c00 */
[----:B------:R-:W-:Y:S01]  /*36ad0*/  VIADD R16, R0, 0xf0 ;  /* 0x000000f000107836 */ /* 0x000fe20000000000 */
[----:B------:R-:W-:Y:S01]  /*36ae0*/  ULDC UR4, c[0x0][0x22c] ;  /* 0x00008b0000047ab9 */ /* 0x000fe20000000800 */
[----:B------:R-:W-:Y:S01]  /*36af0*/  PRMT R15, R62, 0x7772, RZ ;  /* 0x000077723e0f7816 */ /* 0x000fe200000000ff */
[----:B------:R2:W-:Y:S01]  /*36b00*/  @P3 STG.E.U8 desc[UR16][R8.64], R61 ;  /* 0x0000003d08003986 */ /* 0x0005e2000c101110 */
[----:B------:R-:W-:Y:S01]  /*36b10*/  IADD3 R10, P3, R11, R3, RZ ;  /* 0x000000030b0a7210 */ /* 0x000fe20007f7e0ff */
[----:B------:R-:W-:-:S03]  /*36b20*/  ULDC UR5, c[0x0][0x22c] ;  /* 0x00008b0000057ab9 */ /* 0x000fc60000000800 */
[----:B------:R-:W-:Y:S02]  /*36b30*/  LEA.HI.X.SX32 R11, R11, R64, 0x1, P3 ;  /* 0x000000400b0b7211 */ /* 0x000fe400018f0eff */
[----:B------:R-:W-:-:S04]  /*36b40*/  IADD3 R12, P3, R14, R3, RZ ;  /* 0x000000030e0c7210 */ /* 0x000fc80007f7e0ff */
[-C--:B-1----:R-:W-:Y:S02]  /*36b50*/  LEA.HI.X.SX32 R13, R14, R64.reuse, 0x1, P3 ;  /* 0x000000400e0d7211 */ /* 0x082fe400018f0eff */
[----:B------:R-:W-:Y:S01]  /*36b60*/  ISETP.LT.AND P3, PT, R16, UR4, !P0 ;  /* 0x0000000410007c0c */ /* 0x000fe2000c761270 */
[----:B------:R-:W-:Y:S02]  /*36b70*/  ULDC UR4, c[0x0][0x248] ;  /* 0x0000920000047ab9 */ /* 0x000fe40000000800 */
[----:B------:R-:W-:Y:S01]  /*36b80*/  VIADD R14, R14, UR4 ;  /* 0x000000040e0e7c36 */ /* 0x000fe20008000000 */
[----:B------:R-:W-:Y:S01]  /*36b90*/  PRMT R17, R62, 0x7773, RZ ;  /* 0x000077733e117816 */ /* 0x000fe200000000ff */
[----:B--2---:R-:W-:Y:S01]  /*36ba0*/  VIADD R9, R0, 0xf1 ;  /* 0x000000f100097836 */ /* 0x004fe20000000000 */
[----:B------:R1:W-:Y:S01]  /*36bb0*/  @P6 STG.E.U8 desc[UR16][R10.64], R15 ;  /* 0x0000000f0a006986 */ /* 0x0003e2000c101110 */
[----:B------:R-:W-:Y:S01]  /*36bc0*/  ULDC UR4, c[0x0][0x248] ;  /* 0x0000920000047ab9 */ /* 0x000fe20000000800 */
[C---:B------:R-:W-:Y:S01]  /*36bd0*/  IADD3 R8, P6, R14.reuse, R3, RZ ;  /* 0x000000030e087210 */ /* 0x040fe20007fde0ff */
[C---:B------:R-:W-:Y:S01]  /*36be0*/  VIADD R2, R14.reuse, UR4 ;  /* 0x000000040e027c36 */ /* 0x040fe20008000000 */
[----:B------:R2:W-:Y:S01]  /*36bf0*/  @P2 STG.E.U8 desc[UR16][R12.64], R17 ;  /* 0x000000110c002986 */ /* 0x0005e2000c101110 */
[----:B------:R-:W-:Y:S01]  /*36c00*/  ISETP.LT.AND P2, PT, R9, UR5, !P0 ;  /* 0x0000000509007c0c */ /* 0x000fe2000c741270 */
[----:B------:R-:W-:Y:S01]  /*36c10*/  ULDC UR4, c[0x0][0x22c] ;  /* 0x00008b0000047ab9 */ /* 0x000fe20000000800 */
[----:B------:R-:W-:Y:S01]  /*36c20*/  LEA.HI.X.SX32 R9, R14, R64, 0x1, P6 ;  /* 0x000000400e097211 */ /* 0x000fe200030f0eff */
[----:B------:R-:W-:Y:S01]  /*36c30*/  ULDC UR5, c[0x0][0x22c] ;  /* 0x00008b0000057ab9 */ /* 0x000fe20000000800 */
[----:B-1----:R-:W-:-:S02]  /*36c40*/  PRMT R15, R63, 0x7773, RZ ;  /* 0x000077733f0f7816 */ /* 0x002fc400000000ff */
[----:B------:R-:W-:Y:S01]  /*36c50*/  PRMT R63, R63, 0x7772, RZ ;  /* 0x000077723f3f7816 */ /* 0x000fe200000000ff */
[----:B--2---:R-:W-:Y:S01]  /*36c60*/  VIADD R12, R0, 0xf2 ;  /* 0x000000f2000c7836 */ /* 0x004fe20000000000 */
[----:B------:R-:W-:-:S03]  /*36c70*/  IADD3 R10, P6, R2, R3, RZ ;  /* 0x00000003020a7210 */ /* 0x000fc60007fde0ff */
[----:B------:R1:W-:Y:S01]  /*36c80*/  @P5 STG.E.U8 desc[UR16][R8.64], R63 ;  /* 0x0000003f08005986 */ /* 0x0003e2000c101110 */
[----:B------:R-:W-:Y:S01]  /*36c90*/  ISETP.LT.AND P5, PT, R12, UR4, !P0 ;  /* 0x000000040c007c0c */ /* 0x000fe2000c7a1270 */
[----:B------:R-:W-:Y:S01]  /*36ca0*/  ULDC UR4, c[0x0][0x248] ;  /* 0x0000920000047ab9 */ /* 0x000fe20000000800 */
[C---:B------:R-:W-:Y:S01]  /*36cb0*/  LEA.HI.X.SX32 R11, R2.reuse, R64, 0x1, P6 ;  /* 0x00000040020b7211 */ /* 0x040fe200030f0eff */
[----:B------:R-:W-:Y:S01]  /*36cc0*/  VIADD R2, R2, UR4 ;  /* 0x0000000402027c36 */ /* 0x000fe20008000000 */
[----:B------:R-:W-:Y:S01]  /*36cd0*/  ULDC UR4, c[0x0][0x248] ;  /* 0x0000920000047ab9 */ /* 0x000fe20000000800 */
[----:B------:R-:W-:-:S03]  /*36ce0*/  VIADD R13, R0, 0xf3 ;  /* 0x000000f3000d7836 */ /* 0x000fc60000000000 */
[CC--:B------:R-:W-:Y:S01]  /*36cf0*/  IADD3 R12, P6, R2.reuse, R3.reuse, RZ ;  /* 0x00000003020c7210 */ /* 0x0c0fe20007fde0ff */
[----:B------:R2:W-:Y:S01]  /*36d00*/  @P4 STG.E.U8 desc[UR16][R10.64], R15 ;  /* 0x0000000f0a004986 */ /* 0x0005e2000c101110 */
[C---:B------:R-:W-:Y:S01]  /*36d10*/  VIADD R14, R2.reuse, UR4 ;  /* 0x00000004020e7c36 */ /* 0x040fe20008000000 */
[----:B------:R-:W-:Y:S01]  /*36d20*/  ISETP.LT.AND P4, PT, R13, UR5, !P0 ;  /* 0x000000050d007c0c */ /* 0x000fe2000c781270 */
[----:B------:R-:W-:Y:S01]  /*36d30*/  ULDC UR4, c[0x0][0x22c] ;  /* 0x00008b0000047ab9 */ /* 0x000fe20000000800 */
[----:B------:R-:W-:Y:S01]  /*36d40*/  LEA.HI.X.SX32 R13, R2, R64, 0x1, P6 ;  /* 0x00000040020d7211 */ /* 0x000fe200030f0eff */
[----:B------:R-:W-:Y:S01]  /*36d50*/  VIADD R2, R0, 0xf4 ;  /* 0x000000f400027836 */ /* 0x000fe20000000000 */
[----:B0-----:R-:W-:Y:S01]  /*36d60*/  PRMT R17, R4, 0x7770, RZ ;  /* 0x0000777004117816 */ /* 0x001fe200000000ff */
[----:B------:R-:W-:Y:S01]  /*36d70*/  ULDC UR5, c[0x0][0x22c] ;  /* 0x00008b0000057ab9 */ /* 0x000fe20000000800 */
[----:B-1----:R-:W-:-:S03]  /*36d80*/  IADD3 R8, P6, R14, R3, RZ ;  /* 0x000000030e087210 */ /* 0x002fc60007fde0ff */
[----:B------:R0:W-:Y:S01]  /*36d90*/  @P3 STG.E.U8 desc[UR16][R12.64], R17 ;  /* 0x000000110c003986 */ /* 0x0001e2000c101110 */
[----:B------:R-:W-:Y:S01]  /*36da0*/  ISETP.LT.AND P3, PT, R2, UR4, !P0 ;  /* 0x0000000402007c0c */ /* 0x000fe2000c761270 */
[----:B------:R-:W-:Y:S01]  /*36db0*/  ULDC UR4, c[0x0][0x248] ;  /* 0x0000920000047ab9 */ /* 0x000fe20000000800 */
[CC--:B------:R-:W-:Y:S01]  /*36dc0*/  LEA.HI.X.SX32 R9, R14.reuse, R64.reuse, 0x1, P6 ;  /* 0x000000400e097211 */ /* 0x0c0fe200030f0eff */
[----:B------:R-:W-:Y:S01]  /*36dd0*/  VIADD R14, R14, UR4 ;  /* 0x000000040e0e7c36 */ /* 0x000fe20008000000 */
[----:B--2---:R-:W-:Y:S01]  /*36de0*/  PRMT R15, R4, 0x7771, RZ ;  /* 0x00007771040f7816 */ /* 0x004fe200000000ff */
[----:B------:R-:W-:Y:S01]  /*36df0*/  VIADD R11, R0, 0xf5 ;  /* 0x000000f5000b7836 */ /* 0x000fe20000000000 */
[----:B------:R-:W-:Y:S02]  /*36e00*/  ULDC UR4, c[0x0][0x248] ;  /* 0x0000920000047ab9 */ /* 0x000fe40000000800 */
[C---:B------:R-:W-:Y:S01]  /*36e10*/  IADD3 R10, P6, R14.reuse, R3, RZ ;  /* 0x000000030e0a7210 */ /* 0x040fe20007fde0ff */
[----:B------:R1:W-:Y:S01]  /*36e20*/  @P2 STG.E.U8 desc[UR16][R8.64], R15 ;  /* 0x0000000f08002986 */ /* 0x0003e2000c101110 */
[C---:B------:R-:W-:Y:S01]  /*36e30*/  VIADD R2, R14.reuse, UR4 ;  /* 0x000000040e027c36 */ /* 0x040fe20008000000 */
[----:B------:R-:W-:Y:S01]  /*36e40*/  ISETP.LT.AND P2, PT, R11, UR5, !P0 ;  /* 0x000000050b007c0c */ /* 0x000fe2000c741270 */
[----:B------:R-:W-:Y:S01]  /*36e50*/  ULDC UR4, c[0x0][0x22c] ;  /* 0x00008b0000047ab9 */ /* 0x000fe20000000800 */
[----:B------:R-:W-:Y:S01]  /*36e60*/  LEA.HI.X.SX32 R11, R14, R64, 0x1, P6 ;  /* 0x000000400e0b7211 */ /* 0x000fe200030f0eff */
[----:B------:R-:W-:Y:S01]  /*36e70*/  ULDC UR5, c[0x0][0x22c] ;  /* 0x00008b0000057ab9 */ /* 0x000fe20000000800 */
[----:B0-----:R-:W-:-:S02]  /*36e80*/  PRMT R17, R5, 0x7770, RZ ;  /* 0x0000777005117816 */ /* 0x001fc400000000ff */
[----:B------:R-:W-:Y:S01]  /*36e90*/  IADD3 R12, P6, R2, R3, RZ ;  /* 0x00000003020c7210 */ /* 0x000fe20007fde0ff */
[----:B-1----:R-:W-:Y:S02]  /*36ea0*/  VIADD R8, R0, 0xf6 ;  /* 0x000000f600087836 */ /* 0x002fe40000000000 */
[----:B------:R0:W-:Y:S01]  /*36eb0*/  @P5 STG.E.U8 desc[UR16][R10.64], R17 ;  /* 0x000000110a005986 */ /* 0x0001e2000c101110 */
[----:B------:R-:W-:Y:S02]  /*36ec0*/  LEA.HI.X.SX32 R13, R2, R64, 0x1, P6 ;  /* 0x00000040020d7211 */ /* 0x000fe400030f0eff */
[----:B------:R-:W-:Y:S01]  /*36ed0*/  ISETP.LT.AND P5, PT, R8, UR4, !P0 ;  /* 0x0000000408007c0c */ /* 0x000fe2000c7a1270 */
[----:B------:R-:W-:Y:S02]  /*36ee0*/  ULDC UR4, c[0x0][0x248] ;  /* 0x0000920000047ab9 */ /* 0x000fe40000000800 */
[----:B------:R-:W-:Y:S01]  /*36ef0*/  VIADD R2, R2, UR4 ;  /* 0x0000000402027c36 */ /* 0x000fe20008000000 */
[----:B------:R-:W-:Y:S01]  /*36f00*/  PRMT R15, R5, 0x7771, RZ ;  /* 0x00007771050f7816 */ /* 0x000fe200000000ff */
[----:B------:R-:W-:Y:S01]  /*36f10*/  VIADD R9, R0, 0xf7 ;  /* 0x000000f700097836 */ /* 0x000fe20000000000 */
[----:B------:R-:W-:-:S02]  /*36f20*/  ULDC UR4, c[0x0][0x248] ;  /* 0x0000920000047ab9 */ /* 0x000fc40000000800 */
        /* <DEDUP_REMOVED lines=9> */
[----:B------:R-:W-:-:S03]  /*36fc0*/  IADD3 R10, P6, R14, R3, RZ ;  /* 0x000000030e0a7210 */ /* 0x000fc60007fde0ff */
[----:B------:R0:W-:Y:S01]  /*36fd0*/  @P3 STG.E.U8 desc[UR16][R8.64], R17 ;  /* 0x0000001108003986 */ /* 0x0001e2000c101110 */
[----:B------:R-:W-:Y:S01]  /*36fe0*/  ISETP.LT.AND P3, PT, R2, UR4, !P0 ;  /* 0x0000000402007c0c */ /* 0x000fe2000c761270 */
[----:B------:R-:W-:Y:S01]  /*36ff0*/  ULDC UR4, c[0x0][0x248] ;  /* 0x0000920000047ab9 */ /* 0x000fe20000000800 */
[CC--:B------:R-:W-:Y:S01]  /*37000*/  LEA.HI.X.SX32 R11, R14.reuse, R64.reuse, 0x1, P6 ;  /* 0x000000400e0b7211 */ /* 0x0c0fe200030f0eff */
[----:B------:R-:W-:Y:S01]  /*37010*/  VIADD R14, R14, UR4 ;  /* 0x000000040e0e7c36 */ /* 0x000fe20008000000 */
[----:B-1----:R-:W-:Y:S01]  /*37020*/  PRMT R15, R6, 0x7771, RZ ;  /* 0x00007771060f7816 */ /* 0x002fe200000000ff */
        /* <DEDUP_REMOVED lines=25> */
[-C--:B------:R-:W-:Y:S01]  /*371c0*/  LEA.HI.X.SX32 R11, R2, R64.reuse, 0x1, P6 ;  /* 0x00000040020b7211 */ /* 0x080fe200030f0eff */
[----:B------:R-:W-:Y:S01]  /*371d0*/  VIADD R2, R0, 0xfc ;  /* 0x000000fc00027836 */ /* 0x000fe20000000000 */
[----:B0-----:R-:W-:Y:S01]  /*371e0*/  IADD3 R12, P6, R14, R3, RZ ;  /* 0x000000030e0c7210 */ /* 0x001fe20007fde0ff */
[----:B------:R-:W-:Y:S01]  /*371f0*/  ULDC UR5, c[0x0][0x248] ;  /* 0x0000920000057ab9 */ /* 0x000fe20000000800 */
[----:B-1----:R-:W-:Y:S02]  /*37200*/  PRMT R9, R4, 0x7772, RZ ;  /* 0x0000777204097816 */ /* 0x002fe400000000ff */
[----:B------:R-:W-:-:S03]  /*37210*/  LEA.HI.X.SX32 R13, R14, R64, 0x1, P6 ;  /* 0x000000400e0d7211 */ /* 0x000fc600030f0eff */
[----:B------:R0:W-:Y:S01]  /*37220*/  @P3 STG.E.U8 desc[UR16][R10.64], R9 ;  /* 0x000000090a003986 */ /* 0x0001e2000c101110 */
[----:B------:R-:W-:Y:S01]  /*37230*/  ISETP.LT.AND P3, PT, R2, UR4, !P0 ;  /* 0x0000000402007c0c */ /* 0x000fe2000c761270 */
[----:B------:R-:W-:Y:S02]  /*37240*/  ULDC UR4, c[0x0][0x248] ;  /* 0x0000920000047ab9 */ /* 0x000fe40000000800 */
[----:B------:R-:W-:Y:S01]  /*37250*/  VIADD R14, R14, UR4 ;  /* 0x000000040e0e7c36 */ /* 0x000fe20008000000 */
[----:B------:R-:W-:Y:S01]  /*37260*/  ULDC UR4, c[0x0][0x248] ;  /* 0x0000920000047ab9 */ /* 0x000fe20000000800 */
[----:B------:R-:W-:Y:S02]  /*37270*/  PRMT R15, R4, 0x7773, RZ ;  /* 0x00007773040f7816 */ /* 0x000fe400000000ff */
[----:B------:R-:W-:Y:S01]  /*37280*/  VIADD R2, R14, UR4 ;  /* 0x000000040e027c36 */ /* 0x000fe20008000000 */
[----:B------:R-:W-:-:S03]  /*37290*/  ULDC UR4, c[0x0][0x248] ;  /* 0x0000920000047ab9 */ /* 0x000fc60000000800 */
[----:B------:R-:W-:Y:S01]  /*372a0*/  VIADD R4, R2, UR5 ;  /* 0x0000000502047c36 */ /* 0x000fe20008000000 */
[----:B------:R1:W-:Y:S01]  /*372b0*/  @P2 STG.E.U8 desc[UR16][R12.64], R15 ;  /* 0x0000000f0c002986 */ /* 0x0003e2000c101110 */
[----:B------:R-:W-:Y:S01]  /*372c0*/  VIADD R18, R0, 0xfd ;  /* 0x000000fd00127836 */ /* 0x000fe20000000000 */
[-C--:B------:R-:W-:Y:S01]  /*372d0*/  IADD3 R8, P2, R14, R3.reuse, RZ ;  /* 0x000000030e087210 */ /* 0x080fe20007f5e0ff */
[----:B------:R-:W-:Y:S01]  /*372e0*/  VIADD R19, R0, 0xfe ;  /* 0x000000fe00137836 */ /* 0x000fe20000000000 */
[----:B------:R-:W-:Y:S01]  /*372f0*/  ULDC UR5, c[0x0][0x248] ;  /* 0x0000920000057ab9 */ /* 0x000fe20000000800 */
[----:B------:R-:W-:Y:S01]  /*37300*/  VIADD R0, R4, UR6 ;  /* 0x0000000604007c36 */ /* 0x000fe20008000000 */
[----:B0-----:R-:W-:Y:S02]  /*37310*/  LEA.HI.X.SX32 R9, R14, R64, 0x1, P2 ;  /* 0x000000400e097211 */ /* 0x001fe400010f0eff */
[-C--:B------:R-:W-:Y:S01]  /*37320*/  IADD3 R10, P2, R2, R3.reuse, RZ ;  /* 0x00000003020a7210 */ /* 0x080fe20007f5e0ff */
[----:B------:R-:W-:Y:S01]  /*37330*/  VIADD R17, R0, UR4 ;  /* 0x0000000400117c36 */ /* 0x000fe20008000000 */
[----:B------:R-:W-:Y:S01]  /*37340*/  ULDC UR4, c[0x0][0x22c] ;  /* 0x00008b0000047ab9 */ /* 0x000fe20000000800 */
[----:B-1----:R-:W-:-:S02]  /*37350*/  IADD3 R12, P6, R4, R3, RZ ;  /* 0x00000003040c7210 */ /* 0x002fc40007fde0ff */
[-C--:B------:R-:W-:Y:S02]  /*37360*/  LEA.HI.X.SX32 R11, R2, R64.reuse, 0x1, P2 ;  /* 0x00000040020b7211 */ /* 0x080fe400010f0eff */
[-C--:B------:R-:W-:Y:S01]  /*37370*/  LEA.HI.X.SX32 R13, R4, R64.reuse, 0x1, P6 ;  /* 0x00000040040d7211 */ /* 0x080fe200030f0eff */
[C---:B------:R-:W-:Y:S01]  /*37380*/  VIADD R4, R17.reuse, UR5 ;  /* 0x0000000511047c36 */ /* 0x040fe20008000000 */
[CC--:B------:R-:W-:Y:S02]  /*37390*/  IADD3 R14, P6, R0.reuse, R3.reuse, RZ ;  /* 0x00000003000e7210 */ /* 0x0c0fe40007fde0ff */
[-C--:B------:R-:W-:Y:S02]  /*373a0*/  IADD3 R2, P2, R17, R3.reuse, RZ ;  /* 0x0000000311027210 */ /* 0x080fe40007f5e0ff */
[----:B------:R-:W-:Y:S02]  /*373b0*/  LEA.HI.X.SX32 R15, R0, R64, 0x1, P6 ;  /* 0x00000040000f7211 */ /* 0x000fe400030f0eff */
[----:B------:R-:W-:-:S02]  /*373c0*/  IADD3 R16, P6, R4, R3, RZ ;  /* 0x0000000304107210 */ /* 0x000fc40007fde0ff */
[----:B------:R-:W-:Y:S02]  /*373d0*/  LEA.HI.X.SX32 R3, R17, R64, 0x1, P2 ;  /* 0x0000004011037211 */ /* 0x000fe400010f0eff */
[----:B------:R-:W-:Y:S02]  /*373e0*/  ISETP.LT.AND P2, PT, R18, UR7, !P0 ;  /* 0x0000000712007c0c */ /* 0x000fe4000c741270 */
[----:B------:R-:W-:Y:S02]  /*373f0*/  ISETP.LT.AND P0, PT, R19, UR4, !P0 ;  /* 0x0000000413007c0c */ /* 0x000fe4000c701270 */
[C---:B------:R-:W-:Y:S02]  /*37400*/  PRMT R25, R5.reuse, 0x7772, RZ ;  /* 0x0000777205197816 */ /* 0x040fe400000000ff */
[----:B------:R-:W-:Y:S02]  /*37410*/  PRMT R23, R5, 0x7773, RZ ;  /* 0x0000777305177816 */ /* 0x000fe400000000ff */
[----:B------:R-:W-:-:S02]  /*37420*/  PRMT R21, R6, 0x7772, RZ ;  /* 0x0000777206157816 */ /* 0x000fc400000000ff */
[----:B------:R-:W-:Y:S02]  /*37430*/  PRMT R19, R6, 0x7773, RZ ;  /* 0x0000777306137816 */ /* 0x000fe400000000ff */
[C---:B------:R-:W-:Y:S01]  /*37440*/  PRMT R5, R7.reuse, 0x7773, RZ ;  /* 0x0000777307057816 */ /* 0x040fe200000000ff */
[----:B------:R0:W-:Y:S01]  /*37450*/  @P5 STG.E.U8 desc[UR16][R8.64], R25 ;  /* 0x0000001908005986 */ /* 0x0001e2000c101110 */
[----:B------:R-:W-:-:S03]  /*37460*/  PRMT R7, R7, 0x7772, RZ ;  /* 0x0000777207077816 */ /* 0x000fc600000000ff */
[----:B------:R0:W-:Y:S04]  /*37470*/  @P4 STG.E.U8 desc[UR16][R10.64], R23 ;  /* 0x000000170a004986 */ /* 0x0001e8000c101110 */
[----:B------:R0:W-:Y:S04]  /*37480*/  @P3 STG.E.U8 desc[UR16][R12.64], R21 ;  /* 0x000000150c003986 */ /* 0x0001e8000c101110 */
[----:B------:R0:W-:Y:S01]  /*37490*/  @P2 STG.E.U8 desc[UR16][R14.64], R19 ;  /* 0x000000130e002986 */ /* 0x0001e2000c101110 */
[----:B------:R-:W-:-:S03]  /*374a0*/  LEA.HI.X.SX32 R17, R4, R64, 0x1, P6 ;  /* 0x0000004004117211 */ /* 0x000fc600030f0eff */
[----:B------:R0:W-:Y:S01]  /*374b0*/  @P0 STG.E.U8 desc[UR16][R2.64], R7 ;  /* 0x0000000702000986 */ /* 0x0001e2000c101110 */
[----:B------:R-:W-:Y:S05]  /*374c0*/  @!P1 EXIT ;  /* 0x000000000000994d */ /* 0x000fea0003800000 */
[----:B------:R-:W-:Y:S01]  /*374d0*/  STG.E.U8 desc[UR16][R16.64], R5 ;  /* 0x0000000510007986 */ /* 0x000fe2000c101110 */
[----:B------:R-:W-:Y:S05]  /*374e0*/  EXIT ;  /* 0x000000000000794d */ /* 0x000fea0003800000 */
.L_x_3:
[----:B------:R-:W-:-:S00]  /*374f0*/  BRA `(.L_x_3) ;  /* 0xfffffffc00fc7947 */ /* 0x000fc0000383ffff */
[----:B------:R-:W-:-:S00]  /*37500*/  NOP ;  /* 0x0000000000007918 */ /* 0x000fc00000000000 */
[----:B------:R-:W-:-:S00]  /*37510*/  NOP ;  /* 0x0000000000007918 */ /* 0x000fc00000000000 */
[----:B------:R-:W-:-:S00]  /*37520*/  NOP ;  /* 0x0000000000007918 */ /* 0x000fc00000000000 */
[----:B------:R-:W-:-:S00]  /*37530*/  NOP ;  /* 0x0000000000007918 */ /* 0x000fc00000000000 */
[----:B------:R-:W-:-:S00]  /*37540*/  NOP ;  /* 0x0000000000007918 */ /* 0x000fc00000000000 */
[----:B------:R-:W-:-:S00]  /*37550*/  NOP ;  /* 0x0000000000007918 */ /* 0x000fc00000000000 */
[----:B------:R-:W-:-:S00]  /*37560*/  NOP ;  /* 0x0000000000007918 */ /* 0x000fc00000000000 */
[----:B------:R-:W-:-:S00]  /*37570*/  NOP ;  /* 0x0000000000007918 */ /* 0x000fc00000000000 */
.L_x_4:


//--------------------- .nv.shared.matmul_kernel  --------------------------
	.section	.nv.shared.matmul_kernel,"aw",@nobits
	.sectionflags	@""
	.align	16
	.zero		1024


//--------------------- .nv.shared.reserved.0     --------------------------
	.section	.nv.shared.reserved.0,"aw",@nobits
	.weak		__nv_reservedSMEM_offset_0_alias
	.size		__nv_reservedSMEM_offset_0_alias, 0, 0
	.other		__nv_reservedSMEM_offset_0_alias,@"STO_CUDA_RESERVED_SHARED STV_DEFAULT"
__nv_reservedSMEM_offset_0_alias:
	.zero		0


//--------------------- .nv.constant0.matmul_kernel --------------------------
	.section	.nv.constant0.matmul_kernel,"a",@progbits
	.sectionflags	@""
	.align	4
.nv.constant0.matmul_kernel:
	.zero		608


//--------------------- SYMBOLS --------------------------

	.type		.nv.reservedSmem.offset0,@object
	.size		.nv.reservedSmem.offset0,0x4
